//
// Generated by NVIDIA NVVM Compiler
//
// Compiler Build ID: CL-36424714
// Cuda compilation tools, release 13.0, V13.0.88
// Based on NVVM 20.0.0
//

.version 9.0
.target sm_100
.address_size 64

	// .globl	_Z16build_hash_tableP6EntitylPili
// _ZZN3cub18CUB_300001_SM_10006detail10merge_sort30DeviceMergeSortBlockSortKernelINS2_10policy_hubIP6EntityE9Policy600ES6_PNS0_8NullTypeES6_SA_j3cmpS5_S9_EEvbT0_T1_T2_T3_T4_PT6_PT7_T5_NS1_7vsmem_tEE19static_temp_storage has been demoted
// _ZZN3cub18CUB_300001_SM_10006detail10merge_sort26DeviceMergeSortMergeKernelINS2_10policy_hubIP6EntityE9Policy600ES6_PNS0_8NullTypeES6_SA_j3cmpS5_S9_EEvbT2_T3_T4_PT6_PT7_T5_PSE_SE_NS1_7vsmem_tEE19static_temp_storage has been demoted
// _ZZN3cub18CUB_300001_SM_10006detail10merge_sort30DeviceMergeSortBlockSortKernelINS2_10policy_hubIP6EntityE9Policy600ES6_PNS0_8NullTypeES6_SA_m3cmpS5_S9_EEvbT0_T1_T2_T3_T4_PT6_PT7_T5_NS1_7vsmem_tEE19static_temp_storage has been demoted
// _ZZN3cub18CUB_300001_SM_10006detail10merge_sort26DeviceMergeSortMergeKernelINS2_10policy_hubIP6EntityE9Policy600ES6_PNS0_8NullTypeES6_SA_m3cmpS5_S9_EEvbT2_T3_T4_PT6_PT7_T5_PSE_SE_NS1_7vsmem_tEE19static_temp_storage has been demoted
// _ZZN3cub18CUB_300001_SM_10006detail6reduce28DeviceReduceSingleTileKernelINS2_10policy_hubIijN4cuda3std3__44plusIiEEE10Policy1000EPiSC_jS9_iiNS7_10__identityEEEvT0_T1_T2_T3_T4_T6_E12temp_storage has been demoted
// _ZZN3cub18CUB_300001_SM_10006detail6reduce18DeviceReduceKernelINS2_10policy_hubIijN4cuda3std3__44plusIiEEE10Policy1000EPijS9_iNS7_10__identityEEEvT0_PT3_T1_NS0_13GridEvenShareISH_EET2_T4_E12temp_storage has been demoted
// _ZZN3cub18CUB_300001_SM_10006detail6reduce28DeviceReduceSingleTileKernelINS2_10policy_hubIijN4cuda3std3__44plusIiEEE10Policy1000EPiSC_iS9_iiNS7_10__identityEEEvT0_T1_T2_T3_T4_T6_E12temp_storage has been demoted
// _ZZN3cub18CUB_300001_SM_10006detail6reduce28DeviceReduceSingleTileKernelINS2_10policy_hubIiyN4cuda3std3__44plusIiEEE10Policy1000EPiSC_yS9_iiNS7_10__identityEEEvT0_T1_T2_T3_T4_T6_E12temp_storage has been demoted
// _ZZN3cub18CUB_300001_SM_10006detail6reduce18DeviceReduceKernelINS2_10policy_hubIiyN4cuda3std3__44plusIiEEE10Policy1000EPiyS9_iNS7_10__identityEEEvT0_PT3_T1_NS0_13GridEvenShareISH_EET2_T4_E12temp_storage has been demoted
// _ZZN3cub18CUB_300001_SM_10006detail6reduce28DeviceReduceSingleTileKernelINS2_10policy_hubIiyN4cuda3std3__44plusIiEEE10Policy1000EPiSC_iS9_iiNS7_10__identityEEEvT0_T1_T2_T3_T4_T6_E12temp_storage has been demoted
// _ZZN3cub18CUB_300001_SM_10006detail4scan16DeviceScanKernelINS2_10policy_hubIiiijN4cuda3std3__44plusIvEEE10Policy1000EPiSC_NS0_13ScanTileStateIiLb1EEES9_NS1_10InputValueIiSC_EEjiLb0EiEEvT0_T1_T2_iT3_T4_T5_E12temp_storage has been demoted
// _ZZN3cub18CUB_300001_SM_10006detail4scan16DeviceScanKernelINS2_10policy_hubIiiimN4cuda3std3__44plusIvEEE10Policy1000EPiSC_NS0_13ScanTileStateIiLb1EEES9_NS1_10InputValueIiSC_EEmiLb0EiEEvT0_T1_T2_iT3_T4_T5_E12temp_storage has been demoted
// _ZZN3cub18CUB_300001_SM_10006detail5merge19device_merge_kernelINS2_10policy_hubI6EntityNS0_8NullTypeEE9policy600EPS5_PS6_S9_SA_S9_SA_i3cmpEEvT0_T1_T6_T2_T3_SE_T4_T5_T7_PSE_NS1_7vsmem_tEE19shared_temp_storage has been demoted
// _ZZN3cub18CUB_300001_SM_10006detail5merge19device_merge_kernelINS2_10policy_hubI6EntityNS0_8NullTypeEE9policy600EPS5_PS6_S9_SA_S9_SA_l3cmpEEvT0_T1_T6_T2_T3_SE_T4_T5_T7_PSE_NS1_7vsmem_tEE19shared_temp_storage has been demoted
.global .align 1 .b8 _ZN34_INTERNAL_f106a46a_4_k_cu_9c48795c4cuda3std3__45__cpo5beginE[1];
.global .align 1 .b8 _ZN34_INTERNAL_f106a46a_4_k_cu_9c48795c4cuda3std3__45__cpo3endE[1];
.global .align 1 .b8 _ZN34_INTERNAL_f106a46a_4_k_cu_9c48795c4cuda3std3__45__cpo6cbeginE[1];
.global .align 1 .b8 _ZN34_INTERNAL_f106a46a_4_k_cu_9c48795c4cuda3std3__45__cpo4cendE[1];
.global .align 1 .b8 _ZN34_INTERNAL_f106a46a_4_k_cu_9c48795c4cuda3std3__45__cpo6rbeginE[1];
.global .align 1 .b8 _ZN34_INTERNAL_f106a46a_4_k_cu_9c48795c4cuda3std3__45__cpo4rendE[1];
.global .align 1 .b8 _ZN34_INTERNAL_f106a46a_4_k_cu_9c48795c4cuda3std3__45__cpo7crbeginE[1];
.global .align 1 .b8 _ZN34_INTERNAL_f106a46a_4_k_cu_9c48795c4cuda3std3__45__cpo5crendE[1];
.global .align 1 .b8 _ZN34_INTERNAL_f106a46a_4_k_cu_9c48795c4cuda3std3__436_GLOBAL__N__f106a46a_4_k_cu_9c48795c6ignoreE[1];
.global .align 1 .b8 _ZN34_INTERNAL_f106a46a_4_k_cu_9c48795c4cuda3std3__419piecewise_constructE[1];
.global .align 1 .b8 _ZN34_INTERNAL_f106a46a_4_k_cu_9c48795c4cuda3std3__48in_placeE[1];
.global .align 1 .b8 _ZN34_INTERNAL_f106a46a_4_k_cu_9c48795c4cuda3std3__420unreachable_sentinelE[1];
.global .align 1 .b8 _ZN34_INTERNAL_f106a46a_4_k_cu_9c48795c4cuda3std3__47nulloptE[1];
.global .align 1 .b8 _ZN34_INTERNAL_f106a46a_4_k_cu_9c48795c4cuda3std3__48unexpectE[1];
.global .align 1 .b8 _ZN34_INTERNAL_f106a46a_4_k_cu_9c48795c4cuda3std6ranges3__45__cpo4swapE[1];
.global .align 1 .b8 _ZN34_INTERNAL_f106a46a_4_k_cu_9c48795c4cuda3std6ranges3__45__cpo9iter_moveE[1];
.global .align 1 .b8 _ZN34_INTERNAL_f106a46a_4_k_cu_9c48795c4cuda3std6ranges3__45__cpo5beginE[1];
.global .align 1 .b8 _ZN34_INTERNAL_f106a46a_4_k_cu_9c48795c4cuda3std6ranges3__45__cpo3endE[1];
.global .align 1 .b8 _ZN34_INTERNAL_f106a46a_4_k_cu_9c48795c4cuda3std6ranges3__45__cpo6cbeginE[1];
.global .align 1 .b8 _ZN34_INTERNAL_f106a46a_4_k_cu_9c48795c4cuda3std6ranges3__45__cpo4cendE[1];
.global .align 1 .b8 _ZN34_INTERNAL_f106a46a_4_k_cu_9c48795c4cuda3std6ranges3__45__cpo7advanceE[1];
.global .align 1 .b8 _ZN34_INTERNAL_f106a46a_4_k_cu_9c48795c4cuda3std6ranges3__45__cpo9iter_swapE[1];
.global .align 1 .b8 _ZN34_INTERNAL_f106a46a_4_k_cu_9c48795c4cuda3std6ranges3__45__cpo4nextE[1];
.global .align 1 .b8 _ZN34_INTERNAL_f106a46a_4_k_cu_9c48795c4cuda3std6ranges3__45__cpo4prevE[1];
.global .align 1 .b8 _ZN34_INTERNAL_f106a46a_4_k_cu_9c48795c4cuda3std6ranges3__45__cpo4dataE[1];
.global .align 1 .b8 _ZN34_INTERNAL_f106a46a_4_k_cu_9c48795c4cuda3std6ranges3__45__cpo5cdataE[1];
.global .align 1 .b8 _ZN34_INTERNAL_f106a46a_4_k_cu_9c48795c4cuda3std6ranges3__45__cpo4sizeE[1];
.global .align 1 .b8 _ZN34_INTERNAL_f106a46a_4_k_cu_9c48795c4cuda3std6ranges3__45__cpo5ssizeE[1];
.global .align 1 .b8 _ZN34_INTERNAL_f106a46a_4_k_cu_9c48795c4cuda3std6ranges3__45__cpo8distanceE[1];
.global .align 1 .b8 _ZN34_INTERNAL_f106a46a_4_k_cu_9c48795c6thrust24THRUST_300001_SM_1000_NS8cuda_cub3parE[1];
.global .align 1 .b8 _ZN34_INTERNAL_f106a46a_4_k_cu_9c48795c6thrust24THRUST_300001_SM_1000_NS8cuda_cub10par_nosyncE[1];
.global .align 1 .b8 _ZN34_INTERNAL_f106a46a_4_k_cu_9c48795c6thrust24THRUST_300001_SM_1000_NS6system6detail10sequential3seqE[1];
.global .align 1 .b8 _ZN34_INTERNAL_f106a46a_4_k_cu_9c48795c6thrust24THRUST_300001_SM_1000_NS6system3cpp3parE[1];
.global .align 1 .b8 _ZN34_INTERNAL_f106a46a_4_k_cu_9c48795c6thrust24THRUST_300001_SM_1000_NS12placeholders2_1E[1];
.global .align 1 .b8 _ZN34_INTERNAL_f106a46a_4_k_cu_9c48795c6thrust24THRUST_300001_SM_1000_NS12placeholders2_2E[1];
.global .align 1 .b8 _ZN34_INTERNAL_f106a46a_4_k_cu_9c48795c6thrust24THRUST_300001_SM_1000_NS12placeholders2_3E[1];
.global .align 1 .b8 _ZN34_INTERNAL_f106a46a_4_k_cu_9c48795c6thrust24THRUST_300001_SM_1000_NS12placeholders2_4E[1];
.global .align 1 .b8 _ZN34_INTERNAL_f106a46a_4_k_cu_9c48795c6thrust24THRUST_300001_SM_1000_NS12placeholders2_5E[1];
.global .align 1 .b8 _ZN34_INTERNAL_f106a46a_4_k_cu_9c48795c6thrust24THRUST_300001_SM_1000_NS12placeholders2_6E[1];
.global .align 1 .b8 _ZN34_INTERNAL_f106a46a_4_k_cu_9c48795c6thrust24THRUST_300001_SM_1000_NS12placeholders2_7E[1];
.global .align 1 .b8 _ZN34_INTERNAL_f106a46a_4_k_cu_9c48795c6thrust24THRUST_300001_SM_1000_NS12placeholders2_8E[1];
.global .align 1 .b8 _ZN34_INTERNAL_f106a46a_4_k_cu_9c48795c6thrust24THRUST_300001_SM_1000_NS12placeholders2_9E[1];
.global .align 1 .b8 _ZN34_INTERNAL_f106a46a_4_k_cu_9c48795c6thrust24THRUST_300001_SM_1000_NS12placeholders3_10E[1];
.global .align 1 .b8 _ZN34_INTERNAL_f106a46a_4_k_cu_9c48795c6thrust24THRUST_300001_SM_1000_NS3seqE[1];
.global .align 1 .b8 _ZN34_INTERNAL_f106a46a_4_k_cu_9c48795c6thrust24THRUST_300001_SM_1000_NS6deviceE[1];
.extern .shared .align 16 .b8 _ZN6thrust24THRUST_300001_SM_1000_NS8cuda_cub4core6detail5shmemE[];

.visible .entry _Z16build_hash_tableP6EntitylPili(
	.param .u64 .ptr .align 1 _Z16build_hash_tableP6EntitylPili_param_0,
	.param .u64 _Z16build_hash_tableP6EntitylPili_param_1,
	.param .u64 .ptr .align 1 _Z16build_hash_tableP6EntitylPili_param_2,
	.param .u64 _Z16build_hash_tableP6EntitylPili_param_3,
	.param .u32 _Z16build_hash_tableP6EntitylPili_param_4
)
{
	.reg .pred 	%p<5>;
	.reg .b32 	%r<31>;
	.reg .b64 	%rd<21>;

	ld.param.u64 	%rd9, [_Z16build_hash_tableP6EntitylPili_param_0];
	ld.param.u64 	%rd6, [_Z16build_hash_tableP6EntitylPili_param_1];
	ld.param.u64 	%rd7, [_Z16build_hash_tableP6EntitylPili_param_2];
	ld.param.u64 	%rd8, [_Z16build_hash_tableP6EntitylPili_param_3];
	ld.param.u32 	%r12, [_Z16build_hash_tableP6EntitylPili_param_4];
	cvta.to.global.u64 	%rd1, %rd9;
	mov.u32 	%r13, %ctaid.x;
	mov.u32 	%r1, %ntid.x;
	mov.u32 	%r14, %tid.x;
	mad.lo.s32 	%r29, %r13, %r1, %r14;
	cvt.s64.s32 	%rd10, %r29;
	setp.le.s64 	%p1, %rd8, %rd10;
	@%p1 bra 	$L__BB0_4;
	mov.u32 	%r15, %nctaid.x;
	mul.lo.s32 	%r3, %r1, %r15;
	cvt.u32.u64 	%r16, %rd6;
	add.s32 	%r4, %r16, -1;
	cvta.to.global.u64 	%rd2, %rd7;
$L__BB0_2:
	mul.lo.s32 	%r17, %r29, %r12;
	mul.wide.s32 	%rd11, %r17, 4;
	add.s64 	%rd12, %rd2, %rd11;
	ld.global.u32 	%r6, [%rd12];
	ld.global.u32 	%r7, [%rd12+4];
	shr.s32 	%r18, %r6, 16;
	xor.b32  	%r19, %r18, %r6;
	mul.lo.s32 	%r20, %r19, -2048144789;
	shr.s32 	%r21, %r20, 13;
	xor.b32  	%r22, %r21, %r20;
	mul.lo.s32 	%r23, %r22, -1028477387;
	shr.s32 	%r24, %r23, 16;
	xor.b32  	%r25, %r24, %r23;
	and.b32  	%r30, %r25, %r4;
	cvt.s64.s32 	%rd20, %r30;
	mul.wide.s32 	%rd13, %r30, 8;
	add.s64 	%rd14, %rd1, %rd13;
	atom.relaxed.global.cas.b32 	%r26, [%rd14], -1, %r6;
	setp.eq.s32 	%p2, %r26, -1;
	@%p2 bra 	$L__BB0_3;
	bra.uni 	$L__BB0_5;
$L__BB0_3:
	shl.b64 	%rd17, %rd20, 3;
	add.s64 	%rd18, %rd1, %rd17;
	st.global.u32 	[%rd18+4], %r7;
	add.s32 	%r29, %r29, %r3;
	cvt.s64.s32 	%rd19, %r29;
	setp.gt.s64 	%p4, %rd8, %rd19;
	@%p4 bra 	$L__BB0_2;
$L__BB0_4:
	ret;
$L__BB0_5:
	add.s32 	%r27, %r30, 1;
	and.b32  	%r30, %r27, %r4;
	cvt.s64.s32 	%rd20, %r30;
	mul.wide.s32 	%rd15, %r30, 8;
	add.s64 	%rd16, %rd1, %rd15;
	atom.relaxed.global.cas.b32 	%r28, [%rd16], -1, %r6;
	setp.eq.s32 	%p3, %r28, -1;
	@%p3 bra 	$L__BB0_3;
	bra.uni 	$L__BB0_5;

}
	// .globl	_Z25initialize_result_t_deltaP6EntityS0_Pili
.visible .entry _Z25initialize_result_t_deltaP6EntityS0_Pili(
	.param .u64 .ptr .align 1 _Z25initialize_result_t_deltaP6EntityS0_Pili_param_0,
	.param .u64 .ptr .align 1 _Z25initialize_result_t_deltaP6EntityS0_Pili_param_1,
	.param .u64 .ptr .align 1 _Z25initialize_result_t_deltaP6EntityS0_Pili_param_2,
	.param .u64 _Z25initialize_result_t_deltaP6EntityS0_Pili_param_3,
	.param .u32 _Z25initialize_result_t_deltaP6EntityS0_Pili_param_4
)
{
	.reg .pred 	%p<3>;
	.reg .b32 	%r<14>;
	.reg .b64 	%rd<17>;

	ld.param.u64 	%rd7, [_Z25initialize_result_t_deltaP6EntityS0_Pili_param_0];
	ld.param.u64 	%rd8, [_Z25initialize_result_t_deltaP6EntityS0_Pili_param_1];
	ld.param.u64 	%rd9, [_Z25initialize_result_t_deltaP6EntityS0_Pili_param_2];
	ld.param.u64 	%rd10, [_Z25initialize_result_t_deltaP6EntityS0_Pili_param_3];
	ld.param.u32 	%r6, [_Z25initialize_result_t_deltaP6EntityS0_Pili_param_4];
	mov.u32 	%r7, %ctaid.x;
	mov.u32 	%r1, %ntid.x;
	mov.u32 	%r8, %tid.x;
	mad.lo.s32 	%r13, %r7, %r1, %r8;
	cvt.s64.s32 	%rd16, %r13;
	setp.le.s64 	%p1, %rd10, %rd16;
	@%p1 bra 	$L__BB1_3;
	mov.u32 	%r9, %nctaid.x;
	mul.lo.s32 	%r3, %r1, %r9;
	cvta.to.global.u64 	%rd2, %rd9;
	cvta.to.global.u64 	%rd3, %rd7;
	cvta.to.global.u64 	%rd4, %rd8;
$L__BB1_2:
	mul.lo.s32 	%r10, %r13, %r6;
	mul.wide.s32 	%rd11, %r10, 4;
	add.s64 	%rd12, %rd2, %rd11;
	ld.global.u32 	%r11, [%rd12];
	shl.b64 	%rd13, %rd16, 3;
	add.s64 	%rd14, %rd3, %rd13;
	st.global.u32 	[%rd14], %r11;
	add.s64 	%rd15, %rd4, %rd13;
	st.global.u32 	[%rd15], %r11;
	ld.global.u32 	%r12, [%rd12+4];
	st.global.u32 	[%rd14+4], %r12;
	st.global.u32 	[%rd15+4], %r12;
	add.s32 	%r13, %r13, %r3;
	cvt.s64.s32 	%rd16, %r13;
	setp.gt.s64 	%p2, %rd10, %rd16;
	@%p2 bra 	$L__BB1_2;
$L__BB1_3:
	ret;

}
	// .globl	_Z11copy_structP6EntitylS0_
.visible .entry _Z11copy_structP6EntitylS0_(
	.param .u64 .ptr .align 1 _Z11copy_structP6EntitylS0__param_0,
	.param .u64 _Z11copy_structP6EntitylS0__param_1,
	.param .u64 .ptr .align 1 _Z11copy_structP6EntitylS0__param_2
)
{
	.reg .pred 	%p<3>;
	.reg .b32 	%r<12>;
	.reg .b64 	%rd<13>;

	ld.param.u64 	%rd6, [_Z11copy_structP6EntitylS0__param_0];
	ld.param.u64 	%rd7, [_Z11copy_structP6EntitylS0__param_1];
	ld.param.u64 	%rd8, [_Z11copy_structP6EntitylS0__param_2];
	mov.u32 	%r6, %ctaid.x;
	mov.u32 	%r1, %ntid.x;
	mov.u32 	%r7, %tid.x;
	mad.lo.s32 	%r11, %r6, %r1, %r7;
	cvt.s64.s32 	%rd12, %r11;
	setp.le.s64 	%p1, %rd7, %rd12;
	@%p1 bra 	$L__BB2_3;
	mov.u32 	%r8, %nctaid.x;
	mul.lo.s32 	%r3, %r1, %r8;
	cvta.to.global.u64 	%rd2, %rd6;
	cvta.to.global.u64 	%rd3, %rd8;
$L__BB2_2:
	shl.b64 	%rd9, %rd12, 3;
	add.s64 	%rd10, %rd2, %rd9;
	ld.global.u32 	%r9, [%rd10];
	add.s64 	%rd11, %rd3, %rd9;
	st.global.u32 	[%rd11], %r9;
	ld.global.u32 	%r10, [%rd10+4];
	st.global.u32 	[%rd11+4], %r10;
	add.s32 	%r11, %r11, %r3;
	cvt.s64.s32 	%rd12, %r11;
	setp.gt.s64 	%p2, %rd7, %rd12;
	@%p2 bra 	$L__BB2_2;
$L__BB2_3:
	ret;

}
	// .globl	_Z20negative_fill_structP6Entityl
.visible .entry _Z20negative_fill_structP6Entityl(
	.param .u64 .ptr .align 1 _Z20negative_fill_structP6Entityl_param_0,
	.param .u64 _Z20negative_fill_structP6Entityl_param_1
)
{
	.reg .pred 	%p<3>;
	.reg .b32 	%r<11>;
	.reg .b64 	%rd<10>;

	ld.param.u64 	%rd5, [_Z20negative_fill_structP6Entityl_param_0];
	ld.param.u64 	%rd6, [_Z20negative_fill_structP6Entityl_param_1];
	mov.u32 	%r6, %ctaid.x;
	mov.u32 	%r1, %ntid.x;
	mov.u32 	%r7, %tid.x;
	mad.lo.s32 	%r10, %r6, %r1, %r7;
	cvt.s64.s32 	%rd9, %r10;
	setp.le.s64 	%p1, %rd6, %rd9;
	@%p1 bra 	$L__BB3_3;
	mov.u32 	%r8, %nctaid.x;
	mul.lo.s32 	%r3, %r1, %r8;
	cvta.to.global.u64 	%rd2, %rd5;
$L__BB3_2:
	shl.b64 	%rd7, %rd9, 3;
	add.s64 	%rd8, %rd2, %rd7;
	mov.b32 	%r9, -1;
	st.global.u32 	[%rd8], %r9;
	st.global.u32 	[%rd8+4], %r9;
	add.s32 	%r10, %r10, %r3;
	cvt.s64.s32 	%rd9, %r10;
	setp.gt.s64 	%p2, %rd6, %rd9;
	@%p2 bra 	$L__BB3_2;
$L__BB3_3:
	ret;

}
	// .globl	_Z20get_reverse_relationPiliP6Entity
.visible .entry _Z20get_reverse_relationPiliP6Entity(
	.param .u64 .ptr .align 1 _Z20get_reverse_relationPiliP6Entity_param_0,
	.param .u64 _Z20get_reverse_relationPiliP6Entity_param_1,
	.param .u32 _Z20get_reverse_relationPiliP6Entity_param_2,
	.param .u64 .ptr .align 1 _Z20get_reverse_relationPiliP6Entity_param_3
)
{
	.reg .pred 	%p<8>;
	.reg .b32 	%r<21>;
	.reg .b64 	%rd<72>;

	ld.param.u64 	%rd29, [_Z20get_reverse_relationPiliP6Entity_param_0];
	ld.param.u64 	%rd28, [_Z20get_reverse_relationPiliP6Entity_param_1];
	ld.param.u32 	%r2, [_Z20get_reverse_relationPiliP6Entity_param_2];
	ld.param.u64 	%rd30, [_Z20get_reverse_relationPiliP6Entity_param_3];
	cvta.to.global.u64 	%rd1, %rd30;
	cvta.to.global.u64 	%rd2, %rd29;
	mov.u32 	%r3, %ctaid.x;
	mov.u32 	%r1, %ntid.x;
	mov.u32 	%r4, %tid.x;
	mad.lo.s32 	%r5, %r3, %r1, %r4;
	cvt.s64.s32 	%rd70, %r5;
	setp.le.s64 	%p1, %rd28, %rd70;
	@%p1 bra 	$L__BB4_10;
	mov.u32 	%r6, %nctaid.x;
	mul.lo.s32 	%r7, %r1, %r6;
	cvt.s64.s32 	%rd4, %r2;
	cvt.s64.s32 	%rd5, %r7;
	add.s64 	%rd31, %rd5, %rd70;
	max.s64 	%rd32, %rd28, %rd31;
	setp.lt.s64 	%p2, %rd31, %rd28;
	selp.u64 	%rd6, 1, 0, %p2;
	add.s64 	%rd33, %rd31, %rd6;
	sub.s64 	%rd7, %rd32, %rd33;
	or.b64  	%rd34, %rd7, %rd5;
	and.b64  	%rd35, %rd34, -4294967296;
	setp.ne.s64 	%p3, %rd35, 0;
	@%p3 bra 	$L__BB4_3;
	cvt.u32.u64 	%r8, %rd5;
	cvt.u32.u64 	%r9, %rd7;
	div.u32 	%r10, %r9, %r8;
	cvt.u64.u32 	%rd65, %r10;
	bra.uni 	$L__BB4_4;
$L__BB4_3:
	div.u64 	%rd65, %rd7, %rd5;
$L__BB4_4:
	add.s64 	%rd11, %rd65, %rd6;
	and.b64  	%rd36, %rd11, 3;
	setp.eq.s64 	%p4, %rd36, 3;
	@%p4 bra 	$L__BB4_7;
	shl.b64 	%rd37, %rd70, 3;
	add.s64 	%rd38, %rd37, %rd1;
	add.s64 	%rd68, %rd38, 4;
	shl.b64 	%rd13, %rd5, 3;
	mul.lo.s64 	%rd39, %rd4, %rd70;
	shl.b64 	%rd40, %rd39, 2;
	add.s64 	%rd41, %rd40, %rd2;
	add.s64 	%rd67, %rd41, 4;
	mul.lo.s64 	%rd42, %rd4, %rd5;
	shl.b64 	%rd15, %rd42, 2;
	add.s64 	%rd43, %rd11, 1;
	and.b64  	%rd66, %rd43, 3;
$L__BB4_6:
	.pragma "nounroll";
	ld.global.u32 	%r11, [%rd67+-4];
	st.global.u32 	[%rd68+-4], %r11;
	ld.global.u32 	%r12, [%rd67];
	st.global.u32 	[%rd68], %r12;
	add.s64 	%rd70, %rd70, %rd5;
	add.s64 	%rd68, %rd68, %rd13;
	add.s64 	%rd67, %rd67, %rd15;
	add.s64 	%rd66, %rd66, -1;
	setp.ne.s64 	%p5, %rd66, 0;
	@%p5 bra 	$L__BB4_6;
$L__BB4_7:
	setp.lt.u64 	%p6, %rd11, 3;
	@%p6 bra 	$L__BB4_10;
	shl.b64 	%rd53, %rd5, 3;
$L__BB4_9:
	mul.lo.s64 	%rd44, %rd70, %rd4;
	shl.b64 	%rd45, %rd44, 2;
	add.s64 	%rd46, %rd2, %rd45;
	ld.global.u32 	%r13, [%rd46];
	shl.b64 	%rd47, %rd70, 3;
	add.s64 	%rd48, %rd1, %rd47;
	st.global.u32 	[%rd48], %r13;
	ld.global.u32 	%r14, [%rd46+4];
	st.global.u32 	[%rd48+4], %r14;
	add.s64 	%rd49, %rd70, %rd5;
	mul.lo.s64 	%rd50, %rd49, %rd4;
	shl.b64 	%rd51, %rd50, 2;
	add.s64 	%rd52, %rd2, %rd51;
	ld.global.u32 	%r15, [%rd52];
	add.s64 	%rd54, %rd48, %rd53;
	st.global.u32 	[%rd54], %r15;
	ld.global.u32 	%r16, [%rd52+4];
	st.global.u32 	[%rd54+4], %r16;
	add.s64 	%rd55, %rd49, %rd5;
	mul.lo.s64 	%rd56, %rd55, %rd4;
	shl.b64 	%rd57, %rd56, 2;
	add.s64 	%rd58, %rd2, %rd57;
	ld.global.u32 	%r17, [%rd58];
	add.s64 	%rd59, %rd54, %rd53;
	st.global.u32 	[%rd59], %r17;
	ld.global.u32 	%r18, [%rd58+4];
	st.global.u32 	[%rd59+4], %r18;
	add.s64 	%rd60, %rd55, %rd5;
	mul.lo.s64 	%rd61, %rd60, %rd4;
	shl.b64 	%rd62, %rd61, 2;
	add.s64 	%rd63, %rd2, %rd62;
	ld.global.u32 	%r19, [%rd63];
	add.s64 	%rd64, %rd59, %rd53;
	st.global.u32 	[%rd64], %r19;
	ld.global.u32 	%r20, [%rd63+4];
	st.global.u32 	[%rd64+4], %r20;
	add.s64 	%rd70, %rd60, %rd5;
	setp.lt.s64 	%p7, %rd70, %rd28;
	@%p7 bra 	$L__BB4_9;
$L__BB4_10:
	ret;

}
	// .globl	_Z20get_join_result_sizeP6EntitylS0_lPi
.visible .entry _Z20get_join_result_sizeP6EntitylS0_lPi(
	.param .u64 .ptr .align 1 _Z20get_join_result_sizeP6EntitylS0_lPi_param_0,
	.param .u64 _Z20get_join_result_sizeP6EntitylS0_lPi_param_1,
	.param .u64 .ptr .align 1 _Z20get_join_result_sizeP6EntitylS0_lPi_param_2,
	.param .u64 _Z20get_join_result_sizeP6EntitylS0_lPi_param_3,
	.param .u64 .ptr .align 1 _Z20get_join_result_sizeP6EntitylS0_lPi_param_4
)
{
	.reg .pred 	%p<5>;
	.reg .b32 	%r<32>;
	.reg .b64 	%rd<19>;

	ld.param.u64 	%rd7, [_Z20get_join_result_sizeP6EntitylS0_lPi_param_0];
	ld.param.u64 	%rd8, [_Z20get_join_result_sizeP6EntitylS0_lPi_param_1];
	ld.param.u64 	%rd9, [_Z20get_join_result_sizeP6EntitylS0_lPi_param_2];
	ld.param.u64 	%rd10, [_Z20get_join_result_sizeP6EntitylS0_lPi_param_3];
	ld.param.u64 	%rd11, [_Z20get_join_result_sizeP6EntitylS0_lPi_param_4];
	mov.u32 	%r16, %ctaid.x;
	mov.u32 	%r1, %ntid.x;
	mov.u32 	%r17, %tid.x;
	mad.lo.s32 	%r28, %r16, %r1, %r17;
	cvt.s64.s32 	%rd18, %r28;
	setp.le.s64 	%p1, %rd10, %rd18;
	@%p1 bra 	$L__BB5_8;
	mov.u32 	%r18, %nctaid.x;
	mul.lo.s32 	%r3, %r1, %r18;
	cvt.u32.u64 	%r19, %rd8;
	add.s32 	%r4, %r19, -1;
	cvta.to.global.u64 	%rd2, %rd9;
	cvta.to.global.u64 	%rd3, %rd7;
	cvta.to.global.u64 	%rd4, %rd11;
$L__BB5_2:
	shl.b64 	%rd12, %rd18, 3;
	add.s64 	%rd13, %rd2, %rd12;
	ld.global.u32 	%r6, [%rd13+4];
	shr.s32 	%r21, %r6, 16;
	xor.b32  	%r22, %r21, %r6;
	mul.lo.s32 	%r23, %r22, -2048144789;
	shr.s32 	%r24, %r23, 13;
	xor.b32  	%r25, %r24, %r23;
	mul.lo.s32 	%r26, %r25, -1028477387;
	shr.s32 	%r27, %r26, 16;
	xor.b32  	%r30, %r27, %r26;
	mov.b32 	%r8, 0;
$L__BB5_3:
	and.b32  	%r10, %r30, %r4;
	mul.wide.s32 	%rd14, %r10, 8;
	add.s64 	%rd15, %rd3, %rd14;
	ld.global.u32 	%r11, [%rd15];
	setp.ne.s32 	%p2, %r11, %r6;
	@%p2 bra 	$L__BB5_5;
	add.s32 	%r8, %r8, 1;
	bra.uni 	$L__BB5_6;
$L__BB5_5:
	setp.eq.s32 	%p3, %r11, -1;
	@%p3 bra 	$L__BB5_7;
$L__BB5_6:
	add.s32 	%r30, %r10, 1;
	bra.uni 	$L__BB5_3;
$L__BB5_7:
	shl.b64 	%rd16, %rd18, 2;
	add.s64 	%rd17, %rd4, %rd16;
	st.global.u32 	[%rd17], %r8;
	add.s32 	%r28, %r28, %r3;
	cvt.s64.s32 	%rd18, %r28;
	setp.gt.s64 	%p4, %rd10, %rd18;
	@%p4 bra 	$L__BB5_2;
$L__BB5_8:
	ret;

}
	// .globl	_Z15get_join_resultP6EntityiS0_iPiS0_
.visible .entry _Z15get_join_resultP6EntityiS0_iPiS0_(
	.param .u64 .ptr .align 1 _Z15get_join_resultP6EntityiS0_iPiS0__param_0,
	.param .u32 _Z15get_join_resultP6EntityiS0_iPiS0__param_1,
	.param .u64 .ptr .align 1 _Z15get_join_resultP6EntityiS0_iPiS0__param_2,
	.param .u32 _Z15get_join_resultP6EntityiS0_iPiS0__param_3,
	.param .u64 .ptr .align 1 _Z15get_join_resultP6EntityiS0_iPiS0__param_4,
	.param .u64 .ptr .align 1 _Z15get_join_resultP6EntityiS0_iPiS0__param_5
)
{
	.reg .pred 	%p<5>;
	.reg .b32 	%r<35>;
	.reg .b64 	%rd<17>;

	ld.param.u64 	%rd6, [_Z15get_join_resultP6EntityiS0_iPiS0__param_0];
	ld.param.u32 	%r18, [_Z15get_join_resultP6EntityiS0_iPiS0__param_1];
	ld.param.u64 	%rd7, [_Z15get_join_resultP6EntityiS0_iPiS0__param_2];
	ld.param.u32 	%r19, [_Z15get_join_resultP6EntityiS0_iPiS0__param_3];
	ld.param.u64 	%rd8, [_Z15get_join_resultP6EntityiS0_iPiS0__param_4];
	ld.param.u64 	%rd9, [_Z15get_join_resultP6EntityiS0_iPiS0__param_5];
	mov.u32 	%r20, %ctaid.x;
	mov.u32 	%r1, %ntid.x;
	mov.u32 	%r21, %tid.x;
	mad.lo.s32 	%r31, %r20, %r1, %r21;
	setp.ge.s32 	%p1, %r31, %r19;
	@%p1 bra 	$L__BB6_8;
	mov.u32 	%r22, %nctaid.x;
	mul.lo.s32 	%r3, %r1, %r22;
	add.s32 	%r4, %r18, -1;
	cvta.to.global.u64 	%rd1, %rd7;
	cvta.to.global.u64 	%rd2, %rd8;
	cvta.to.global.u64 	%rd3, %rd6;
	cvta.to.global.u64 	%rd4, %rd9;
$L__BB6_2:
	mul.wide.s32 	%rd10, %r31, 8;
	add.s64 	%rd11, %rd1, %rd10;
	ld.global.u32 	%r6, [%rd11+4];
	ld.global.u32 	%r7, [%rd11];
	mul.wide.s32 	%rd12, %r31, 4;
	add.s64 	%rd13, %rd2, %rd12;
	ld.global.u32 	%r32, [%rd13];
	shr.s32 	%r23, %r6, 16;
	xor.b32  	%r24, %r23, %r6;
	mul.lo.s32 	%r25, %r24, -2048144789;
	shr.s32 	%r26, %r25, 13;
	xor.b32  	%r27, %r26, %r25;
	mul.lo.s32 	%r28, %r27, -1028477387;
	shr.s32 	%r29, %r28, 16;
	xor.b32  	%r33, %r29, %r28;
$L__BB6_3:
	and.b32  	%r12, %r33, %r4;
	mul.wide.s32 	%rd14, %r12, 8;
	add.s64 	%rd5, %rd3, %rd14;
	ld.global.u32 	%r13, [%rd5];
	setp.ne.s32 	%p2, %r13, %r6;
	@%p2 bra 	$L__BB6_5;
	mul.wide.s32 	%rd15, %r32, 8;
	add.s64 	%rd16, %rd4, %rd15;
	st.global.u32 	[%rd16], %r7;
	ld.global.u32 	%r30, [%rd5+4];
	st.global.u32 	[%rd16+4], %r30;
	add.s32 	%r32, %r32, 1;
	bra.uni 	$L__BB6_6;
$L__BB6_5:
	setp.eq.s32 	%p3, %r13, -1;
	@%p3 bra 	$L__BB6_7;
$L__BB6_6:
	add.s32 	%r33, %r12, 1;
	bra.uni 	$L__BB6_3;
$L__BB6_7:
	add.s32 	%r31, %r31, %r3;
	setp.lt.s32 	%p4, %r31, %r19;
	@%p4 bra 	$L__BB6_2;
$L__BB6_8:
	ret;

}
	// .globl	_Z23get_join_result_size_arP6EntitylPilS1_
.visible .entry _Z23get_join_result_size_arP6EntitylPilS1_(
	.param .u64 .ptr .align 1 _Z23get_join_result_size_arP6EntitylPilS1__param_0,
	.param .u64 _Z23get_join_result_size_arP6EntitylPilS1__param_1,
	.param .u64 .ptr .align 1 _Z23get_join_result_size_arP6EntitylPilS1__param_2,
	.param .u64 _Z23get_join_result_size_arP6EntitylPilS1__param_3,
	.param .u64 .ptr .align 1 _Z23get_join_result_size_arP6EntitylPilS1__param_4
)
{
	.reg .pred 	%p<5>;
	.reg .b32 	%r<33>;
	.reg .b64 	%rd<19>;

	ld.param.u64 	%rd7, [_Z23get_join_result_size_arP6EntitylPilS1__param_0];
	ld.param.u64 	%rd8, [_Z23get_join_result_size_arP6EntitylPilS1__param_1];
	ld.param.u64 	%rd9, [_Z23get_join_result_size_arP6EntitylPilS1__param_2];
	ld.param.u64 	%rd10, [_Z23get_join_result_size_arP6EntitylPilS1__param_3];
	ld.param.u64 	%rd11, [_Z23get_join_result_size_arP6EntitylPilS1__param_4];
	mov.u32 	%r16, %ctaid.x;
	mov.u32 	%r1, %ntid.x;
	mov.u32 	%r17, %tid.x;
	mad.lo.s32 	%r29, %r16, %r1, %r17;
	cvt.s64.s32 	%rd18, %r29;
	setp.le.s64 	%p1, %rd10, %rd18;
	@%p1 bra 	$L__BB7_8;
	mov.u32 	%r18, %nctaid.x;
	mul.lo.s32 	%r3, %r1, %r18;
	cvt.u32.u64 	%r19, %rd8;
	add.s32 	%r4, %r19, -1;
	cvta.to.global.u64 	%rd2, %rd9;
	cvta.to.global.u64 	%rd3, %rd7;
	cvta.to.global.u64 	%rd4, %rd11;
$L__BB7_2:
	shl.b32 	%r21, %r29, 1;
	mul.wide.s32 	%rd12, %r21, 4;
	add.s64 	%rd13, %rd2, %rd12;
	ld.global.u32 	%r6, [%rd13+4];
	shr.s32 	%r22, %r6, 16;
	xor.b32  	%r23, %r22, %r6;
	mul.lo.s32 	%r24, %r23, -2048144789;
	shr.s32 	%r25, %r24, 13;
	xor.b32  	%r26, %r25, %r24;
	mul.lo.s32 	%r27, %r26, -1028477387;
	shr.s32 	%r28, %r27, 16;
	xor.b32  	%r31, %r28, %r27;
	mov.b32 	%r8, 0;
$L__BB7_3:
	and.b32  	%r10, %r31, %r4;
	mul.wide.s32 	%rd14, %r10, 8;
	add.s64 	%rd15, %rd3, %rd14;
	ld.global.u32 	%r11, [%rd15];
	setp.ne.s32 	%p2, %r11, %r6;
	@%p2 bra 	$L__BB7_5;
	add.s32 	%r8, %r8, 1;
	bra.uni 	$L__BB7_6;
$L__BB7_5:
	setp.eq.s32 	%p3, %r11, -1;
	@%p3 bra 	$L__BB7_7;
$L__BB7_6:
	add.s32 	%r31, %r10, 1;
	bra.uni 	$L__BB7_3;
$L__BB7_7:
	shl.b64 	%rd16, %rd18, 2;
	add.s64 	%rd17, %rd4, %rd16;
	st.global.u32 	[%rd17], %r8;
	add.s32 	%r29, %r29, %r3;
	cvt.s64.s32 	%rd18, %r29;
	setp.gt.s64 	%p4, %rd10, %rd18;
	@%p4 bra 	$L__BB7_2;
$L__BB7_8:
	ret;

}
	// .globl	_Z18get_join_result_arP6EntityiPiiS1_S0_
.visible .entry _Z18get_join_result_arP6EntityiPiiS1_S0_(
	.param .u64 .ptr .align 1 _Z18get_join_result_arP6EntityiPiiS1_S0__param_0,
	.param .u32 _Z18get_join_result_arP6EntityiPiiS1_S0__param_1,
	.param .u64 .ptr .align 1 _Z18get_join_result_arP6EntityiPiiS1_S0__param_2,
	.param .u32 _Z18get_join_result_arP6EntityiPiiS1_S0__param_3,
	.param .u64 .ptr .align 1 _Z18get_join_result_arP6EntityiPiiS1_S0__param_4,
	.param .u64 .ptr .align 1 _Z18get_join_result_arP6EntityiPiiS1_S0__param_5
)
{
	.reg .pred 	%p<5>;
	.reg .b32 	%r<36>;
	.reg .b64 	%rd<17>;

	ld.param.u64 	%rd6, [_Z18get_join_result_arP6EntityiPiiS1_S0__param_0];
	ld.param.u32 	%r18, [_Z18get_join_result_arP6EntityiPiiS1_S0__param_1];
	ld.param.u64 	%rd7, [_Z18get_join_result_arP6EntityiPiiS1_S0__param_2];
	ld.param.u32 	%r19, [_Z18get_join_result_arP6EntityiPiiS1_S0__param_3];
	ld.param.u64 	%rd8, [_Z18get_join_result_arP6EntityiPiiS1_S0__param_4];
	ld.param.u64 	%rd9, [_Z18get_join_result_arP6EntityiPiiS1_S0__param_5];
	mov.u32 	%r20, %ctaid.x;
	mov.u32 	%r1, %ntid.x;
	mov.u32 	%r21, %tid.x;
	mad.lo.s32 	%r32, %r20, %r1, %r21;
	setp.ge.s32 	%p1, %r32, %r19;
	@%p1 bra 	$L__BB8_8;
	mov.u32 	%r22, %nctaid.x;
	mul.lo.s32 	%r3, %r1, %r22;
	add.s32 	%r4, %r18, -1;
	cvta.to.global.u64 	%rd1, %rd7;
	cvta.to.global.u64 	%rd2, %rd8;
	cvta.to.global.u64 	%rd3, %rd6;
	cvta.to.global.u64 	%rd4, %rd9;
$L__BB8_2:
	shl.b32 	%r23, %r32, 1;
	mul.wide.s32 	%rd10, %r23, 4;
	add.s64 	%rd11, %rd1, %rd10;
	ld.global.u32 	%r6, [%rd11+4];
	ld.global.u32 	%r7, [%rd11];
	mul.wide.s32 	%rd12, %r32, 4;
	add.s64 	%rd13, %rd2, %rd12;
	ld.global.u32 	%r33, [%rd13];
	shr.s32 	%r24, %r6, 16;
	xor.b32  	%r25, %r24, %r6;
	mul.lo.s32 	%r26, %r25, -2048144789;
	shr.s32 	%r27, %r26, 13;
	xor.b32  	%r28, %r27, %r26;
	mul.lo.s32 	%r29, %r28, -1028477387;
	shr.s32 	%r30, %r29, 16;
	xor.b32  	%r34, %r30, %r29;
$L__BB8_3:
	and.b32  	%r12, %r34, %r4;
	mul.wide.s32 	%rd14, %r12, 8;
	add.s64 	%rd5, %rd3, %rd14;
	ld.global.u32 	%r13, [%rd5];
	setp.ne.s32 	%p2, %r13, %r6;
	@%p2 bra 	$L__BB8_5;
	mul.wide.s32 	%rd15, %r33, 8;
	add.s64 	%rd16, %rd4, %rd15;
	st.global.u32 	[%rd16], %r7;
	ld.global.u32 	%r31, [%rd5+4];
	st.global.u32 	[%rd16+4], %r31;
	add.s32 	%r33, %r33, 1;
	bra.uni 	$L__BB8_6;
$L__BB8_5:
	setp.eq.s32 	%p3, %r13, -1;
	@%p3 bra 	$L__BB8_7;
$L__BB8_6:
	add.s32 	%r34, %r12, 1;
	bra.uni 	$L__BB8_3;
$L__BB8_7:
	add.s32 	%r32, %r32, %r3;
	setp.lt.s32 	%p4, %r32, %r19;
	@%p4 bra 	$L__BB8_2;
$L__BB8_8:
	ret;

}
	// .globl	_ZN6thrust24THRUST_300001_SM_1000_NS8cuda_cub4core6detail13_kernel_agentINS1_8__unique9InitAgentIN3cub18CUB_300001_SM_100013ScanTileStateIiLb1EEEPiiEEJSA_mSB_EEEvDpT0_
.visible .entry _ZN6thrust24THRUST_300001_SM_1000_NS8cuda_cub4core6detail13_kernel_agentINS1_8__unique9InitAgentIN3cub18CUB_300001_SM_100013ScanTileStateIiLb1EEEPiiEEJSA_mSB_EEEvDpT0_(
	.param .align 8 .b8 _ZN6thrust24THRUST_300001_SM_1000_NS8cuda_cub4core6detail13_kernel_agentINS1_8__unique9InitAgentIN3cub18CUB_300001_SM_100013ScanTileStateIiLb1EEEPiiEEJSA_mSB_EEEvDpT0__param_0[8],
	.param .u64 _ZN6thrust24THRUST_300001_SM_1000_NS8cuda_cub4core6detail13_kernel_agentINS1_8__unique9InitAgentIN3cub18CUB_300001_SM_100013ScanTileStateIiLb1EEEPiiEEJSA_mSB_EEEvDpT0__param_1,
	.param .u64 .ptr .align 1 _ZN6thrust24THRUST_300001_SM_1000_NS8cuda_cub4core6detail13_kernel_agentINS1_8__unique9InitAgentIN3cub18CUB_300001_SM_100013ScanTileStateIiLb1EEEPiiEEJSA_mSB_EEEvDpT0__param_2
)
.maxntid 128
{
	.reg .pred 	%p<6>;
	.reg .b32 	%r<12>;
	.reg .b64 	%rd<9>;

	ld.param.u64 	%rd3, [_ZN6thrust24THRUST_300001_SM_1000_NS8cuda_cub4core6detail13_kernel_agentINS1_8__unique9InitAgentIN3cub18CUB_300001_SM_100013ScanTileStateIiLb1EEEPiiEEJSA_mSB_EEEvDpT0__param_0];
	ld.param.u32 	%r4, [_ZN6thrust24THRUST_300001_SM_1000_NS8cuda_cub4core6detail13_kernel_agentINS1_8__unique9InitAgentIN3cub18CUB_300001_SM_100013ScanTileStateIiLb1EEEPiiEEJSA_mSB_EEEvDpT0__param_1];
	ld.param.u64 	%rd2, [_ZN6thrust24THRUST_300001_SM_1000_NS8cuda_cub4core6detail13_kernel_agentINS1_8__unique9InitAgentIN3cub18CUB_300001_SM_100013ScanTileStateIiLb1EEEPiiEEJSA_mSB_EEEvDpT0__param_2];
	cvta.to.global.u64 	%rd1, %rd3;
	mov.u32 	%r1, %ctaid.x;
	mov.u32 	%r5, %ntid.x;
	mov.u32 	%r2, %tid.x;
	mad.lo.s32 	%r3, %r1, %r5, %r2;
	setp.ge.s32 	%p1, %r3, %r4;
	@%p1 bra 	$L__BB9_2;
	mul.wide.s32 	%rd4, %r3, 8;
	add.s64 	%rd5, %rd1, %rd4;
	mov.b32 	%r6, 0;
	mov.b32 	%r7, 99;
	st.global.v2.u32 	[%rd5+256], {%r7, %r6};
$L__BB9_2:
	setp.ne.s32 	%p2, %r1, 0;
	setp.gt.u32 	%p3, %r2, 31;
	or.pred  	%p4, %p2, %p3;
	@%p4 bra 	$L__BB9_4;
	mul.wide.u32 	%rd6, %r2, 8;
	add.s64 	%rd7, %rd1, %rd6;
	mov.b32 	%r9, 0;
	st.global.v2.u32 	[%rd7], {%r9, %r9};
$L__BB9_4:
	or.b32  	%r10, %r1, %r2;
	setp.ne.s32 	%p5, %r10, 0;
	@%p5 bra 	$L__BB9_6;
	cvta.to.global.u64 	%rd8, %rd2;
	mov.b32 	%r11, 0;
	st.global.u32 	[%rd8], %r11;
$L__BB9_6:
	ret;

}
	// .globl	_ZN6thrust24THRUST_300001_SM_1000_NS8cuda_cub4core6detail13_kernel_agentINS1_8__unique11UniqueAgentIP6EntityS8_8is_equaliPiEEJS8_S8_S9_SA_iN3cub18CUB_300001_SM_100013ScanTileStateIiLb1EEEmEEEvDpT0_
.visible .entry _ZN6thrust24THRUST_300001_SM_1000_NS8cuda_cub4core6detail13_kernel_agentINS1_8__unique11UniqueAgentIP6EntityS8_8is_equaliPiEEJS8_S8_S9_SA_iN3cub18CUB_300001_SM_100013ScanTileStateIiLb1EEEmEEEvDpT0_(
	.param .u64 .ptr .align 1 _ZN6thrust24THRUST_300001_SM_1000_NS8cuda_cub4core6detail13_kernel_agentINS1_8__unique11UniqueAgentIP6EntityS8_8is_equaliPiEEJS8_S8_S9_SA_iN3cub18CUB_300001_SM_100013ScanTileStateIiLb1EEEmEEEvDpT0__param_0,
	.param .u64 .ptr .align 1 _ZN6thrust24THRUST_300001_SM_1000_NS8cuda_cub4core6detail13_kernel_agentINS1_8__unique11UniqueAgentIP6EntityS8_8is_equaliPiEEJS8_S8_S9_SA_iN3cub18CUB_300001_SM_100013ScanTileStateIiLb1EEEmEEEvDpT0__param_1,
	.param .align 1 .b8 _ZN6thrust24THRUST_300001_SM_1000_NS8cuda_cub4core6detail13_kernel_agentINS1_8__unique11UniqueAgentIP6EntityS8_8is_equaliPiEEJS8_S8_S9_SA_iN3cub18CUB_300001_SM_100013ScanTileStateIiLb1EEEmEEEvDpT0__param_2[1],
	.param .u64 .ptr .align 1 _ZN6thrust24THRUST_300001_SM_1000_NS8cuda_cub4core6detail13_kernel_agentINS1_8__unique11UniqueAgentIP6EntityS8_8is_equaliPiEEJS8_S8_S9_SA_iN3cub18CUB_300001_SM_100013ScanTileStateIiLb1EEEmEEEvDpT0__param_3,
	.param .u32 _ZN6thrust24THRUST_300001_SM_1000_NS8cuda_cub4core6detail13_kernel_agentINS1_8__unique11UniqueAgentIP6EntityS8_8is_equaliPiEEJS8_S8_S9_SA_iN3cub18CUB_300001_SM_100013ScanTileStateIiLb1EEEmEEEvDpT0__param_4,
	.param .align 8 .b8 _ZN6thrust24THRUST_300001_SM_1000_NS8cuda_cub4core6detail13_kernel_agentINS1_8__unique11UniqueAgentIP6EntityS8_8is_equaliPiEEJS8_S8_S9_SA_iN3cub18CUB_300001_SM_100013ScanTileStateIiLb1EEEmEEEvDpT0__param_5[8],
	.param .u64 _ZN6thrust24THRUST_300001_SM_1000_NS8cuda_cub4core6detail13_kernel_agentINS1_8__unique11UniqueAgentIP6EntityS8_8is_equaliPiEEJS8_S8_S9_SA_iN3cub18CUB_300001_SM_100013ScanTileStateIiLb1EEEmEEEvDpT0__param_6
)
.maxntid 64
{
	.reg .pred 	%p<213>;
	.reg .b32 	%r<1085>;
	.reg .b64 	%rd<139>;

	ld.param.u64 	%rd31, [_ZN6thrust24THRUST_300001_SM_1000_NS8cuda_cub4core6detail13_kernel_agentINS1_8__unique11UniqueAgentIP6EntityS8_8is_equaliPiEEJS8_S8_S9_SA_iN3cub18CUB_300001_SM_100013ScanTileStateIiLb1EEEmEEEvDpT0__param_0];
	ld.param.u64 	%rd2, [_ZN6thrust24THRUST_300001_SM_1000_NS8cuda_cub4core6detail13_kernel_agentINS1_8__unique11UniqueAgentIP6EntityS8_8is_equaliPiEEJS8_S8_S9_SA_iN3cub18CUB_300001_SM_100013ScanTileStateIiLb1EEEmEEEvDpT0__param_5];
	ld.param.u64 	%rd33, [_ZN6thrust24THRUST_300001_SM_1000_NS8cuda_cub4core6detail13_kernel_agentINS1_8__unique11UniqueAgentIP6EntityS8_8is_equaliPiEEJS8_S8_S9_SA_iN3cub18CUB_300001_SM_100013ScanTileStateIiLb1EEEmEEEvDpT0__param_1];
	ld.param.u32 	%r347, [_ZN6thrust24THRUST_300001_SM_1000_NS8cuda_cub4core6detail13_kernel_agentINS1_8__unique11UniqueAgentIP6EntityS8_8is_equaliPiEEJS8_S8_S9_SA_iN3cub18CUB_300001_SM_100013ScanTileStateIiLb1EEEmEEEvDpT0__param_6];
	cvta.to.global.u64 	%rd1, %rd33;
	mov.u32 	%r1, %ctaid.x;
	mul.lo.s32 	%r2, %r1, 320;
	add.s32 	%r348, %r347, -1;
	setp.ge.s32 	%p19, %r1, %r348;
	@%p19 bra 	$L__BB10_75;
	setp.ne.s32 	%p131, %r1, 0;
	@%p131 bra 	$L__BB10_26;
	mov.u32 	%r1021, %tid.x;
	and.b32  	%r912, %r1021, 31;
	and.b32  	%r913, %r1021, 992;
	add.s32 	%r914, %r2, %r912;
	mad.lo.s32 	%r915, %r913, 5, %r914;
	mul.wide.u32 	%rd128, %r915, 8;
	add.s64 	%rd118, %rd31, %rd128;
	// begin inline asm
	ld.global.nc.u32 %r900, [%rd118];
	// end inline asm
	add.s64 	%rd119, %rd118, 4;
	// begin inline asm
	ld.global.nc.u32 %r901, [%rd119];
	// end inline asm
	add.s64 	%rd120, %rd118, 256;
	// begin inline asm
	ld.global.nc.u32 %r902, [%rd120];
	// end inline asm
	add.s64 	%rd121, %rd118, 260;
	// begin inline asm
	ld.global.nc.u32 %r903, [%rd121];
	// end inline asm
	add.s64 	%rd122, %rd118, 512;
	// begin inline asm
	ld.global.nc.u32 %r904, [%rd122];
	// end inline asm
	add.s64 	%rd123, %rd118, 516;
	// begin inline asm
	ld.global.nc.u32 %r905, [%rd123];
	// end inline asm
	add.s64 	%rd124, %rd118, 768;
	// begin inline asm
	ld.global.nc.u32 %r906, [%rd124];
	// end inline asm
	add.s64 	%rd125, %rd118, 772;
	// begin inline asm
	ld.global.nc.u32 %r907, [%rd125];
	// end inline asm
	add.s64 	%rd126, %rd118, 1024;
	// begin inline asm
	ld.global.nc.u32 %r908, [%rd126];
	// end inline asm
	add.s64 	%rd127, %rd118, 1028;
	// begin inline asm
	ld.global.nc.u32 %r909, [%rd127];
	// end inline asm
	// begin inline asm
	mov.u32 %r910, %laneid;
	// end inline asm
	shr.u32 	%r5, %r1021, 5;
	mad.lo.s32 	%r916, %r5, 160, %r910;
	shl.b32 	%r917, %r916, 3;
	mov.u32 	%r918, _ZN6thrust24THRUST_300001_SM_1000_NS8cuda_cub4core6detail5shmemE;
	add.s32 	%r919, %r918, %r917;
	st.shared.v2.u32 	[%r919], {%r900, %r901};
	st.shared.v2.u32 	[%r919+256], {%r902, %r903};
	st.shared.v2.u32 	[%r919+512], {%r904, %r905};
	st.shared.v2.u32 	[%r919+768], {%r906, %r907};
	st.shared.v2.u32 	[%r919+1024], {%r908, %r909};
	bar.warp.sync 	-1;
	shl.b32 	%r920, %r910, 5;
	add.s32 	%r921, %r919, %r920;
	ld.shared.v2.u32 	{%r8, %r9}, [%r921];
	ld.shared.v2.u32 	{%r13, %r12}, [%r921+8];
	ld.shared.v2.u32 	{%r17, %r16}, [%r921+16];
	ld.shared.v2.u32 	{%r21, %r20}, [%r921+24];
	ld.shared.v2.u32 	{%r25, %r24}, [%r921+32];
	bar.sync 	0;
	shl.b32 	%r922, %r1021, 3;
	add.s32 	%r1018, %r918, %r922;
	add.s32 	%r26, %r1018, 560;
	st.shared.v2.u32 	[%r1018+560], {%r25, %r24};
	bar.sync 	0;
	setp.eq.s32 	%p187, %r1021, 0;
	mov.b32 	%r1016, 1;
	@%p187 bra 	$L__BB10_4;
	ld.shared.v2.u32 	{%r924, %r925}, [%r26+-8];
	setp.ne.s32 	%p188, %r924, %r8;
	setp.ne.s32 	%p189, %r925, %r9;
	or.pred  	%p190, %p188, %p189;
	selp.u32 	%r1016, 1, 0, %p190;
$L__BB10_4:
	setp.ne.s32 	%p191, %r8, %r13;
	setp.ne.s32 	%p192, %r9, %r12;
	or.pred  	%p1, %p191, %p192;
	selp.u32 	%r958, 1, 0, %p1;
	setp.ne.s32 	%p193, %r13, %r17;
	setp.ne.s32 	%p194, %r12, %r16;
	or.pred  	%p2, %p193, %p194;
	selp.u32 	%r959, 1, 0, %p2;
	setp.ne.s32 	%p195, %r17, %r21;
	setp.ne.s32 	%p196, %r16, %r20;
	or.pred  	%p3, %p195, %p196;
	selp.u32 	%r960, 1, 0, %p3;
	setp.ne.s32 	%p197, %r21, %r25;
	setp.ne.s32 	%p198, %r20, %r24;
	or.pred  	%p4, %p197, %p198;
	selp.u32 	%r961, 1, 0, %p4;
	bar.sync 	0;
	add.s32 	%r29, %r1016, %r958;
	add.s32 	%r30, %r29, %r959;
	add.s32 	%r31, %r30, %r960;
	add.s32 	%r932, %r31, %r961;
	mov.b32 	%r930, 1;
	mov.b32 	%r955, 0;
	mov.b32 	%r957, -1;
	// begin inline asm
	{  .reg .s32 r0;  .reg .pred p;  shfl.sync.up.b32 r0|p, %r932, %r930, %r955, %r957;  @p add.s32 r0, r0, %r932;  mov.s32 %r928, r0;}
	// end inline asm
	mov.b32 	%r936, 2;
	// begin inline asm
	{  .reg .s32 r0;  .reg .pred p;  shfl.sync.up.b32 r0|p, %r928, %r936, %r955, %r957;  @p add.s32 r0, r0, %r928;  mov.s32 %r934, r0;}
	// end inline asm
	mov.b32 	%r942, 4;
	// begin inline asm
	{  .reg .s32 r0;  .reg .pred p;  shfl.sync.up.b32 r0|p, %r934, %r942, %r955, %r957;  @p add.s32 r0, r0, %r934;  mov.s32 %r940, r0;}
	// end inline asm
	mov.b32 	%r948, 8;
	// begin inline asm
	{  .reg .s32 r0;  .reg .pred p;  shfl.sync.up.b32 r0|p, %r940, %r948, %r955, %r957;  @p add.s32 r0, r0, %r940;  mov.s32 %r946, r0;}
	// end inline asm
	mov.b32 	%r954, 16;
	// begin inline asm
	{  .reg .s32 r0;  .reg .pred p;  shfl.sync.up.b32 r0|p, %r946, %r954, %r955, %r957;  @p add.s32 r0, r0, %r946;  mov.s32 %r952, r0;}
	// end inline asm
	setp.ne.s32 	%p199, %r910, 31;
	@%p199 bra 	$L__BB10_6;
	shl.b32 	%r962, %r5, 2;
	add.s32 	%r964, %r918, %r962;
	st.shared.u32 	[%r964], %r952;
$L__BB10_6:
	setp.ne.s32 	%p200, %r1021, 0;
	bar.sync 	0;
	ld.shared.v2.u32 	{%r965, %r966}, [_ZN6thrust24THRUST_300001_SM_1000_NS8cuda_cub4core6detail5shmemE];
	add.s32 	%r34, %r966, %r965;
	setp.lt.u32 	%p201, %r1021, 32;
	selp.b32 	%r967, 0, %r965, %p201;
	setp.eq.s32 	%p202, %r910, 0;
	sub.s32 	%r968, %r952, %r932;
	selp.b32 	%r969, 0, %r968, %p202;
	add.s32 	%r35, %r967, %r969;
	@%p200 bra 	$L__BB10_8;
	add.s64 	%rd129, %rd2, 256;
	mov.b32 	%r970, 101;
	// begin inline asm
	st.relaxed.gpu.v2.u32 [%rd129], {%r970, %r34};
	// end inline asm
$L__BB10_8:
	bar.sync 	0;
	setp.eq.s32 	%p203, %r1016, 0;
	@%p203 bra 	$L__BB10_10;
	shl.b32 	%r972, %r35, 3;
	add.s32 	%r974, %r918, %r972;
	st.shared.v2.u32 	[%r974], {%r8, %r9};
$L__BB10_10:
	not.pred 	%p204, %p1;
	@%p204 bra 	$L__BB10_12;
	add.s32 	%r975, %r35, %r1016;
	shl.b32 	%r976, %r975, 3;
	add.s32 	%r978, %r918, %r976;
	st.shared.v2.u32 	[%r978], {%r13, %r12};
$L__BB10_12:
	not.pred 	%p205, %p2;
	@%p205 bra 	$L__BB10_14;
	add.s32 	%r979, %r29, %r35;
	shl.b32 	%r980, %r979, 3;
	add.s32 	%r982, %r918, %r980;
	st.shared.v2.u32 	[%r982], {%r17, %r16};
$L__BB10_14:
	not.pred 	%p206, %p3;
	@%p206 bra 	$L__BB10_16;
	add.s32 	%r983, %r30, %r35;
	shl.b32 	%r984, %r983, 3;
	add.s32 	%r986, %r918, %r984;
	st.shared.v2.u32 	[%r986], {%r21, %r20};
$L__BB10_16:
	not.pred 	%p207, %p4;
	@%p207 bra 	$L__BB10_18;
	add.s32 	%r987, %r31, %r35;
	shl.b32 	%r988, %r987, 3;
	add.s32 	%r990, %r918, %r988;
	st.shared.v2.u32 	[%r990], {%r25, %r24};
$L__BB10_18:
	bar.sync 	0;
	setp.ge.s32 	%p208, %r1021, %r34;
	@%p208 bra 	$L__BB10_25;
	not.b32 	%r991, %r1021;
	add.s32 	%r36, %r34, %r991;
	and.b32  	%r992, %r36, 192;
	setp.eq.s32 	%p209, %r992, 192;
	@%p209 bra 	$L__BB10_22;
	shr.u32 	%r993, %r36, 6;
	add.s32 	%r994, %r993, 1;
	and.b32  	%r995, %r994, 3;
	mul.wide.u32 	%rd130, %r1021, 8;
	add.s64 	%rd131, %rd130, %rd1;
	add.s64 	%rd135, %rd131, 4;
	neg.s32 	%r1017, %r995;
	shl.b32 	%r998, %r994, 6;
	and.b32  	%r999, %r998, 192;
	add.s32 	%r1021, %r1021, %r999;
$L__BB10_21:
	.pragma "nounroll";
	ld.shared.v2.u32 	{%r1000, %r1001}, [%r1018];
	st.global.u32 	[%rd135+-4], %r1000;
	st.global.u32 	[%rd135], %r1001;
	add.s64 	%rd135, %rd135, 512;
	add.s32 	%r1018, %r1018, 512;
	add.s32 	%r1017, %r1017, 1;
	setp.ne.s32 	%p210, %r1017, 0;
	@%p210 bra 	$L__BB10_21;
$L__BB10_22:
	setp.lt.u32 	%p211, %r36, 192;
	@%p211 bra 	$L__BB10_25;
	mul.wide.u32 	%rd132, %r1021, 8;
	add.s64 	%rd133, %rd132, %rd1;
	add.s64 	%rd136, %rd133, 1024;
	shl.b32 	%r1002, %r1021, 3;
	add.s32 	%r1004, %r1002, %r918;
	add.s32 	%r1020, %r1004, 1024;
$L__BB10_24:
	ld.shared.v2.u32 	{%r1005, %r1006}, [%r1020+-1024];
	st.global.u32 	[%rd136+-1024], %r1005;
	st.global.u32 	[%rd136+-1020], %r1006;
	ld.shared.v2.u32 	{%r1007, %r1008}, [%r1020+-512];
	st.global.u32 	[%rd136+-512], %r1007;
	st.global.u32 	[%rd136+-508], %r1008;
	ld.shared.v2.u32 	{%r1009, %r1010}, [%r1020];
	st.global.u32 	[%rd136], %r1009;
	st.global.u32 	[%rd136+4], %r1010;
	ld.shared.v2.u32 	{%r1011, %r1012}, [%r1020+512];
	st.global.u32 	[%rd136+512], %r1011;
	st.global.u32 	[%rd136+516], %r1012;
	add.s32 	%r1021, %r1021, 256;
	add.s64 	%rd136, %rd136, 2048;
	add.s32 	%r1020, %r1020, 2048;
	setp.lt.s32 	%p212, %r1021, %r34;
	@%p212 bra 	$L__BB10_24;
$L__BB10_25:
	bar.sync 	0;
	bra.uni 	$L__BB10_169;
$L__BB10_26:
	mov.u32 	%r1039, %tid.x;
	and.b32  	%r709, %r1039, 31;
	and.b32  	%r710, %r1039, 992;
	add.s32 	%r711, %r2, %r709;
	mad.lo.s32 	%r712, %r710, 5, %r711;
	mul.wide.u32 	%rd100, %r712, 8;
	add.s64 	%rd88, %rd31, %rd100;
	// begin inline asm
	ld.global.nc.u32 %r696, [%rd88];
	// end inline asm
	add.s64 	%rd89, %rd88, 4;
	// begin inline asm
	ld.global.nc.u32 %r697, [%rd89];
	// end inline asm
	add.s64 	%rd90, %rd88, 256;
	// begin inline asm
	ld.global.nc.u32 %r698, [%rd90];
	// end inline asm
	add.s64 	%rd91, %rd88, 260;
	// begin inline asm
	ld.global.nc.u32 %r699, [%rd91];
	// end inline asm
	add.s64 	%rd92, %rd88, 512;
	// begin inline asm
	ld.global.nc.u32 %r700, [%rd92];
	// end inline asm
	add.s64 	%rd93, %rd88, 516;
	// begin inline asm
	ld.global.nc.u32 %r701, [%rd93];
	// end inline asm
	add.s64 	%rd94, %rd88, 768;
	// begin inline asm
	ld.global.nc.u32 %r702, [%rd94];
	// end inline asm
	add.s64 	%rd95, %rd88, 772;
	// begin inline asm
	ld.global.nc.u32 %r703, [%rd95];
	// end inline asm
	add.s64 	%rd96, %rd88, 1024;
	// begin inline asm
	ld.global.nc.u32 %r704, [%rd96];
	// end inline asm
	add.s64 	%rd97, %rd88, 1028;
	// begin inline asm
	ld.global.nc.u32 %r705, [%rd97];
	// end inline asm
	// begin inline asm
	mov.u32 %r706, %laneid;
	// end inline asm
	shr.u32 	%r52, %r1039, 5;
	mad.lo.s32 	%r713, %r52, 160, %r706;
	shl.b32 	%r714, %r713, 3;
	mov.u32 	%r715, _ZN6thrust24THRUST_300001_SM_1000_NS8cuda_cub4core6detail5shmemE;
	add.s32 	%r716, %r715, %r714;
	st.shared.v2.u32 	[%r716], {%r696, %r697};
	st.shared.v2.u32 	[%r716+256], {%r698, %r699};
	st.shared.v2.u32 	[%r716+512], {%r700, %r701};
	st.shared.v2.u32 	[%r716+768], {%r702, %r703};
	st.shared.v2.u32 	[%r716+1024], {%r704, %r705};
	bar.warp.sync 	-1;
	shl.b32 	%r717, %r706, 5;
	add.s32 	%r718, %r716, %r717;
	ld.shared.v2.u32 	{%r56, %r55}, [%r718];
	ld.shared.v2.u32 	{%r60, %r59}, [%r718+8];
	ld.shared.v2.u32 	{%r64, %r63}, [%r718+16];
	ld.shared.v2.u32 	{%r68, %r67}, [%r718+24];
	ld.shared.v2.u32 	{%r72, %r71}, [%r718+32];
	bar.sync 	0;
	mul.wide.s32 	%rd101, %r2, 8;
	add.s64 	%rd102, %rd31, %rd101;
	add.s64 	%rd98, %rd102, -8;
	// begin inline asm
	ld.global.nc.u32 %r1023, [%rd98];
	// end inline asm
	add.s64 	%rd99, %rd102, -4;
	// begin inline asm
	ld.global.nc.u32 %r1022, [%rd99];
	// end inline asm
	shl.b32 	%r719, %r1039, 3;
	add.s32 	%r720, %r715, %r719;
	add.s32 	%r75, %r720, 560;
	st.shared.v2.u32 	[%r720+560], {%r72, %r71};
	bar.sync 	0;
	setp.eq.s32 	%p132, %r1039, 0;
	@%p132 bra 	$L__BB10_28;
	ld.shared.v2.u32 	{%r1023, %r1022}, [%r75+-8];
$L__BB10_28:
	setp.ne.s32 	%p133, %r1023, %r56;
	setp.ne.s32 	%p134, %r1022, %r55;
	or.pred  	%p5, %p133, %p134;
	selp.u32 	%r80, 1, 0, %p5;
	setp.ne.s32 	%p135, %r56, %r60;
	setp.ne.s32 	%p136, %r55, %r59;
	or.pred  	%p6, %p135, %p136;
	selp.u32 	%r751, 1, 0, %p6;
	setp.ne.s32 	%p137, %r60, %r64;
	setp.ne.s32 	%p138, %r59, %r63;
	or.pred  	%p7, %p137, %p138;
	selp.u32 	%r752, 1, 0, %p7;
	setp.ne.s32 	%p139, %r64, %r68;
	setp.ne.s32 	%p140, %r63, %r67;
	or.pred  	%p8, %p139, %p140;
	selp.u32 	%r753, 1, 0, %p8;
	setp.ne.s32 	%p141, %r68, %r72;
	setp.ne.s32 	%p142, %r67, %r71;
	or.pred  	%p9, %p141, %p142;
	selp.u32 	%r754, 1, 0, %p9;
	bar.sync 	0;
	add.s32 	%r81, %r751, %r80;
	add.s32 	%r82, %r81, %r752;
	add.s32 	%r83, %r82, %r753;
	add.s32 	%r725, %r83, %r754;
	mov.b32 	%r723, 1;
	mov.b32 	%r748, 0;
	mov.b32 	%r750, -1;
	// begin inline asm
	{  .reg .s32 r0;  .reg .pred p;  shfl.sync.up.b32 r0|p, %r725, %r723, %r748, %r750;  @p add.s32 r0, r0, %r725;  mov.s32 %r721, r0;}
	// end inline asm
	mov.b32 	%r729, 2;
	// begin inline asm
	{  .reg .s32 r0;  .reg .pred p;  shfl.sync.up.b32 r0|p, %r721, %r729, %r748, %r750;  @p add.s32 r0, r0, %r721;  mov.s32 %r727, r0;}
	// end inline asm
	mov.b32 	%r735, 4;
	// begin inline asm
	{  .reg .s32 r0;  .reg .pred p;  shfl.sync.up.b32 r0|p, %r727, %r735, %r748, %r750;  @p add.s32 r0, r0, %r727;  mov.s32 %r733, r0;}
	// end inline asm
	mov.b32 	%r741, 8;
	// begin inline asm
	{  .reg .s32 r0;  .reg .pred p;  shfl.sync.up.b32 r0|p, %r733, %r741, %r748, %r750;  @p add.s32 r0, r0, %r733;  mov.s32 %r739, r0;}
	// end inline asm
	mov.b32 	%r747, 16;
	// begin inline asm
	{  .reg .s32 r0;  .reg .pred p;  shfl.sync.up.b32 r0|p, %r739, %r747, %r748, %r750;  @p add.s32 r0, r0, %r739;  mov.s32 %r745, r0;}
	// end inline asm
	setp.ne.s32 	%p143, %r706, 31;
	@%p143 bra 	$L__BB10_30;
	shl.b32 	%r755, %r52, 2;
	add.s32 	%r757, %r715, %r755;
	st.shared.u32 	[%r757], %r745;
$L__BB10_30:
	sub.s32 	%r758, %r745, %r725;
	bar.sync 	0;
	ld.shared.v2.u32 	{%r759, %r760}, [_ZN6thrust24THRUST_300001_SM_1000_NS8cuda_cub4core6detail5shmemE];
	add.s32 	%r86, %r760, %r759;
	setp.gt.u32 	%p144, %r1039, 31;
	setp.lt.u32 	%p145, %r1039, 32;
	setp.eq.s32 	%p146, %r706, 0;
	selp.b32 	%r761, 0, %r758, %p146;
	add.s32 	%r1031, %r759, %r761;
	selp.b32 	%r88, %r758, %r1031, %p145;
	@%p144 bra 	$L__BB10_55;
	setp.ne.s32 	%p147, %r1039, 0;
	mul.wide.u32 	%rd103, %r1, 8;
	add.s64 	%rd9, %rd2, %rd103;
	@%p147 bra 	$L__BB10_33;
	st.shared.u32 	[_ZN6thrust24THRUST_300001_SM_1000_NS8cuda_cub4core6detail5shmemE+44], %r86;
	add.s64 	%rd104, %rd9, 256;
	mov.b32 	%r762, 100;
	// begin inline asm
	st.relaxed.gpu.v2.u32 [%rd104], {%r762, %r86};
	// end inline asm
$L__BB10_33:
	not.b32 	%r89, %r1039;
	mov.u32 	%r90, %nctaid.x;
	setp.gt.u32 	%p148, %r90, 499;
	@%p148 bra 	$L__BB10_35;
	membar.cta;
	bra.uni 	$L__BB10_36;
$L__BB10_35:
	mov.b32 	%r764, 450;
	// begin inline asm
	nanosleep.u32 %r764;
	// end inline asm
$L__BB10_36:
	mul.wide.s32 	%rd106, %r89, 8;
	add.s64 	%rd107, %rd9, %rd106;
	add.s64 	%rd105, %rd107, 256;
	// begin inline asm
	ld.relaxed.gpu.v2.u32 {%r1029, %r1025}, [%rd105];
	// end inline asm
$L__BB10_37:
	setp.eq.s32 	%p149, %r1029, 99;
	mov.b32 	%r767, -1;
	vote.sync.any.pred 	%p150, %p149, %r767;
	not.pred 	%p151, %p150;
	@%p151 bra 	$L__BB10_42;
	setp.gt.u32 	%p186, %r90, 499;
	@%p186 bra 	$L__BB10_40;
	membar.cta;
	bra.uni 	$L__BB10_41;
$L__BB10_40:
	mov.b32 	%r897, 350;
	// begin inline asm
	nanosleep.u32 %r897;
	// end inline asm
$L__BB10_41:
	// begin inline asm
	ld.relaxed.gpu.v2.u32 {%r1029, %r1025}, [%rd105];
	// end inline asm
	bra.uni 	$L__BB10_37;
$L__BB10_42:
	setp.eq.s32 	%p152, %r1029, 101;
	mov.b32 	%r794, -1;
	vote.sync.ballot.b32 	%r795, %p152, %r794;
	// begin inline asm
	mov.u32 %r769, %lanemask_ge;
	// end inline asm
	and.b32  	%r796, %r795, %r769;
	or.b32  	%r797, %r796, -2147483648;
	add.s32 	%r798, %r797, -1;
	not.b32 	%r799, %r797;
	and.b32  	%r800, %r799, %r798;
	popc.b32 	%r773, %r800;
	mov.b32 	%r772, 1;
	// begin inline asm
	shfl.sync.down.b32 %r770, %r1025, %r772, %r773, %r794;
	// end inline asm
	setp.lt.s32 	%p154, %r706, %r773;
	selp.b32 	%r801, %r770, 0, %p154;
	add.s32 	%r776, %r801, %r1025;
	mov.b32 	%r777, 2;
	// begin inline asm
	shfl.sync.down.b32 %r775, %r776, %r777, %r773, %r794;
	// end inline asm
	add.s32 	%r100, %r706, 2;
	setp.gt.s32 	%p155, %r100, %r773;
	selp.b32 	%r802, 0, %r775, %p155;
	add.s32 	%r781, %r776, %r802;
	mov.b32 	%r782, 4;
	// begin inline asm
	shfl.sync.down.b32 %r780, %r781, %r782, %r773, %r794;
	// end inline asm
	add.s32 	%r101, %r706, 4;
	setp.gt.s32 	%p156, %r101, %r773;
	selp.b32 	%r803, 0, %r780, %p156;
	add.s32 	%r786, %r781, %r803;
	mov.b32 	%r787, 8;
	// begin inline asm
	shfl.sync.down.b32 %r785, %r786, %r787, %r773, %r794;
	// end inline asm
	add.s32 	%r102, %r706, 8;
	setp.gt.s32 	%p157, %r102, %r773;
	selp.b32 	%r804, 0, %r785, %p157;
	add.s32 	%r791, %r786, %r804;
	mov.b32 	%r792, 16;
	// begin inline asm
	shfl.sync.down.b32 %r790, %r791, %r792, %r773, %r794;
	// end inline asm
	add.s32 	%r103, %r706, 16;
	setp.gt.s32 	%p158, %r103, %r773;
	selp.b32 	%r805, 0, %r790, %p158;
	add.s32 	%r1026, %r791, %r805;
	add.s32 	%r1028, %r1, %r89;
	add.s64 	%rd11, %rd2, 256;
$L__BB10_43:
	setp.ne.s32 	%p159, %r1029, 101;
	mov.b32 	%r806, -1;
	vote.sync.all.pred 	%p160, %p159, %r806;
	not.pred 	%p161, %p160;
	@%p161 bra 	$L__BB10_51;
	mul.wide.s32 	%rd114, %r1028, 8;
	add.s64 	%rd115, %rd11, %rd114;
	add.s64 	%rd113, %rd115, -256;
	// begin inline asm
	ld.relaxed.gpu.v2.u32 {%r1029, %r1030}, [%rd113];
	// end inline asm
$L__BB10_45:
	setp.eq.s32 	%p175, %r1029, 99;
	mov.b32 	%r855, -1;
	vote.sync.any.pred 	%p176, %p175, %r855;
	not.pred 	%p177, %p176;
	@%p177 bra 	$L__BB10_50;
	setp.gt.u32 	%p185, %r90, 499;
	@%p185 bra 	$L__BB10_48;
	membar.cta;
	bra.uni 	$L__BB10_49;
$L__BB10_48:
	mov.b32 	%r894, 350;
	// begin inline asm
	nanosleep.u32 %r894;
	// end inline asm
$L__BB10_49:
	// begin inline asm
	ld.relaxed.gpu.v2.u32 {%r1029, %r1030}, [%rd113];
	// end inline asm
	bra.uni 	$L__BB10_45;
$L__BB10_50:
	setp.eq.s32 	%p178, %r1029, 101;
	mov.b32 	%r881, -1;
	vote.sync.ballot.b32 	%r882, %p178, %r881;
	and.b32  	%r883, %r882, %r769;
	or.b32  	%r884, %r883, -2147483648;
	add.s32 	%r885, %r884, -1;
	not.b32 	%r886, %r884;
	and.b32  	%r887, %r886, %r885;
	popc.b32 	%r860, %r887;
	mov.b32 	%r859, 1;
	// begin inline asm
	shfl.sync.down.b32 %r857, %r1030, %r859, %r860, %r881;
	// end inline asm
	setp.lt.s32 	%p180, %r706, %r860;
	selp.b32 	%r888, %r857, 0, %p180;
	add.s32 	%r863, %r888, %r1030;
	mov.b32 	%r864, 2;
	// begin inline asm
	shfl.sync.down.b32 %r862, %r863, %r864, %r860, %r881;
	// end inline asm
	setp.gt.s32 	%p181, %r100, %r860;
	selp.b32 	%r889, 0, %r862, %p181;
	add.s32 	%r868, %r863, %r889;
	mov.b32 	%r869, 4;
	// begin inline asm
	shfl.sync.down.b32 %r867, %r868, %r869, %r860, %r881;
	// end inline asm
	setp.gt.s32 	%p182, %r101, %r860;
	selp.b32 	%r890, 0, %r867, %p182;
	add.s32 	%r873, %r868, %r890;
	mov.b32 	%r874, 8;
	// begin inline asm
	shfl.sync.down.b32 %r872, %r873, %r874, %r860, %r881;
	// end inline asm
	setp.gt.s32 	%p183, %r102, %r860;
	selp.b32 	%r891, 0, %r872, %p183;
	add.s32 	%r878, %r873, %r891;
	mov.b32 	%r879, 16;
	// begin inline asm
	shfl.sync.down.b32 %r877, %r878, %r879, %r860, %r881;
	// end inline asm
	setp.gt.s32 	%p184, %r103, %r860;
	selp.b32 	%r892, 0, %r877, %p184;
	add.s32 	%r893, %r892, %r1026;
	add.s32 	%r1026, %r893, %r878;
	add.s32 	%r1028, %r1028, -32;
	bra.uni 	$L__BB10_43;
$L__BB10_51:
	setp.ne.s32 	%p162, %r1039, 0;
	@%p162 bra 	$L__BB10_53;
	add.s32 	%r809, %r1026, %r86;
	add.s64 	%rd108, %rd9, 256;
	mov.b32 	%r808, 101;
	// begin inline asm
	st.relaxed.gpu.v2.u32 [%rd108], {%r808, %r809};
	// end inline asm
	st.shared.u32 	[_ZN6thrust24THRUST_300001_SM_1000_NS8cuda_cub4core6detail5shmemE+36], %r1026;
	st.shared.u32 	[_ZN6thrust24THRUST_300001_SM_1000_NS8cuda_cub4core6detail5shmemE+40], %r809;
$L__BB10_53:
	setp.ne.s32 	%p163, %r706, 0;
	mov.u32 	%r1031, %r88;
	@%p163 bra 	$L__BB10_55;
	st.shared.u32 	[_ZN6thrust24THRUST_300001_SM_1000_NS8cuda_cub4core6detail5shmemE+12], %r1026;
	mov.u32 	%r1031, %r1026;
$L__BB10_55:
	setp.eq.s32 	%p164, %r1039, 0;
	bar.sync 	0;
	@%p164 bra 	$L__BB10_57;
	ld.shared.u32 	%r810, [_ZN6thrust24THRUST_300001_SM_1000_NS8cuda_cub4core6detail5shmemE+12];
	add.s32 	%r1031, %r810, %r1031;
$L__BB10_57:
	add.s32 	%r122, %r1031, %r80;
	add.s32 	%r123, %r81, %r1031;
	add.s32 	%r124, %r82, %r1031;
	add.s32 	%r125, %r83, %r1031;
	ld.shared.u32 	%r126, [_ZN6thrust24THRUST_300001_SM_1000_NS8cuda_cub4core6detail5shmemE+44];
	ld.shared.u32 	%r127, [_ZN6thrust24THRUST_300001_SM_1000_NS8cuda_cub4core6detail5shmemE+36];
	bar.sync 	0;
	not.pred 	%p165, %p5;
	@%p165 bra 	$L__BB10_59;
	sub.s32 	%r811, %r1031, %r127;
	shl.b32 	%r812, %r811, 3;
	mov.u32 	%r813, _ZN6thrust24THRUST_300001_SM_1000_NS8cuda_cub4core6detail5shmemE;
	add.s32 	%r814, %r813, %r812;
	st.shared.v2.u32 	[%r814], {%r56, %r55};
$L__BB10_59:
	not.pred 	%p166, %p6;
	@%p166 bra 	$L__BB10_61;
	sub.s32 	%r815, %r122, %r127;
	shl.b32 	%r816, %r815, 3;
	mov.u32 	%r817, _ZN6thrust24THRUST_300001_SM_1000_NS8cuda_cub4core6detail5shmemE;
	add.s32 	%r818, %r817, %r816;
	st.shared.v2.u32 	[%r818], {%r60, %r59};
$L__BB10_61:
	not.pred 	%p167, %p7;
	@%p167 bra 	$L__BB10_63;
	sub.s32 	%r819, %r123, %r127;
	shl.b32 	%r820, %r819, 3;
	mov.u32 	%r821, _ZN6thrust24THRUST_300001_SM_1000_NS8cuda_cub4core6detail5shmemE;
	add.s32 	%r822, %r821, %r820;
	st.shared.v2.u32 	[%r822], {%r64, %r63};
$L__BB10_63:
	not.pred 	%p168, %p8;
	@%p168 bra 	$L__BB10_65;
	sub.s32 	%r823, %r124, %r127;
	shl.b32 	%r824, %r823, 3;
	mov.u32 	%r825, _ZN6thrust24THRUST_300001_SM_1000_NS8cuda_cub4core6detail5shmemE;
	add.s32 	%r826, %r825, %r824;
	st.shared.v2.u32 	[%r826], {%r68, %r67};
$L__BB10_65:
	not.pred 	%p169, %p9;
	@%p169 bra 	$L__BB10_67;
	sub.s32 	%r827, %r125, %r127;
	shl.b32 	%r828, %r827, 3;
	mov.u32 	%r829, _ZN6thrust24THRUST_300001_SM_1000_NS8cuda_cub4core6detail5shmemE;
	add.s32 	%r830, %r829, %r828;
	st.shared.v2.u32 	[%r830], {%r72, %r71};
$L__BB10_67:
	bar.sync 	0;
	setp.ge.s32 	%p170, %r1039, %r126;
	@%p170 bra 	$L__BB10_74;
	not.b32 	%r831, %r1039;
	add.s32 	%r128, %r126, %r831;
	and.b32  	%r832, %r128, 192;
	setp.eq.s32 	%p171, %r832, 192;
	@%p171 bra 	$L__BB10_71;
	shr.u32 	%r833, %r128, 6;
	add.s32 	%r834, %r833, 1;
	and.b32  	%r835, %r834, 3;
	add.s64 	%rd13, %rd1, 4;
	add.s32 	%r1035, %r1039, %r127;
	shl.b32 	%r836, %r1039, 3;
	mov.u32 	%r837, _ZN6thrust24THRUST_300001_SM_1000_NS8cuda_cub4core6detail5shmemE;
	add.s32 	%r1034, %r837, %r836;
	neg.s32 	%r1033, %r835;
	shl.b32 	%r838, %r834, 6;
	and.b32  	%r839, %r838, 192;
	add.s32 	%r1039, %r1039, %r839;
$L__BB10_70:
	.pragma "nounroll";
	mul.wide.s32 	%rd109, %r1035, 8;
	add.s64 	%rd110, %rd13, %rd109;
	ld.shared.v2.u32 	{%r840, %r841}, [%r1034];
	st.global.u32 	[%rd110+-4], %r840;
	st.global.u32 	[%rd110], %r841;
	add.s32 	%r1035, %r1035, 64;
	add.s32 	%r1034, %r1034, 512;
	add.s32 	%r1033, %r1033, 1;
	setp.ne.s32 	%p172, %r1033, 0;
	@%p172 bra 	$L__BB10_70;
$L__BB10_71:
	setp.lt.u32 	%p173, %r128, 192;
	@%p173 bra 	$L__BB10_74;
	add.s64 	%rd14, %rd1, 1024;
	add.s32 	%r1038, %r1039, %r127;
	shl.b32 	%r842, %r1039, 3;
	mov.u32 	%r843, _ZN6thrust24THRUST_300001_SM_1000_NS8cuda_cub4core6detail5shmemE;
	add.s32 	%r844, %r842, %r843;
	add.s32 	%r1037, %r844, 1024;
$L__BB10_73:
	mul.wide.s32 	%rd111, %r1038, 8;
	add.s64 	%rd112, %rd14, %rd111;
	ld.shared.v2.u32 	{%r845, %r846}, [%r1037+-1024];
	st.global.u32 	[%rd112+-1024], %r845;
	st.global.u32 	[%rd112+-1020], %r846;
	ld.shared.v2.u32 	{%r847, %r848}, [%r1037+-512];
	st.global.u32 	[%rd112+-512], %r847;
	st.global.u32 	[%rd112+-508], %r848;
	ld.shared.v2.u32 	{%r849, %r850}, [%r1037];
	st.global.u32 	[%rd112], %r849;
	st.global.u32 	[%rd112+4], %r850;
	ld.shared.v2.u32 	{%r851, %r852}, [%r1037+512];
	st.global.u32 	[%rd112+512], %r851;
	st.global.u32 	[%rd112+516], %r852;
	add.s32 	%r1039, %r1039, 256;
	add.s32 	%r1038, %r1038, 256;
	add.s32 	%r1037, %r1037, 2048;
	setp.lt.s32 	%p174, %r1039, %r126;
	@%p174 bra 	$L__BB10_73;
$L__BB10_74:
	bar.sync 	0;
	bra.uni 	$L__BB10_169;
$L__BB10_75:
	ld.param.u32 	%r1013, [_ZN6thrust24THRUST_300001_SM_1000_NS8cuda_cub4core6detail13_kernel_agentINS1_8__unique11UniqueAgentIP6EntityS8_8is_equaliPiEEJS8_S8_S9_SA_iN3cub18CUB_300001_SM_100013ScanTileStateIiLb1EEEmEEEvDpT0__param_4];
	sub.s32 	%r148, %r1013, %r2;
	setp.ne.s32 	%p20, %r1, 0;
	@%p20 bra 	$L__BB10_108;
	mul.wide.u32 	%rd70, %r2, 8;
	add.s64 	%rd68, %rd31, %rd70;
	// begin inline asm
	ld.global.nc.u32 %r1048, [%rd68];
	// end inline asm
	add.s64 	%rd69, %rd68, 4;
	// begin inline asm
	ld.global.nc.u32 %r1049, [%rd69];
	// end inline asm
	mov.u32 	%r1055, %tid.x;
	and.b32  	%r572, %r1055, 31;
	and.b32  	%r573, %r1055, 992;
	mul.lo.s32 	%r574, %r573, 5;
	or.b32  	%r152, %r574, %r572;
	setp.ge.s32 	%p91, %r152, %r148;
	mov.u32 	%r1040, %r1048;
	mov.u32 	%r1041, %r1049;
	@%p91 bra 	$L__BB10_78;
	add.s32 	%r577, %r152, %r2;
	mul.wide.u32 	%rd73, %r577, 8;
	add.s64 	%rd71, %rd31, %rd73;
	// begin inline asm
	ld.global.nc.u32 %r1040, [%rd71];
	// end inline asm
	add.s64 	%rd72, %rd71, 4;
	// begin inline asm
	ld.global.nc.u32 %r1041, [%rd72];
	// end inline asm
$L__BB10_78:
	add.s32 	%r578, %r152, 32;
	setp.ge.s32 	%p92, %r578, %r148;
	shl.b32 	%r579, %r152, 3;
	cvt.u64.u32 	%rd74, %r579;
	add.s64 	%rd16, %rd68, %rd74;
	mov.u32 	%r1042, %r1048;
	mov.u32 	%r1043, %r1049;
	@%p92 bra 	$L__BB10_80;
	add.s64 	%rd75, %rd16, 256;
	// begin inline asm
	ld.global.nc.u32 %r1042, [%rd75];
	// end inline asm
	add.s64 	%rd76, %rd16, 260;
	// begin inline asm
	ld.global.nc.u32 %r1043, [%rd76];
	// end inline asm
$L__BB10_80:
	add.s32 	%r582, %r152, 64;
	setp.ge.s32 	%p93, %r582, %r148;
	mov.u32 	%r1044, %r1048;
	mov.u32 	%r1045, %r1049;
	@%p93 bra 	$L__BB10_82;
	add.s64 	%rd77, %rd16, 512;
	// begin inline asm
	ld.global.nc.u32 %r1044, [%rd77];
	// end inline asm
	add.s64 	%rd78, %rd16, 516;
	// begin inline asm
	ld.global.nc.u32 %r1045, [%rd78];
	// end inline asm
$L__BB10_82:
	add.s32 	%r585, %r152, 96;
	setp.ge.s32 	%p94, %r585, %r148;
	mov.u32 	%r1046, %r1048;
	mov.u32 	%r1047, %r1049;
	@%p94 bra 	$L__BB10_84;
	add.s64 	%rd79, %rd16, 768;
	// begin inline asm
	ld.global.nc.u32 %r1046, [%rd79];
	// end inline asm
	add.s64 	%rd80, %rd16, 772;
	// begin inline asm
	ld.global.nc.u32 %r1047, [%rd80];
	// end inline asm
$L__BB10_84:
	add.s32 	%r588, %r152, 128;
	setp.ge.s32 	%p95, %r588, %r148;
	@%p95 bra 	$L__BB10_86;
	add.s64 	%rd81, %rd16, 1024;
	// begin inline asm
	ld.global.nc.u32 %r1048, [%rd81];
	// end inline asm
	add.s64 	%rd82, %rd16, 1028;
	// begin inline asm
	ld.global.nc.u32 %r1049, [%rd82];
	// end inline asm
$L__BB10_86:
	// begin inline asm
	mov.u32 %r591, %laneid;
	// end inline asm
	shr.u32 	%r174, %r1055, 5;
	mad.lo.s32 	%r593, %r174, 160, %r591;
	shl.b32 	%r594, %r593, 3;
	mov.u32 	%r595, _ZN6thrust24THRUST_300001_SM_1000_NS8cuda_cub4core6detail5shmemE;
	add.s32 	%r596, %r595, %r594;
	st.shared.v2.u32 	[%r596], {%r1040, %r1041};
	st.shared.v2.u32 	[%r596+256], {%r1042, %r1043};
	st.shared.v2.u32 	[%r596+512], {%r1044, %r1045};
	st.shared.v2.u32 	[%r596+768], {%r1046, %r1047};
	st.shared.v2.u32 	[%r596+1024], {%r1048, %r1049};
	bar.warp.sync 	-1;
	shl.b32 	%r597, %r591, 5;
	add.s32 	%r598, %r596, %r597;
	ld.shared.v2.u32 	{%r177, %r178}, [%r598];
	ld.shared.v2.u32 	{%r182, %r181}, [%r598+8];
	ld.shared.v2.u32 	{%r186, %r185}, [%r598+16];
	ld.shared.v2.u32 	{%r190, %r189}, [%r598+24];
	ld.shared.v2.u32 	{%r194, %r193}, [%r598+32];
	bar.sync 	0;
	shl.b32 	%r599, %r1055, 3;
	add.s32 	%r600, %r595, %r599;
	add.s32 	%r195, %r600, 560;
	st.shared.v2.u32 	[%r600+560], {%r194, %r193};
	bar.sync 	0;
	setp.eq.s32 	%p96, %r1055, 0;
	mov.b32 	%r1050, 1;
	@%p96 bra 	$L__BB10_88;
	ld.shared.v2.u32 	{%r601, %r602}, [%r195+-8];
	setp.ne.s32 	%p97, %r601, %r177;
	setp.ne.s32 	%p98, %r602, %r178;
	or.pred  	%p99, %p97, %p98;
	selp.u32 	%r1050, 1, 0, %p99;
$L__BB10_88:
	setp.ne.s32 	%p100, %r177, %r182;
	setp.ne.s32 	%p101, %r178, %r181;
	setp.ne.s32 	%p102, %r182, %r186;
	setp.ne.s32 	%p103, %r181, %r185;
	setp.ne.s32 	%p104, %r186, %r190;
	setp.ne.s32 	%p105, %r185, %r189;
	setp.ne.s32 	%p106, %r190, %r194;
	setp.ne.s32 	%p107, %r189, %r193;
	mul.lo.s32 	%r635, %r1055, 5;
	setp.lt.s32 	%p108, %r635, %r148;
	selp.b32 	%r198, %r1050, 1, %p108;
	add.s32 	%r636, %r635, 1;
	setp.ge.s32 	%p109, %r636, %r148;
	or.pred  	%p110, %p100, %p101;
	or.pred  	%p10, %p110, %p109;
	selp.u32 	%r637, 1, 0, %p10;
	add.s32 	%r638, %r635, 2;
	setp.ge.s32 	%p111, %r638, %r148;
	or.pred  	%p112, %p102, %p103;
	or.pred  	%p11, %p112, %p111;
	selp.u32 	%r639, 1, 0, %p11;
	add.s32 	%r640, %r635, 3;
	setp.ge.s32 	%p113, %r640, %r148;
	or.pred  	%p114, %p104, %p105;
	or.pred  	%p12, %p114, %p113;
	selp.u32 	%r641, 1, 0, %p12;
	add.s32 	%r642, %r635, 4;
	setp.ge.s32 	%p115, %r642, %r148;
	or.pred  	%p116, %p106, %p107;
	or.pred  	%p13, %p116, %p115;
	selp.u32 	%r643, 1, 0, %p13;
	bar.sync 	0;
	add.s32 	%r199, %r198, %r637;
	add.s32 	%r200, %r199, %r639;
	add.s32 	%r201, %r200, %r641;
	add.s32 	%r609, %r201, %r643;
	mov.b32 	%r607, 1;
	mov.b32 	%r632, 0;
	mov.b32 	%r634, -1;
	// begin inline asm
	{  .reg .s32 r0;  .reg .pred p;  shfl.sync.up.b32 r0|p, %r609, %r607, %r632, %r634;  @p add.s32 r0, r0, %r609;  mov.s32 %r605, r0;}
	// end inline asm
	mov.b32 	%r613, 2;
	// begin inline asm
	{  .reg .s32 r0;  .reg .pred p;  shfl.sync.up.b32 r0|p, %r605, %r613, %r632, %r634;  @p add.s32 r0, r0, %r605;  mov.s32 %r611, r0;}
	// end inline asm
	mov.b32 	%r619, 4;
	// begin inline asm
	{  .reg .s32 r0;  .reg .pred p;  shfl.sync.up.b32 r0|p, %r611, %r619, %r632, %r634;  @p add.s32 r0, r0, %r611;  mov.s32 %r617, r0;}
	// end inline asm
	mov.b32 	%r625, 8;
	// begin inline asm
	{  .reg .s32 r0;  .reg .pred p;  shfl.sync.up.b32 r0|p, %r617, %r625, %r632, %r634;  @p add.s32 r0, r0, %r617;  mov.s32 %r623, r0;}
	// end inline asm
	mov.b32 	%r631, 16;
	// begin inline asm
	{  .reg .s32 r0;  .reg .pred p;  shfl.sync.up.b32 r0|p, %r623, %r631, %r632, %r634;  @p add.s32 r0, r0, %r623;  mov.s32 %r629, r0;}
	// end inline asm
	setp.ne.s32 	%p117, %r591, 31;
	@%p117 bra 	$L__BB10_90;
	shl.b32 	%r644, %r174, 2;
	mov.u32 	%r645, _ZN6thrust24THRUST_300001_SM_1000_NS8cuda_cub4core6detail5shmemE;
	add.s32 	%r646, %r645, %r644;
	st.shared.u32 	[%r646], %r629;
$L__BB10_90:
	bar.sync 	0;
	ld.shared.v2.u32 	{%r204, %r205}, [_ZN6thrust24THRUST_300001_SM_1000_NS8cuda_cub4core6detail5shmemE];
	setp.lt.u32 	%p118, %r1055, 32;
	selp.b32 	%r647, 0, %r204, %p118;
	setp.eq.s32 	%p119, %r591, 0;
	sub.s32 	%r648, %r629, %r609;
	selp.b32 	%r649, 0, %r648, %p119;
	add.s32 	%r206, %r647, %r649;
	add.s32 	%r650, %r148, %r204;
	add.s32 	%r651, %r650, %r205;
	add.s32 	%r1084, %r651, -320;
	bar.sync 	0;
	setp.eq.s32 	%p120, %r198, 0;
	@%p120 bra 	$L__BB10_92;
	shl.b32 	%r652, %r206, 3;
	mov.u32 	%r653, _ZN6thrust24THRUST_300001_SM_1000_NS8cuda_cub4core6detail5shmemE;
	add.s32 	%r654, %r653, %r652;
	st.shared.v2.u32 	[%r654], {%r177, %r178};
$L__BB10_92:
	not.pred 	%p121, %p10;
	@%p121 bra 	$L__BB10_94;
	add.s32 	%r655, %r206, %r198;
	shl.b32 	%r656, %r655, 3;
	mov.u32 	%r657, _ZN6thrust24THRUST_300001_SM_1000_NS8cuda_cub4core6detail5shmemE;
	add.s32 	%r658, %r657, %r656;
	st.shared.v2.u32 	[%r658], {%r182, %r181};
$L__BB10_94:
	not.pred 	%p122, %p11;
	@%p122 bra 	$L__BB10_96;
	add.s32 	%r659, %r199, %r206;
	shl.b32 	%r660, %r659, 3;
	mov.u32 	%r661, _ZN6thrust24THRUST_300001_SM_1000_NS8cuda_cub4core6detail5shmemE;
	add.s32 	%r662, %r661, %r660;
	st.shared.v2.u32 	[%r662], {%r186, %r185};
$L__BB10_96:
	not.pred 	%p123, %p12;
	@%p123 bra 	$L__BB10_98;
	add.s32 	%r663, %r200, %r206;
	shl.b32 	%r664, %r663, 3;
	mov.u32 	%r665, _ZN6thrust24THRUST_300001_SM_1000_NS8cuda_cub4core6detail5shmemE;
	add.s32 	%r666, %r665, %r664;
	st.shared.v2.u32 	[%r666], {%r190, %r189};
$L__BB10_98:
	not.pred 	%p124, %p13;
	@%p124 bra 	$L__BB10_100;
	add.s32 	%r667, %r201, %r206;
	shl.b32 	%r668, %r667, 3;
	mov.u32 	%r669, _ZN6thrust24THRUST_300001_SM_1000_NS8cuda_cub4core6detail5shmemE;
	add.s32 	%r670, %r669, %r668;
	st.shared.v2.u32 	[%r670], {%r194, %r193};
$L__BB10_100:
	bar.sync 	0;
	setp.ge.s32 	%p125, %r1055, %r1084;
	@%p125 bra 	$L__BB10_107;
	ld.param.u32 	%r1015, [_ZN6thrust24THRUST_300001_SM_1000_NS8cuda_cub4core6detail13_kernel_agentINS1_8__unique11UniqueAgentIP6EntityS8_8is_equaliPiEEJS8_S8_S9_SA_iN3cub18CUB_300001_SM_100013ScanTileStateIiLb1EEEmEEEvDpT0__param_4];
	add.s32 	%r671, %r205, %r204;
	add.s32 	%r672, %r671, %r1015;
	sub.s32 	%r673, %r672, %r1055;
	add.s32 	%r208, %r673, -321;
	and.b32  	%r674, %r208, 192;
	setp.eq.s32 	%p126, %r674, 192;
	@%p126 bra 	$L__BB10_104;
	shr.u32 	%r675, %r208, 6;
	add.s32 	%r676, %r675, 1;
	and.b32  	%r677, %r676, 3;
	mul.wide.u32 	%rd83, %r1055, 8;
	add.s64 	%rd84, %rd83, %rd1;
	add.s64 	%rd137, %rd84, 4;
	shl.b32 	%r678, %r1055, 3;
	mov.u32 	%r679, _ZN6thrust24THRUST_300001_SM_1000_NS8cuda_cub4core6detail5shmemE;
	add.s32 	%r1052, %r679, %r678;
	neg.s32 	%r1051, %r677;
	shl.b32 	%r680, %r676, 6;
	and.b32  	%r681, %r680, 192;
	add.s32 	%r1055, %r1055, %r681;
$L__BB10_103:
	.pragma "nounroll";
	ld.shared.v2.u32 	{%r682, %r683}, [%r1052];
	st.global.u32 	[%rd137+-4], %r682;
	st.global.u32 	[%rd137], %r683;
	add.s64 	%rd137, %rd137, 512;
	add.s32 	%r1052, %r1052, 512;
	add.s32 	%r1051, %r1051, 1;
	setp.ne.s32 	%p127, %r1051, 0;
	@%p127 bra 	$L__BB10_103;
$L__BB10_104:
	setp.lt.u32 	%p128, %r208, 192;
	@%p128 bra 	$L__BB10_107;
	mul.wide.u32 	%rd85, %r1055, 8;
	add.s64 	%rd86, %rd85, %rd1;
	add.s64 	%rd138, %rd86, 1024;
	shl.b32 	%r684, %r1055, 3;
	mov.u32 	%r685, _ZN6thrust24THRUST_300001_SM_1000_NS8cuda_cub4core6detail5shmemE;
	add.s32 	%r686, %r684, %r685;
	add.s32 	%r1054, %r686, 1024;
$L__BB10_106:
	ld.shared.v2.u32 	{%r687, %r688}, [%r1054+-1024];
	st.global.u32 	[%rd138+-1024], %r687;
	st.global.u32 	[%rd138+-1020], %r688;
	ld.shared.v2.u32 	{%r689, %r690}, [%r1054+-512];
	st.global.u32 	[%rd138+-512], %r689;
	st.global.u32 	[%rd138+-508], %r690;
	ld.shared.v2.u32 	{%r691, %r692}, [%r1054];
	st.global.u32 	[%rd138], %r691;
	st.global.u32 	[%rd138+4], %r692;
	ld.shared.v2.u32 	{%r693, %r694}, [%r1054+512];
	st.global.u32 	[%rd138+512], %r693;
	st.global.u32 	[%rd138+516], %r694;
	add.s32 	%r1055, %r1055, 256;
	add.s64 	%rd138, %rd138, 2048;
	add.s32 	%r1054, %r1054, 2048;
	setp.lt.s32 	%p129, %r1055, %r1084;
	@%p129 bra 	$L__BB10_106;
$L__BB10_107:
	bar.sync 	0;
	bra.uni 	$L__BB10_167;
$L__BB10_108:
	mul.wide.u32 	%rd36, %r2, 8;
	add.s64 	%rd34, %rd31, %rd36;
	// begin inline asm
	ld.global.nc.u32 %r1064, [%rd34];
	// end inline asm
	add.s64 	%rd35, %rd34, 4;
	// begin inline asm
	ld.global.nc.u32 %r1065, [%rd35];
	// end inline asm
	mov.u32 	%r1083, %tid.x;
	and.b32  	%r351, %r1083, 31;
	and.b32  	%r352, %r1083, 992;
	mul.lo.s32 	%r353, %r352, 5;
	or.b32  	%r225, %r353, %r351;
	setp.ge.s32 	%p21, %r225, %r148;
	mov.u32 	%r1056, %r1064;
	mov.u32 	%r1057, %r1065;
	@%p21 bra 	$L__BB10_110;
	add.s32 	%r356, %r225, %r2;
	mul.wide.u32 	%rd39, %r356, 8;
	add.s64 	%rd37, %rd31, %rd39;
	// begin inline asm
	ld.global.nc.u32 %r1056, [%rd37];
	// end inline asm
	add.s64 	%rd38, %rd37, 4;
	// begin inline asm
	ld.global.nc.u32 %r1057, [%rd38];
	// end inline asm
$L__BB10_110:
	add.s32 	%r357, %r225, 32;
	setp.ge.s32 	%p22, %r357, %r148;
	shl.b32 	%r358, %r225, 3;
	cvt.u64.u32 	%rd40, %r358;
	add.s64 	%rd24, %rd34, %rd40;
	mov.u32 	%r1058, %r1064;
	mov.u32 	%r1059, %r1065;
	@%p22 bra 	$L__BB10_112;
	add.s64 	%rd41, %rd24, 256;
	// begin inline asm
	ld.global.nc.u32 %r1058, [%rd41];
	// end inline asm
	add.s64 	%rd42, %rd24, 260;
	// begin inline asm
	ld.global.nc.u32 %r1059, [%rd42];
	// end inline asm
$L__BB10_112:
	add.s32 	%r361, %r225, 64;
	setp.ge.s32 	%p23, %r361, %r148;
	mov.u32 	%r1060, %r1064;
	mov.u32 	%r1061, %r1065;
	@%p23 bra 	$L__BB10_114;
	add.s64 	%rd43, %rd24, 512;
	// begin inline asm
	ld.global.nc.u32 %r1060, [%rd43];
	// end inline asm
	add.s64 	%rd44, %rd24, 516;
	// begin inline asm
	ld.global.nc.u32 %r1061, [%rd44];
	// end inline asm
$L__BB10_114:
	add.s32 	%r364, %r225, 96;
	setp.ge.s32 	%p24, %r364, %r148;
	mov.u32 	%r1062, %r1064;
	mov.u32 	%r1063, %r1065;
	@%p24 bra 	$L__BB10_116;
	add.s64 	%rd45, %rd24, 768;
	// begin inline asm
	ld.global.nc.u32 %r1062, [%rd45];
	// end inline asm
	add.s64 	%rd46, %rd24, 772;
	// begin inline asm
	ld.global.nc.u32 %r1063, [%rd46];
	// end inline asm
$L__BB10_116:
	add.s32 	%r367, %r225, 128;
	setp.ge.s32 	%p25, %r367, %r148;
	@%p25 bra 	$L__BB10_118;
	add.s64 	%rd47, %rd24, 1024;
	// begin inline asm
	ld.global.nc.u32 %r1064, [%rd47];
	// end inline asm
	add.s64 	%rd48, %rd24, 1028;
	// begin inline asm
	ld.global.nc.u32 %r1065, [%rd48];
	// end inline asm
$L__BB10_118:
	// begin inline asm
	mov.u32 %r370, %laneid;
	// end inline asm
	shr.u32 	%r247, %r1083, 5;
	mad.lo.s32 	%r373, %r247, 160, %r370;
	shl.b32 	%r374, %r373, 3;
	mov.u32 	%r375, _ZN6thrust24THRUST_300001_SM_1000_NS8cuda_cub4core6detail5shmemE;
	add.s32 	%r376, %r375, %r374;
	st.shared.v2.u32 	[%r376], {%r1056, %r1057};
	st.shared.v2.u32 	[%r376+256], {%r1058, %r1059};
	st.shared.v2.u32 	[%r376+512], {%r1060, %r1061};
	st.shared.v2.u32 	[%r376+768], {%r1062, %r1063};
	st.shared.v2.u32 	[%r376+1024], {%r1064, %r1065};
	bar.warp.sync 	-1;
	shl.b32 	%r377, %r370, 5;
	add.s32 	%r378, %r376, %r377;
	ld.shared.v2.u32 	{%r251, %r250}, [%r378];
	ld.shared.v2.u32 	{%r255, %r254}, [%r378+8];
	ld.shared.v2.u32 	{%r259, %r258}, [%r378+16];
	ld.shared.v2.u32 	{%r263, %r262}, [%r378+24];
	ld.shared.v2.u32 	{%r267, %r266}, [%r378+32];
	bar.sync 	0;
	mul.wide.s32 	%rd51, %r2, 8;
	add.s64 	%rd52, %rd31, %rd51;
	add.s64 	%rd49, %rd52, -8;
	// begin inline asm
	ld.global.nc.u32 %r1066, [%rd49];
	// end inline asm
	add.s64 	%rd50, %rd52, -4;
	// begin inline asm
	ld.global.nc.u32 %r1067, [%rd50];
	// end inline asm
	shl.b32 	%r379, %r1083, 3;
	add.s32 	%r380, %r375, %r379;
	add.s32 	%r270, %r380, 560;
	st.shared.v2.u32 	[%r380+560], {%r267, %r266};
	bar.sync 	0;
	setp.eq.s32 	%p26, %r1083, 0;
	@%p26 bra 	$L__BB10_120;
	ld.shared.v2.u32 	{%r1066, %r1067}, [%r270+-8];
$L__BB10_120:
	setp.ne.s32 	%p27, %r1066, %r251;
	setp.ne.s32 	%p28, %r1067, %r250;
	setp.ne.s32 	%p29, %r251, %r255;
	setp.ne.s32 	%p30, %r250, %r254;
	setp.ne.s32 	%p31, %r255, %r259;
	setp.ne.s32 	%p32, %r254, %r258;
	setp.ne.s32 	%p33, %r259, %r263;
	setp.ne.s32 	%p34, %r258, %r262;
	setp.ne.s32 	%p35, %r263, %r267;
	setp.ne.s32 	%p36, %r262, %r266;
	mul.lo.s32 	%r411, %r1083, 5;
	setp.ge.s32 	%p37, %r411, %r148;
	or.pred  	%p38, %p27, %p28;
	or.pred  	%p14, %p38, %p37;
	selp.u32 	%r275, 1, 0, %p14;
	add.s32 	%r412, %r411, 1;
	setp.ge.s32 	%p39, %r412, %r148;
	or.pred  	%p40, %p29, %p30;
	or.pred  	%p15, %p40, %p39;
	selp.u32 	%r413, 1, 0, %p15;
	add.s32 	%r414, %r411, 2;
	setp.ge.s32 	%p41, %r414, %r148;
	or.pred  	%p42, %p31, %p32;
	or.pred  	%p16, %p42, %p41;
	selp.u32 	%r415, 1, 0, %p16;
	add.s32 	%r416, %r411, 3;
	setp.ge.s32 	%p43, %r416, %r148;
	or.pred  	%p44, %p33, %p34;
	or.pred  	%p17, %p44, %p43;
	selp.u32 	%r417, 1, 0, %p17;
	add.s32 	%r418, %r411, 4;
	setp.ge.s32 	%p45, %r418, %r148;
	or.pred  	%p46, %p35, %p36;
	or.pred  	%p18, %p46, %p45;
	selp.u32 	%r419, 1, 0, %p18;
	bar.sync 	0;
	add.s32 	%r276, %r413, %r275;
	add.s32 	%r277, %r276, %r415;
	add.s32 	%r278, %r277, %r417;
	add.s32 	%r385, %r278, %r419;
	mov.b32 	%r383, 1;
	mov.b32 	%r408, 0;
	mov.b32 	%r410, -1;
	// begin inline asm
	{  .reg .s32 r0;  .reg .pred p;  shfl.sync.up.b32 r0|p, %r385, %r383, %r408, %r410;  @p add.s32 r0, r0, %r385;  mov.s32 %r381, r0;}
	// end inline asm
	mov.b32 	%r389, 2;
	// begin inline asm
	{  .reg .s32 r0;  .reg .pred p;  shfl.sync.up.b32 r0|p, %r381, %r389, %r408, %r410;  @p add.s32 r0, r0, %r381;  mov.s32 %r387, r0;}
	// end inline asm
	mov.b32 	%r395, 4;
	// begin inline asm
	{  .reg .s32 r0;  .reg .pred p;  shfl.sync.up.b32 r0|p, %r387, %r395, %r408, %r410;  @p add.s32 r0, r0, %r387;  mov.s32 %r393, r0;}
	// end inline asm
	mov.b32 	%r401, 8;
	// begin inline asm
	{  .reg .s32 r0;  .reg .pred p;  shfl.sync.up.b32 r0|p, %r393, %r401, %r408, %r410;  @p add.s32 r0, r0, %r393;  mov.s32 %r399, r0;}
	// end inline asm
	mov.b32 	%r407, 16;
	// begin inline asm
	{  .reg .s32 r0;  .reg .pred p;  shfl.sync.up.b32 r0|p, %r399, %r407, %r408, %r410;  @p add.s32 r0, r0, %r399;  mov.s32 %r405, r0;}
	// end inline asm
	setp.ne.s32 	%p47, %r370, 31;
	@%p47 bra 	$L__BB10_122;
	shl.b32 	%r420, %r247, 2;
	mov.u32 	%r421, _ZN6thrust24THRUST_300001_SM_1000_NS8cuda_cub4core6detail5shmemE;
	add.s32 	%r422, %r421, %r420;
	st.shared.u32 	[%r422], %r405;
$L__BB10_122:
	sub.s32 	%r423, %r405, %r385;
	bar.sync 	0;
	ld.shared.v2.u32 	{%r424, %r425}, [_ZN6thrust24THRUST_300001_SM_1000_NS8cuda_cub4core6detail5shmemE];
	add.s32 	%r281, %r425, %r424;
	setp.gt.u32 	%p48, %r1083, 31;
	setp.lt.u32 	%p49, %r1083, 32;
	setp.eq.s32 	%p50, %r370, 0;
	selp.b32 	%r426, 0, %r423, %p50;
	add.s32 	%r1075, %r424, %r426;
	selp.b32 	%r283, %r423, %r1075, %p49;
	@%p48 bra 	$L__BB10_147;
	setp.ne.s32 	%p51, %r1083, 0;
	mul.wide.u32 	%rd53, %r1, 8;
	add.s64 	%rd25, %rd2, %rd53;
	@%p51 bra 	$L__BB10_125;
	st.shared.u32 	[_ZN6thrust24THRUST_300001_SM_1000_NS8cuda_cub4core6detail5shmemE+44], %r281;
	add.s64 	%rd54, %rd25, 256;
	mov.b32 	%r427, 100;
	// begin inline asm
	st.relaxed.gpu.v2.u32 [%rd54], {%r427, %r281};
	// end inline asm
$L__BB10_125:
	not.b32 	%r284, %r1083;
	mov.u32 	%r285, %nctaid.x;
	setp.gt.u32 	%p52, %r285, 499;
	@%p52 bra 	$L__BB10_127;
	membar.cta;
	bra.uni 	$L__BB10_128;
$L__BB10_127:
	mov.b32 	%r429, 450;
	// begin inline asm
	nanosleep.u32 %r429;
	// end inline asm
$L__BB10_128:
	mul.wide.s32 	%rd56, %r284, 8;
	add.s64 	%rd57, %rd25, %rd56;
	add.s64 	%rd55, %rd57, 256;
	// begin inline asm
	ld.relaxed.gpu.v2.u32 {%r1073, %r1069}, [%rd55];
	// end inline asm
$L__BB10_129:
	setp.eq.s32 	%p53, %r1073, 99;
	mov.b32 	%r432, -1;
	vote.sync.any.pred 	%p54, %p53, %r432;
	not.pred 	%p55, %p54;
	@%p55 bra 	$L__BB10_134;
	setp.gt.u32 	%p90, %r285, 499;
	@%p90 bra 	$L__BB10_132;
	membar.cta;
	bra.uni 	$L__BB10_133;
$L__BB10_132:
	mov.b32 	%r567, 350;
	// begin inline asm
	nanosleep.u32 %r567;
	// end inline asm
$L__BB10_133:
	// begin inline asm
	ld.relaxed.gpu.v2.u32 {%r1073, %r1069}, [%rd55];
	// end inline asm
	bra.uni 	$L__BB10_129;
$L__BB10_134:
	setp.eq.s32 	%p56, %r1073, 101;
	mov.b32 	%r459, -1;
	vote.sync.ballot.b32 	%r460, %p56, %r459;
	// begin inline asm
	mov.u32 %r434, %lanemask_ge;
	// end inline asm
	and.b32  	%r461, %r460, %r434;
	or.b32  	%r462, %r461, -2147483648;
	add.s32 	%r463, %r462, -1;
	not.b32 	%r464, %r462;
	and.b32  	%r465, %r464, %r463;
	popc.b32 	%r438, %r465;
	mov.b32 	%r437, 1;
	// begin inline asm
	shfl.sync.down.b32 %r435, %r1069, %r437, %r438, %r459;
	// end inline asm
	setp.lt.s32 	%p58, %r370, %r438;
	selp.b32 	%r466, %r435, 0, %p58;
	add.s32 	%r441, %r466, %r1069;
	mov.b32 	%r442, 2;
	// begin inline asm
	shfl.sync.down.b32 %r440, %r441, %r442, %r438, %r459;
	// end inline asm
	add.s32 	%r295, %r370, 2;
	setp.gt.s32 	%p59, %r295, %r438;
	selp.b32 	%r467, 0, %r440, %p59;
	add.s32 	%r446, %r441, %r467;
	mov.b32 	%r447, 4;
	// begin inline asm
	shfl.sync.down.b32 %r445, %r446, %r447, %r438, %r459;
	// end inline asm
	add.s32 	%r296, %r370, 4;
	setp.gt.s32 	%p60, %r296, %r438;
	selp.b32 	%r468, 0, %r445, %p60;
	add.s32 	%r451, %r446, %r468;
	mov.b32 	%r452, 8;
	// begin inline asm
	shfl.sync.down.b32 %r450, %r451, %r452, %r438, %r459;
	// end inline asm
	add.s32 	%r297, %r370, 8;
	setp.gt.s32 	%p61, %r297, %r438;
	selp.b32 	%r469, 0, %r450, %p61;
	add.s32 	%r456, %r451, %r469;
	mov.b32 	%r457, 16;
	// begin inline asm
	shfl.sync.down.b32 %r455, %r456, %r457, %r438, %r459;
	// end inline asm
	add.s32 	%r298, %r370, 16;
	setp.gt.s32 	%p62, %r298, %r438;
	selp.b32 	%r470, 0, %r455, %p62;
	add.s32 	%r1070, %r456, %r470;
	not.b32 	%r471, %r1083;
	add.s32 	%r1072, %r1, %r471;
	add.s64 	%rd27, %rd2, 256;
$L__BB10_135:
	setp.ne.s32 	%p63, %r1073, 101;
	mov.b32 	%r472, -1;
	vote.sync.all.pred 	%p64, %p63, %r472;
	not.pred 	%p65, %p64;
	@%p65 bra 	$L__BB10_143;
	mul.wide.s32 	%rd64, %r1072, 8;
	add.s64 	%rd65, %rd27, %rd64;
	add.s64 	%rd63, %rd65, -256;
	// begin inline asm
	ld.relaxed.gpu.v2.u32 {%r1073, %r1074}, [%rd63];
	// end inline asm
$L__BB10_137:
	setp.eq.s32 	%p79, %r1073, 99;
	mov.b32 	%r525, -1;
	vote.sync.any.pred 	%p80, %p79, %r525;
	not.pred 	%p81, %p80;
	@%p81 bra 	$L__BB10_142;
	setp.gt.u32 	%p89, %r285, 499;
	@%p89 bra 	$L__BB10_140;
	membar.cta;
	bra.uni 	$L__BB10_141;
$L__BB10_140:
	mov.b32 	%r564, 350;
	// begin inline asm
	nanosleep.u32 %r564;
	// end inline asm
$L__BB10_141:
	// begin inline asm
	ld.relaxed.gpu.v2.u32 {%r1073, %r1074}, [%rd63];
	// end inline asm
	bra.uni 	$L__BB10_137;
$L__BB10_142:
	setp.eq.s32 	%p82, %r1073, 101;
	mov.b32 	%r551, -1;
	vote.sync.ballot.b32 	%r552, %p82, %r551;
	and.b32  	%r553, %r552, %r434;
	or.b32  	%r554, %r553, -2147483648;
	add.s32 	%r555, %r554, -1;
	not.b32 	%r556, %r554;
	and.b32  	%r557, %r556, %r555;
	popc.b32 	%r530, %r557;
	mov.b32 	%r529, 1;
	// begin inline asm
	shfl.sync.down.b32 %r527, %r1074, %r529, %r530, %r551;
	// end inline asm
	setp.lt.s32 	%p84, %r370, %r530;
	selp.b32 	%r558, %r527, 0, %p84;
	add.s32 	%r533, %r558, %r1074;
	mov.b32 	%r534, 2;
	// begin inline asm
	shfl.sync.down.b32 %r532, %r533, %r534, %r530, %r551;
	// end inline asm
	setp.gt.s32 	%p85, %r295, %r530;
	selp.b32 	%r559, 0, %r532, %p85;
	add.s32 	%r538, %r533, %r559;
	mov.b32 	%r539, 4;
	// begin inline asm
	shfl.sync.down.b32 %r537, %r538, %r539, %r530, %r551;
	// end inline asm
	setp.gt.s32 	%p86, %r296, %r530;
	selp.b32 	%r560, 0, %r537, %p86;
	add.s32 	%r543, %r538, %r560;
	mov.b32 	%r544, 8;
	// begin inline asm
	shfl.sync.down.b32 %r542, %r543, %r544, %r530, %r551;
	// end inline asm
	setp.gt.s32 	%p87, %r297, %r530;
	selp.b32 	%r561, 0, %r542, %p87;
	add.s32 	%r548, %r543, %r561;
	mov.b32 	%r549, 16;
	// begin inline asm
	shfl.sync.down.b32 %r547, %r548, %r549, %r530, %r551;
	// end inline asm
	setp.gt.s32 	%p88, %r298, %r530;
	selp.b32 	%r562, 0, %r547, %p88;
	add.s32 	%r563, %r562, %r1070;
	add.s32 	%r1070, %r563, %r548;
	add.s32 	%r1072, %r1072, -32;
	bra.uni 	$L__BB10_135;
$L__BB10_143:
	setp.ne.s32 	%p66, %r1083, 0;
	@%p66 bra 	$L__BB10_145;
	add.s32 	%r475, %r1070, %r281;
	add.s64 	%rd58, %rd25, 256;
	mov.b32 	%r474, 101;
	// begin inline asm
	st.relaxed.gpu.v2.u32 [%rd58], {%r474, %r475};
	// end inline asm
	st.shared.u32 	[_ZN6thrust24THRUST_300001_SM_1000_NS8cuda_cub4core6detail5shmemE+36], %r1070;
	st.shared.u32 	[_ZN6thrust24THRUST_300001_SM_1000_NS8cuda_cub4core6detail5shmemE+40], %r475;
$L__BB10_145:
	setp.ne.s32 	%p67, %r370, 0;
	mov.u32 	%r1075, %r283;
	@%p67 bra 	$L__BB10_147;
	st.shared.u32 	[_ZN6thrust24THRUST_300001_SM_1000_NS8cuda_cub4core6detail5shmemE+12], %r1070;
	mov.u32 	%r1075, %r1070;
$L__BB10_147:
	setp.eq.s32 	%p68, %r1083, 0;
	bar.sync 	0;
	@%p68 bra 	$L__BB10_149;
	ld.shared.u32 	%r476, [_ZN6thrust24THRUST_300001_SM_1000_NS8cuda_cub4core6detail5shmemE+12];
	add.s32 	%r1075, %r476, %r1075;
$L__BB10_149:
	add.s32 	%r317, %r1075, %r275;
	add.s32 	%r318, %r276, %r1075;
	add.s32 	%r319, %r277, %r1075;
	add.s32 	%r320, %r278, %r1075;
	ld.shared.v2.u32 	{%r477, %r321}, [_ZN6thrust24THRUST_300001_SM_1000_NS8cuda_cub4core6detail5shmemE+40];
	ld.shared.u32 	%r322, [_ZN6thrust24THRUST_300001_SM_1000_NS8cuda_cub4core6detail5shmemE+36];
	sub.s32 	%r478, 320, %r148;
	sub.s32 	%r323, %r321, %r478;
	sub.s32 	%r1084, %r477, %r478;
	bar.sync 	0;
	not.pred 	%p69, %p14;
	@%p69 bra 	$L__BB10_151;
	sub.s32 	%r479, %r1075, %r322;
	shl.b32 	%r480, %r479, 3;
	mov.u32 	%r481, _ZN6thrust24THRUST_300001_SM_1000_NS8cuda_cub4core6detail5shmemE;
	add.s32 	%r482, %r481, %r480;
	st.shared.v2.u32 	[%r482], {%r251, %r250};
$L__BB10_151:
	not.pred 	%p70, %p15;
	@%p70 bra 	$L__BB10_153;
	sub.s32 	%r483, %r317, %r322;
	shl.b32 	%r484, %r483, 3;
	mov.u32 	%r485, _ZN6thrust24THRUST_300001_SM_1000_NS8cuda_cub4core6detail5shmemE;
	add.s32 	%r486, %r485, %r484;
	st.shared.v2.u32 	[%r486], {%r255, %r254};
$L__BB10_153:
	not.pred 	%p71, %p16;
	@%p71 bra 	$L__BB10_155;
	sub.s32 	%r487, %r318, %r322;
	shl.b32 	%r488, %r487, 3;
	mov.u32 	%r489, _ZN6thrust24THRUST_300001_SM_1000_NS8cuda_cub4core6detail5shmemE;
	add.s32 	%r490, %r489, %r488;
	st.shared.v2.u32 	[%r490], {%r259, %r258};
$L__BB10_155:
	not.pred 	%p72, %p17;
	@%p72 bra 	$L__BB10_157;
	sub.s32 	%r491, %r319, %r322;
	shl.b32 	%r492, %r491, 3;
	mov.u32 	%r493, _ZN6thrust24THRUST_300001_SM_1000_NS8cuda_cub4core6detail5shmemE;
	add.s32 	%r494, %r493, %r492;
	st.shared.v2.u32 	[%r494], {%r263, %r262};
$L__BB10_157:
	not.pred 	%p73, %p18;
	@%p73 bra 	$L__BB10_159;
	sub.s32 	%r495, %r320, %r322;
	shl.b32 	%r496, %r495, 3;
	mov.u32 	%r497, _ZN6thrust24THRUST_300001_SM_1000_NS8cuda_cub4core6detail5shmemE;
	add.s32 	%r498, %r497, %r496;
	st.shared.v2.u32 	[%r498], {%r267, %r266};
$L__BB10_159:
	bar.sync 	0;
	setp.ge.s32 	%p74, %r1083, %r323;
	@%p74 bra 	$L__BB10_166;
	ld.param.u32 	%r1014, [_ZN6thrust24THRUST_300001_SM_1000_NS8cuda_cub4core6detail13_kernel_agentINS1_8__unique11UniqueAgentIP6EntityS8_8is_equaliPiEEJS8_S8_S9_SA_iN3cub18CUB_300001_SM_100013ScanTileStateIiLb1EEEmEEEvDpT0__param_4];
	add.s32 	%r499, %r321, %r1014;
	add.s32 	%r500, %r1083, %r2;
	sub.s32 	%r501, %r499, %r500;
	add.s32 	%r325, %r501, -321;
	and.b32  	%r502, %r325, 192;
	setp.eq.s32 	%p75, %r502, 192;
	@%p75 bra 	$L__BB10_163;
	shr.u32 	%r503, %r325, 6;
	add.s32 	%r504, %r503, 1;
	and.b32  	%r505, %r504, 3;
	add.s64 	%rd29, %rd1, 4;
	add.s32 	%r1079, %r1083, %r322;
	shl.b32 	%r506, %r1083, 3;
	mov.u32 	%r507, _ZN6thrust24THRUST_300001_SM_1000_NS8cuda_cub4core6detail5shmemE;
	add.s32 	%r1078, %r507, %r506;
	neg.s32 	%r1077, %r505;
	shl.b32 	%r508, %r504, 6;
	and.b32  	%r509, %r508, 192;
	add.s32 	%r1083, %r1083, %r509;
$L__BB10_162:
	.pragma "nounroll";
	mul.wide.s32 	%rd59, %r1079, 8;
	add.s64 	%rd60, %rd29, %rd59;
	ld.shared.v2.u32 	{%r510, %r511}, [%r1078];
	st.global.u32 	[%rd60+-4], %r510;
	st.global.u32 	[%rd60], %r511;
	add.s32 	%r1079, %r1079, 64;
	add.s32 	%r1078, %r1078, 512;
	add.s32 	%r1077, %r1077, 1;
	setp.ne.s32 	%p76, %r1077, 0;
	@%p76 bra 	$L__BB10_162;
$L__BB10_163:
	setp.lt.u32 	%p77, %r325, 192;
	@%p77 bra 	$L__BB10_166;
	add.s64 	%rd30, %rd1, 1024;
	add.s32 	%r1082, %r1083, %r322;
	shl.b32 	%r512, %r1083, 3;
	mov.u32 	%r513, _ZN6thrust24THRUST_300001_SM_1000_NS8cuda_cub4core6detail5shmemE;
	add.s32 	%r514, %r512, %r513;
	add.s32 	%r1081, %r514, 1024;
$L__BB10_165:
	mul.wide.s32 	%rd61, %r1082, 8;
	add.s64 	%rd62, %rd30, %rd61;
	ld.shared.v2.u32 	{%r515, %r516}, [%r1081+-1024];
	st.global.u32 	[%rd62+-1024], %r515;
	st.global.u32 	[%rd62+-1020], %r516;
	ld.shared.v2.u32 	{%r517, %r518}, [%r1081+-512];
	st.global.u32 	[%rd62+-512], %r517;
	st.global.u32 	[%rd62+-508], %r518;
	ld.shared.v2.u32 	{%r519, %r520}, [%r1081];
	st.global.u32 	[%rd62], %r519;
	st.global.u32 	[%rd62+4], %r520;
	ld.shared.v2.u32 	{%r521, %r522}, [%r1081+512];
	st.global.u32 	[%rd62+512], %r521;
	st.global.u32 	[%rd62+516], %r522;
	add.s32 	%r1083, %r1083, 256;
	add.s32 	%r1082, %r1082, 256;
	add.s32 	%r1081, %r1081, 2048;
	setp.lt.s32 	%p78, %r1083, %r323;
	@%p78 bra 	$L__BB10_165;
$L__BB10_166:
	bar.sync 	0;
$L__BB10_167:
	mov.u32 	%r695, %tid.x;
	setp.ne.s32 	%p130, %r695, 0;
	@%p130 bra 	$L__BB10_169;
	ld.param.u64 	%rd134, [_ZN6thrust24THRUST_300001_SM_1000_NS8cuda_cub4core6detail13_kernel_agentINS1_8__unique11UniqueAgentIP6EntityS8_8is_equaliPiEEJS8_S8_S9_SA_iN3cub18CUB_300001_SM_100013ScanTileStateIiLb1EEEmEEEvDpT0__param_3];
	cvta.to.global.u64 	%rd87, %rd134;
	st.global.u32 	[%rd87], %r1084;
$L__BB10_169:
	ret;

}
	// .globl	_ZN3cub18CUB_300001_SM_10006detail11EmptyKernelIvEEvv
.visible .entry _ZN3cub18CUB_300001_SM_10006detail11EmptyKernelIvEEvv()
{


	ret;

}
	// .globl	_ZN3cub18CUB_300001_SM_10006detail8for_each13static_kernelINS2_12policy_hub_t12policy_500_tElN6thrust24THRUST_300001_SM_1000_NS8cuda_cub6__fill7functorIP6EntitySB_EEEEvT0_T1_
.visible .entry _ZN3cub18CUB_300001_SM_10006detail8for_each13static_kernelINS2_12policy_hub_t12policy_500_tElN6thrust24THRUST_300001_SM_1000_NS8cuda_cub6__fill7functorIP6EntitySB_EEEEvT0_T1_(
	.param .u64 _ZN3cub18CUB_300001_SM_10006detail8for_each13static_kernelINS2_12policy_hub_t12policy_500_tElN6thrust24THRUST_300001_SM_1000_NS8cuda_cub6__fill7functorIP6EntitySB_EEEEvT0_T1__param_0,
	.param .align 8 .b8 _ZN3cub18CUB_300001_SM_10006detail8for_each13static_kernelINS2_12policy_hub_t12policy_500_tElN6thrust24THRUST_300001_SM_1000_NS8cuda_cub6__fill7functorIP6EntitySB_EEEEvT0_T1__param_1[16]
)
.maxntid 256
{
	.reg .pred 	%p<4>;
	.reg .b32 	%r<9>;
	.reg .b64 	%rd<17>;

	ld.param.u64 	%rd5, [_ZN3cub18CUB_300001_SM_10006detail8for_each13static_kernelINS2_12policy_hub_t12policy_500_tElN6thrust24THRUST_300001_SM_1000_NS8cuda_cub6__fill7functorIP6EntitySB_EEEEvT0_T1__param_1];
	ld.param.u64 	%rd6, [_ZN3cub18CUB_300001_SM_10006detail8for_each13static_kernelINS2_12policy_hub_t12policy_500_tElN6thrust24THRUST_300001_SM_1000_NS8cuda_cub6__fill7functorIP6EntitySB_EEEEvT0_T1__param_0];
	ld.param.v2.u32 	{%r4, %r5}, [_ZN3cub18CUB_300001_SM_10006detail8for_each13static_kernelINS2_12policy_hub_t12policy_500_tElN6thrust24THRUST_300001_SM_1000_NS8cuda_cub6__fill7functorIP6EntitySB_EEEEvT0_T1__param_1+8];
	mov.u32 	%r6, %ctaid.x;
	mul.wide.u32 	%rd1, %r6, 512;
	sub.s64 	%rd2, %rd6, %rd1;
	setp.lt.s64 	%p1, %rd2, 512;
	@%p1 bra 	$L__BB12_2;
	mov.u32 	%r8, %tid.x;
	cvta.to.global.u64 	%rd12, %rd5;
	cvt.u64.u32 	%rd13, %r8;
	add.s64 	%rd14, %rd1, %rd13;
	shl.b64 	%rd15, %rd14, 3;
	add.s64 	%rd16, %rd12, %rd15;
	st.global.u32 	[%rd16], %r4;
	st.global.u32 	[%rd16+4], %r5;
	st.global.u32 	[%rd16+2048], %r4;
	st.global.u32 	[%rd16+2052], %r5;
	bra.uni 	$L__BB12_6;
$L__BB12_2:
	cvta.to.global.u64 	%rd7, %rd5;
	mov.u32 	%r3, %tid.x;
	cvt.s64.s32 	%rd3, %rd2;
	cvt.u64.u32 	%rd8, %r3;
	setp.le.s64 	%p2, %rd3, %rd8;
	add.s64 	%rd9, %rd1, %rd8;
	shl.b64 	%rd10, %rd9, 3;
	add.s64 	%rd4, %rd7, %rd10;
	@%p2 bra 	$L__BB12_4;
	st.global.u32 	[%rd4], %r4;
	st.global.u32 	[%rd4+4], %r5;
$L__BB12_4:
	add.s32 	%r7, %r3, 256;
	cvt.u64.u32 	%rd11, %r7;
	setp.le.s64 	%p3, %rd3, %rd11;
	@%p3 bra 	$L__BB12_6;
	st.global.u32 	[%rd4+2048], %r4;
	st.global.u32 	[%rd4+2052], %r5;
$L__BB12_6:
	ret;

}
	// .globl	_ZN3cub18CUB_300001_SM_10006detail10merge_sort30DeviceMergeSortBlockSortKernelINS2_10policy_hubIP6EntityE9Policy600ES6_PNS0_8NullTypeES6_SA_j3cmpS5_S9_EEvbT0_T1_T2_T3_T4_PT6_PT7_T5_NS1_7vsmem_tE
.visible .entry _ZN3cub18CUB_300001_SM_10006detail10merge_sort30DeviceMergeSortBlockSortKernelINS2_10policy_hubIP6EntityE9Policy600ES6_PNS0_8NullTypeES6_SA_j3cmpS5_S9_EEvbT0_T1_T2_T3_T4_PT6_PT7_T5_NS1_7vsmem_tE(
	.param .u8 _ZN3cub18CUB_300001_SM_10006detail10merge_sort30DeviceMergeSortBlockSortKernelINS2_10policy_hubIP6EntityE9Policy600ES6_PNS0_8NullTypeES6_SA_j3cmpS5_S9_EEvbT0_T1_T2_T3_T4_PT6_PT7_T5_NS1_7vsmem_tE_param_0,
	.param .u64 .ptr .align 1 _ZN3cub18CUB_300001_SM_10006detail10merge_sort30DeviceMergeSortBlockSortKernelINS2_10policy_hubIP6EntityE9Policy600ES6_PNS0_8NullTypeES6_SA_j3cmpS5_S9_EEvbT0_T1_T2_T3_T4_PT6_PT7_T5_NS1_7vsmem_tE_param_1,
	.param .u64 .ptr .align 1 _ZN3cub18CUB_300001_SM_10006detail10merge_sort30DeviceMergeSortBlockSortKernelINS2_10policy_hubIP6EntityE9Policy600ES6_PNS0_8NullTypeES6_SA_j3cmpS5_S9_EEvbT0_T1_T2_T3_T4_PT6_PT7_T5_NS1_7vsmem_tE_param_2,
	.param .u64 .ptr .align 1 _ZN3cub18CUB_300001_SM_10006detail10merge_sort30DeviceMergeSortBlockSortKernelINS2_10policy_hubIP6EntityE9Policy600ES6_PNS0_8NullTypeES6_SA_j3cmpS5_S9_EEvbT0_T1_T2_T3_T4_PT6_PT7_T5_NS1_7vsmem_tE_param_3,
	.param .u64 .ptr .align 1 _ZN3cub18CUB_300001_SM_10006detail10merge_sort30DeviceMergeSortBlockSortKernelINS2_10policy_hubIP6EntityE9Policy600ES6_PNS0_8NullTypeES6_SA_j3cmpS5_S9_EEvbT0_T1_T2_T3_T4_PT6_PT7_T5_NS1_7vsmem_tE_param_4,
	.param .u32 _ZN3cub18CUB_300001_SM_10006detail10merge_sort30DeviceMergeSortBlockSortKernelINS2_10policy_hubIP6EntityE9Policy600ES6_PNS0_8NullTypeES6_SA_j3cmpS5_S9_EEvbT0_T1_T2_T3_T4_PT6_PT7_T5_NS1_7vsmem_tE_param_5,
	.param .u64 .ptr .align 1 _ZN3cub18CUB_300001_SM_10006detail10merge_sort30DeviceMergeSortBlockSortKernelINS2_10policy_hubIP6EntityE9Policy600ES6_PNS0_8NullTypeES6_SA_j3cmpS5_S9_EEvbT0_T1_T2_T3_T4_PT6_PT7_T5_NS1_7vsmem_tE_param_6,
	.param .u64 .ptr .align 1 _ZN3cub18CUB_300001_SM_10006detail10merge_sort30DeviceMergeSortBlockSortKernelINS2_10policy_hubIP6EntityE9Policy600ES6_PNS0_8NullTypeES6_SA_j3cmpS5_S9_EEvbT0_T1_T2_T3_T4_PT6_PT7_T5_NS1_7vsmem_tE_param_7,
	.param .align 1 .b8 _ZN3cub18CUB_300001_SM_10006detail10merge_sort30DeviceMergeSortBlockSortKernelINS2_10policy_hubIP6EntityE9Policy600ES6_PNS0_8NullTypeES6_SA_j3cmpS5_S9_EEvbT0_T1_T2_T3_T4_PT6_PT7_T5_NS1_7vsmem_tE_param_8[1],
	.param .align 8 .b8 _ZN3cub18CUB_300001_SM_10006detail10merge_sort30DeviceMergeSortBlockSortKernelINS2_10policy_hubIP6EntityE9Policy600ES6_PNS0_8NullTypeES6_SA_j3cmpS5_S9_EEvbT0_T1_T2_T3_T4_PT6_PT7_T5_NS1_7vsmem_tE_param_9[8]
)
.maxntid 256
{
	.reg .pred 	%p<498>;
	.reg .b16 	%rs<4>;
	.reg .b32 	%r<1422>;
	.reg .b64 	%rd<36>;
	// demoted variable
	.shared .align 16 .b8 _ZZN3cub18CUB_300001_SM_10006detail10merge_sort30DeviceMergeSortBlockSortKernelINS2_10policy_hubIP6EntityE9Policy600ES6_PNS0_8NullTypeES6_SA_j3cmpS5_S9_EEvbT0_T1_T2_T3_T4_PT6_PT7_T5_NS1_7vsmem_tEE19static_temp_storage[16912];
	ld.param.u64 	%rd8, [_ZN3cub18CUB_300001_SM_10006detail10merge_sort30DeviceMergeSortBlockSortKernelINS2_10policy_hubIP6EntityE9Policy600ES6_PNS0_8NullTypeES6_SA_j3cmpS5_S9_EEvbT0_T1_T2_T3_T4_PT6_PT7_T5_NS1_7vsmem_tE_param_1];
	ld.param.u32 	%r665, [_ZN3cub18CUB_300001_SM_10006detail10merge_sort30DeviceMergeSortBlockSortKernelINS2_10policy_hubIP6EntityE9Policy600ES6_PNS0_8NullTypeES6_SA_j3cmpS5_S9_EEvbT0_T1_T2_T3_T4_PT6_PT7_T5_NS1_7vsmem_tE_param_5];
	cvta.to.global.u64 	%rd1, %rd8;
	mov.u32 	%r666, %ctaid.x;
	mov.u32 	%r667, %nctaid.x;
	shl.b32 	%r1, %r666, 11;
	add.s32 	%r668, %r667, -1;
	setp.ge.u32 	%p37, %r666, %r668;
	@%p37 bra 	$L__BB13_140;
	// begin inline asm
	griddepcontrol.wait;
	// end inline asm
	cvt.u64.u32 	%rd22, %r1;
	mov.u32 	%r2, %tid.x;
	and.b32  	%r848, %r2, 31;
	shl.b32 	%r849, %r2, 3;
	and.b32  	%r850, %r849, 7936;
	or.b32  	%r851, %r850, %r848;
	cvt.u64.u32 	%rd23, %r851;
	add.s64 	%rd2, %rd23, %rd22;
	shl.b64 	%rd24, %rd2, 3;
	add.s64 	%rd25, %rd1, %rd24;
	ld.global.u32 	%r852, [%rd25];
	ld.global.u32 	%r853, [%rd25+4];
	ld.global.u32 	%r854, [%rd25+256];
	ld.global.u32 	%r855, [%rd25+260];
	ld.global.u32 	%r856, [%rd25+512];
	ld.global.u32 	%r857, [%rd25+516];
	ld.global.u32 	%r858, [%rd25+768];
	ld.global.u32 	%r859, [%rd25+772];
	ld.global.u32 	%r860, [%rd25+1024];
	ld.global.u32 	%r861, [%rd25+1028];
	ld.global.u32 	%r862, [%rd25+1280];
	ld.global.u32 	%r863, [%rd25+1284];
	ld.global.u32 	%r864, [%rd25+1536];
	ld.global.u32 	%r865, [%rd25+1540];
	ld.global.u32 	%r866, [%rd25+1792];
	ld.global.u32 	%r867, [%rd25+1796];
	// begin inline asm
	mov.u32 %r847, %laneid;
	// end inline asm
	add.s32 	%r868, %r847, %r850;
	shr.s32 	%r869, %r868, 5;
	add.s32 	%r870, %r869, %r868;
	shl.b32 	%r871, %r870, 3;
	mov.u32 	%r872, _ZZN3cub18CUB_300001_SM_10006detail10merge_sort30DeviceMergeSortBlockSortKernelINS2_10policy_hubIP6EntityE9Policy600ES6_PNS0_8NullTypeES6_SA_j3cmpS5_S9_EEvbT0_T1_T2_T3_T4_PT6_PT7_T5_NS1_7vsmem_tEE19static_temp_storage;
	add.s32 	%r3, %r872, %r871;
	st.shared.v2.u32 	[%r3], {%r852, %r853};
	add.s32 	%r873, %r868, 32;
	shr.s32 	%r874, %r873, 5;
	add.s32 	%r875, %r874, %r868;
	shl.b32 	%r876, %r875, 3;
	add.s32 	%r4, %r872, %r876;
	st.shared.v2.u32 	[%r4+256], {%r854, %r855};
	add.s32 	%r877, %r868, 64;
	shr.s32 	%r878, %r877, 5;
	add.s32 	%r879, %r878, %r868;
	shl.b32 	%r880, %r879, 3;
	add.s32 	%r5, %r872, %r880;
	st.shared.v2.u32 	[%r5+512], {%r856, %r857};
	add.s32 	%r881, %r868, 96;
	shr.s32 	%r882, %r881, 5;
	add.s32 	%r883, %r882, %r868;
	shl.b32 	%r884, %r883, 3;
	add.s32 	%r6, %r872, %r884;
	st.shared.v2.u32 	[%r6+768], {%r858, %r859};
	add.s32 	%r885, %r868, 128;
	shr.s32 	%r886, %r885, 5;
	add.s32 	%r887, %r886, %r868;
	shl.b32 	%r888, %r887, 3;
	add.s32 	%r7, %r872, %r888;
	st.shared.v2.u32 	[%r7+1024], {%r860, %r861};
	add.s32 	%r889, %r868, 160;
	shr.s32 	%r890, %r889, 5;
	add.s32 	%r891, %r890, %r868;
	shl.b32 	%r892, %r891, 3;
	add.s32 	%r8, %r872, %r892;
	st.shared.v2.u32 	[%r8+1280], {%r862, %r863};
	add.s32 	%r893, %r868, 192;
	shr.s32 	%r894, %r893, 5;
	add.s32 	%r895, %r894, %r868;
	shl.b32 	%r896, %r895, 3;
	add.s32 	%r9, %r872, %r896;
	st.shared.v2.u32 	[%r9+1536], {%r864, %r865};
	add.s32 	%r897, %r868, 224;
	shr.s32 	%r898, %r897, 5;
	add.s32 	%r899, %r898, %r868;
	shl.b32 	%r900, %r899, 3;
	add.s32 	%r10, %r872, %r900;
	st.shared.v2.u32 	[%r10+1792], {%r866, %r867};
	bar.warp.sync 	-1;
	mad.lo.s32 	%r901, %r847, 7, %r868;
	shr.s32 	%r902, %r901, 5;
	add.s32 	%r903, %r902, %r901;
	shl.b32 	%r904, %r903, 3;
	add.s32 	%r11, %r872, %r904;
	ld.shared.v2.u32 	{%r1081, %r1080}, [%r11];
	add.s32 	%r905, %r901, 1;
	shr.s32 	%r906, %r905, 5;
	add.s32 	%r907, %r906, %r901;
	shl.b32 	%r908, %r907, 3;
	add.s32 	%r14, %r872, %r908;
	ld.shared.v2.u32 	{%r15, %r16}, [%r14+8];
	add.s32 	%r909, %r901, 2;
	shr.s32 	%r910, %r909, 5;
	add.s32 	%r911, %r910, %r901;
	shl.b32 	%r912, %r911, 3;
	add.s32 	%r17, %r872, %r912;
	ld.shared.v2.u32 	{%r1057, %r1056}, [%r17+16];
	add.s32 	%r913, %r901, 3;
	shr.s32 	%r914, %r913, 5;
	add.s32 	%r915, %r914, %r901;
	shl.b32 	%r916, %r915, 3;
	add.s32 	%r20, %r872, %r916;
	ld.shared.v2.u32 	{%r21, %r22}, [%r20+24];
	add.s32 	%r917, %r901, 4;
	shr.s32 	%r918, %r917, 5;
	add.s32 	%r919, %r918, %r901;
	shl.b32 	%r920, %r919, 3;
	add.s32 	%r23, %r872, %r920;
	ld.shared.v2.u32 	{%r1061, %r1060}, [%r23+32];
	add.s32 	%r921, %r901, 5;
	shr.s32 	%r922, %r921, 5;
	add.s32 	%r923, %r922, %r901;
	shl.b32 	%r924, %r923, 3;
	add.s32 	%r26, %r872, %r924;
	ld.shared.v2.u32 	{%r27, %r28}, [%r26+40];
	add.s32 	%r925, %r901, 6;
	shr.s32 	%r926, %r925, 5;
	add.s32 	%r927, %r926, %r901;
	shl.b32 	%r928, %r927, 3;
	add.s32 	%r29, %r872, %r928;
	ld.shared.v2.u32 	{%r1065, %r1064}, [%r29+48];
	add.s32 	%r929, %r901, 7;
	shr.s32 	%r930, %r929, 5;
	add.s32 	%r931, %r930, %r901;
	shl.b32 	%r932, %r931, 3;
	add.s32 	%r32, %r872, %r932;
	ld.shared.v2.u32 	{%r33, %r34}, [%r32+56];
	bar.sync 	0;
	// begin inline asm
	griddepcontrol.launch_dependents;
	// end inline asm
	setp.lt.s32 	%p288, %r15, %r1081;
	@%p288 bra 	$L__BB13_3;
	setp.gt.s32 	%p289, %r15, %r1081;
	setp.gt.s32 	%p290, %r16, %r1080;
	or.pred  	%p291, %p289, %p290;
	mov.u32 	%r1068, %r16;
	mov.u32 	%r1069, %r15;
	@%p291 bra 	$L__BB13_4;
$L__BB13_3:
	mov.u32 	%r1068, %r1080;
	mov.u32 	%r1069, %r1081;
	mov.u32 	%r1080, %r16;
	mov.u32 	%r1081, %r15;
$L__BB13_4:
	setp.lt.s32 	%p292, %r21, %r1057;
	@%p292 bra 	$L__BB13_6;
	setp.gt.s32 	%p293, %r21, %r1057;
	setp.gt.s32 	%p294, %r22, %r1056;
	or.pred  	%p295, %p293, %p294;
	mov.u32 	%r1072, %r22;
	mov.u32 	%r1073, %r21;
	@%p295 bra 	$L__BB13_7;
$L__BB13_6:
	mov.u32 	%r1072, %r1056;
	mov.u32 	%r1073, %r1057;
	mov.u32 	%r1056, %r22;
	mov.u32 	%r1057, %r21;
$L__BB13_7:
	setp.lt.s32 	%p296, %r27, %r1061;
	@%p296 bra 	$L__BB13_9;
	setp.gt.s32 	%p297, %r27, %r1061;
	setp.gt.s32 	%p298, %r28, %r1060;
	or.pred  	%p299, %p297, %p298;
	mov.u32 	%r1076, %r28;
	mov.u32 	%r1077, %r27;
	@%p299 bra 	$L__BB13_10;
$L__BB13_9:
	mov.u32 	%r1076, %r1060;
	mov.u32 	%r1077, %r1061;
	mov.u32 	%r1060, %r28;
	mov.u32 	%r1061, %r27;
$L__BB13_10:
	setp.lt.s32 	%p300, %r33, %r1065;
	@%p300 bra 	$L__BB13_12;
	setp.gt.s32 	%p301, %r33, %r1065;
	setp.gt.s32 	%p302, %r34, %r1064;
	or.pred  	%p303, %p301, %p302;
	mov.u32 	%r1062, %r34;
	mov.u32 	%r1063, %r33;
	@%p303 bra 	$L__BB13_13;
$L__BB13_12:
	mov.u32 	%r1062, %r1064;
	mov.u32 	%r1063, %r1065;
	mov.u32 	%r1064, %r34;
	mov.u32 	%r1065, %r33;
$L__BB13_13:
	setp.lt.s32 	%p304, %r1057, %r1069;
	@%p304 bra 	$L__BB13_15;
	setp.gt.s32 	%p305, %r1057, %r1069;
	setp.gt.s32 	%p306, %r1056, %r1068;
	or.pred  	%p307, %p305, %p306;
	mov.u32 	%r1084, %r1056;
	mov.u32 	%r1085, %r1057;
	@%p307 bra 	$L__BB13_16;
$L__BB13_15:
	mov.u32 	%r1084, %r1068;
	mov.u32 	%r1085, %r1069;
	mov.u32 	%r1068, %r1056;
	mov.u32 	%r1069, %r1057;
$L__BB13_16:
	setp.lt.s32 	%p308, %r1061, %r1073;
	@%p308 bra 	$L__BB13_18;
	setp.gt.s32 	%p309, %r1061, %r1073;
	setp.gt.s32 	%p310, %r1060, %r1072;
	or.pred  	%p311, %p309, %p310;
	mov.u32 	%r1088, %r1060;
	mov.u32 	%r1089, %r1061;
	@%p311 bra 	$L__BB13_19;
$L__BB13_18:
	mov.u32 	%r1088, %r1072;
	mov.u32 	%r1089, %r1073;
	mov.u32 	%r1072, %r1060;
	mov.u32 	%r1073, %r1061;
$L__BB13_19:
	setp.lt.s32 	%p312, %r1065, %r1077;
	@%p312 bra 	$L__BB13_21;
	setp.gt.s32 	%p313, %r1065, %r1077;
	setp.gt.s32 	%p314, %r1064, %r1076;
	or.pred  	%p315, %p313, %p314;
	mov.u32 	%r1092, %r1064;
	mov.u32 	%r1093, %r1065;
	@%p315 bra 	$L__BB13_22;
$L__BB13_21:
	mov.u32 	%r1092, %r1076;
	mov.u32 	%r1093, %r1077;
	mov.u32 	%r1076, %r1064;
	mov.u32 	%r1077, %r1065;
$L__BB13_22:
	setp.lt.s32 	%p316, %r1069, %r1081;
	@%p316 bra 	$L__BB13_24;
	setp.gt.s32 	%p317, %r1069, %r1081;
	setp.gt.s32 	%p318, %r1068, %r1080;
	or.pred  	%p319, %p317, %p318;
	mov.u32 	%r1096, %r1068;
	mov.u32 	%r1097, %r1069;
	@%p319 bra 	$L__BB13_25;
$L__BB13_24:
	mov.u32 	%r1096, %r1080;
	mov.u32 	%r1097, %r1081;
	mov.u32 	%r1080, %r1068;
	mov.u32 	%r1081, %r1069;
$L__BB13_25:
	setp.lt.s32 	%p320, %r1073, %r1085;
	@%p320 bra 	$L__BB13_27;
	setp.gt.s32 	%p321, %r1073, %r1085;
	setp.gt.s32 	%p322, %r1072, %r1084;
	or.pred  	%p323, %p321, %p322;
	mov.u32 	%r1100, %r1072;
	mov.u32 	%r1101, %r1073;
	@%p323 bra 	$L__BB13_28;
$L__BB13_27:
	mov.u32 	%r1100, %r1084;
	mov.u32 	%r1101, %r1085;
	mov.u32 	%r1084, %r1072;
	mov.u32 	%r1085, %r1073;
$L__BB13_28:
	setp.lt.s32 	%p324, %r1077, %r1089;
	@%p324 bra 	$L__BB13_30;
	setp.gt.s32 	%p325, %r1077, %r1089;
	setp.gt.s32 	%p326, %r1076, %r1088;
	or.pred  	%p327, %p325, %p326;
	mov.u32 	%r1104, %r1076;
	mov.u32 	%r1105, %r1077;
	@%p327 bra 	$L__BB13_31;
$L__BB13_30:
	mov.u32 	%r1104, %r1088;
	mov.u32 	%r1105, %r1089;
	mov.u32 	%r1088, %r1076;
	mov.u32 	%r1089, %r1077;
$L__BB13_31:
	setp.lt.s32 	%p328, %r1063, %r1093;
	@%p328 bra 	$L__BB13_33;
	setp.gt.s32 	%p329, %r1063, %r1093;
	setp.gt.s32 	%p330, %r1062, %r1092;
	or.pred  	%p331, %p329, %p330;
	mov.u32 	%r1090, %r1062;
	mov.u32 	%r1091, %r1063;
	@%p331 bra 	$L__BB13_34;
$L__BB13_33:
	mov.u32 	%r1090, %r1092;
	mov.u32 	%r1091, %r1093;
	mov.u32 	%r1092, %r1062;
	mov.u32 	%r1093, %r1063;
$L__BB13_34:
	setp.lt.s32 	%p332, %r1085, %r1097;
	@%p332 bra 	$L__BB13_36;
	setp.gt.s32 	%p333, %r1085, %r1097;
	setp.gt.s32 	%p334, %r1084, %r1096;
	or.pred  	%p335, %p333, %p334;
	mov.u32 	%r1112, %r1084;
	mov.u32 	%r1113, %r1085;
	@%p335 bra 	$L__BB13_37;
$L__BB13_36:
	mov.u32 	%r1112, %r1096;
	mov.u32 	%r1113, %r1097;
	mov.u32 	%r1096, %r1084;
	mov.u32 	%r1097, %r1085;
$L__BB13_37:
	setp.lt.s32 	%p336, %r1089, %r1101;
	@%p336 bra 	$L__BB13_39;
	setp.gt.s32 	%p337, %r1089, %r1101;
	setp.gt.s32 	%p338, %r1088, %r1100;
	or.pred  	%p339, %p337, %p338;
	mov.u32 	%r1116, %r1088;
	mov.u32 	%r1117, %r1089;
	@%p339 bra 	$L__BB13_40;
$L__BB13_39:
	mov.u32 	%r1116, %r1100;
	mov.u32 	%r1117, %r1101;
	mov.u32 	%r1100, %r1088;
	mov.u32 	%r1101, %r1089;
$L__BB13_40:
	setp.lt.s32 	%p340, %r1093, %r1105;
	@%p340 bra 	$L__BB13_42;
	setp.gt.s32 	%p341, %r1093, %r1105;
	setp.gt.s32 	%p342, %r1092, %r1104;
	or.pred  	%p343, %p341, %p342;
	mov.u32 	%r1120, %r1092;
	mov.u32 	%r1121, %r1093;
	@%p343 bra 	$L__BB13_43;
$L__BB13_42:
	mov.u32 	%r1120, %r1104;
	mov.u32 	%r1121, %r1105;
	mov.u32 	%r1104, %r1092;
	mov.u32 	%r1105, %r1093;
$L__BB13_43:
	setp.lt.s32 	%p344, %r1097, %r1081;
	@%p344 bra 	$L__BB13_45;
	setp.gt.s32 	%p345, %r1097, %r1081;
	setp.gt.s32 	%p346, %r1096, %r1080;
	or.pred  	%p347, %p345, %p346;
	mov.u32 	%r1124, %r1096;
	mov.u32 	%r1125, %r1097;
	@%p347 bra 	$L__BB13_46;
$L__BB13_45:
	mov.u32 	%r1124, %r1080;
	mov.u32 	%r1125, %r1081;
	mov.u32 	%r1080, %r1096;
	mov.u32 	%r1081, %r1097;
$L__BB13_46:
	setp.lt.s32 	%p348, %r1101, %r1113;
	@%p348 bra 	$L__BB13_48;
	setp.gt.s32 	%p349, %r1101, %r1113;
	setp.gt.s32 	%p350, %r1100, %r1112;
	or.pred  	%p351, %p349, %p350;
	mov.u32 	%r1128, %r1100;
	mov.u32 	%r1129, %r1101;
	@%p351 bra 	$L__BB13_49;
$L__BB13_48:
	mov.u32 	%r1128, %r1112;
	mov.u32 	%r1129, %r1113;
	mov.u32 	%r1112, %r1100;
	mov.u32 	%r1113, %r1101;
$L__BB13_49:
	setp.lt.s32 	%p352, %r1105, %r1117;
	@%p352 bra 	$L__BB13_51;
	setp.gt.s32 	%p353, %r1105, %r1117;
	setp.gt.s32 	%p354, %r1104, %r1116;
	or.pred  	%p355, %p353, %p354;
	mov.u32 	%r1132, %r1104;
	mov.u32 	%r1133, %r1105;
	@%p355 bra 	$L__BB13_52;
$L__BB13_51:
	mov.u32 	%r1132, %r1116;
	mov.u32 	%r1133, %r1117;
	mov.u32 	%r1116, %r1104;
	mov.u32 	%r1117, %r1105;
$L__BB13_52:
	setp.lt.s32 	%p356, %r1091, %r1121;
	@%p356 bra 	$L__BB13_54;
	setp.gt.s32 	%p357, %r1091, %r1121;
	setp.gt.s32 	%p358, %r1090, %r1120;
	or.pred  	%p359, %p357, %p358;
	mov.u32 	%r1118, %r1090;
	mov.u32 	%r1119, %r1091;
	@%p359 bra 	$L__BB13_55;
$L__BB13_54:
	mov.u32 	%r1118, %r1120;
	mov.u32 	%r1119, %r1121;
	mov.u32 	%r1120, %r1090;
	mov.u32 	%r1121, %r1091;
$L__BB13_55:
	setp.lt.s32 	%p360, %r1113, %r1125;
	@%p360 bra 	$L__BB13_57;
	setp.gt.s32 	%p361, %r1113, %r1125;
	setp.gt.s32 	%p362, %r1112, %r1124;
	or.pred  	%p363, %p361, %p362;
	mov.u32 	%r1140, %r1112;
	mov.u32 	%r1141, %r1113;
	@%p363 bra 	$L__BB13_58;
$L__BB13_57:
	mov.u32 	%r1140, %r1124;
	mov.u32 	%r1141, %r1125;
	mov.u32 	%r1124, %r1112;
	mov.u32 	%r1125, %r1113;
$L__BB13_58:
	setp.lt.s32 	%p364, %r1117, %r1129;
	@%p364 bra 	$L__BB13_60;
	setp.gt.s32 	%p365, %r1117, %r1129;
	setp.gt.s32 	%p366, %r1116, %r1128;
	or.pred  	%p367, %p365, %p366;
	mov.u32 	%r1144, %r1116;
	mov.u32 	%r1145, %r1117;
	@%p367 bra 	$L__BB13_61;
$L__BB13_60:
	mov.u32 	%r1144, %r1128;
	mov.u32 	%r1145, %r1129;
	mov.u32 	%r1128, %r1116;
	mov.u32 	%r1129, %r1117;
$L__BB13_61:
	setp.lt.s32 	%p368, %r1121, %r1133;
	@%p368 bra 	$L__BB13_63;
	setp.gt.s32 	%p369, %r1121, %r1133;
	setp.gt.s32 	%p370, %r1120, %r1132;
	or.pred  	%p371, %p369, %p370;
	mov.u32 	%r1148, %r1120;
	mov.u32 	%r1149, %r1121;
	@%p371 bra 	$L__BB13_64;
$L__BB13_63:
	mov.u32 	%r1148, %r1132;
	mov.u32 	%r1149, %r1133;
	mov.u32 	%r1132, %r1120;
	mov.u32 	%r1133, %r1121;
$L__BB13_64:
	setp.lt.s32 	%p372, %r1125, %r1081;
	@%p372 bra 	$L__BB13_66;
	setp.gt.s32 	%p373, %r1125, %r1081;
	setp.gt.s32 	%p374, %r1124, %r1080;
	or.pred  	%p375, %p373, %p374;
	mov.u32 	%r1152, %r1124;
	mov.u32 	%r1153, %r1125;
	@%p375 bra 	$L__BB13_67;
$L__BB13_66:
	mov.u32 	%r1152, %r1080;
	mov.u32 	%r1153, %r1081;
	mov.u32 	%r1080, %r1124;
	mov.u32 	%r1081, %r1125;
$L__BB13_67:
	setp.lt.s32 	%p376, %r1129, %r1141;
	@%p376 bra 	$L__BB13_69;
	setp.gt.s32 	%p377, %r1129, %r1141;
	setp.gt.s32 	%p378, %r1128, %r1140;
	or.pred  	%p379, %p377, %p378;
	mov.u32 	%r1156, %r1128;
	mov.u32 	%r1157, %r1129;
	@%p379 bra 	$L__BB13_70;
$L__BB13_69:
	mov.u32 	%r1156, %r1140;
	mov.u32 	%r1157, %r1141;
	mov.u32 	%r1140, %r1128;
	mov.u32 	%r1141, %r1129;
$L__BB13_70:
	setp.lt.s32 	%p380, %r1133, %r1145;
	@%p380 bra 	$L__BB13_72;
	setp.gt.s32 	%p381, %r1133, %r1145;
	setp.gt.s32 	%p382, %r1132, %r1144;
	or.pred  	%p383, %p381, %p382;
	mov.u32 	%r1160, %r1132;
	mov.u32 	%r1161, %r1133;
	@%p383 bra 	$L__BB13_73;
$L__BB13_72:
	mov.u32 	%r1160, %r1144;
	mov.u32 	%r1161, %r1145;
	mov.u32 	%r1144, %r1132;
	mov.u32 	%r1145, %r1133;
$L__BB13_73:
	setp.lt.s32 	%p384, %r1119, %r1149;
	@%p384 bra 	$L__BB13_75;
	setp.gt.s32 	%p385, %r1119, %r1149;
	setp.gt.s32 	%p386, %r1118, %r1148;
	or.pred  	%p387, %p385, %p386;
	mov.u32 	%r1162, %r1118;
	mov.u32 	%r1163, %r1119;
	@%p387 bra 	$L__BB13_76;
$L__BB13_75:
	mov.u32 	%r1162, %r1148;
	mov.u32 	%r1163, %r1149;
	mov.u32 	%r1148, %r1118;
	mov.u32 	%r1149, %r1119;
$L__BB13_76:
	setp.lt.s32 	%p388, %r1141, %r1153;
	@%p388 bra 	$L__BB13_78;
	setp.gt.s32 	%p389, %r1141, %r1153;
	setp.gt.s32 	%p390, %r1140, %r1152;
	or.pred  	%p391, %p389, %p390;
	mov.u32 	%r1172, %r1140;
	mov.u32 	%r1173, %r1141;
	@%p391 bra 	$L__BB13_79;
$L__BB13_78:
	mov.u32 	%r1172, %r1152;
	mov.u32 	%r1173, %r1153;
	mov.u32 	%r1152, %r1140;
	mov.u32 	%r1153, %r1141;
$L__BB13_79:
	setp.lt.s32 	%p392, %r1145, %r1157;
	@%p392 bra 	$L__BB13_81;
	setp.gt.s32 	%p393, %r1145, %r1157;
	setp.gt.s32 	%p394, %r1144, %r1156;
	or.pred  	%p395, %p393, %p394;
	mov.u32 	%r1168, %r1144;
	mov.u32 	%r1169, %r1145;
	@%p395 bra 	$L__BB13_82;
$L__BB13_81:
	mov.u32 	%r1168, %r1156;
	mov.u32 	%r1169, %r1157;
	mov.u32 	%r1156, %r1144;
	mov.u32 	%r1157, %r1145;
$L__BB13_82:
	setp.lt.s32 	%p396, %r1149, %r1161;
	@%p396 bra 	$L__BB13_84;
	setp.gt.s32 	%p397, %r1149, %r1161;
	setp.gt.s32 	%p398, %r1148, %r1160;
	or.pred  	%p399, %p397, %p398;
	mov.u32 	%r1164, %r1148;
	mov.u32 	%r1165, %r1149;
	@%p399 bra 	$L__BB13_85;
$L__BB13_84:
	mov.u32 	%r1164, %r1160;
	mov.u32 	%r1165, %r1161;
	mov.u32 	%r1160, %r1148;
	mov.u32 	%r1161, %r1149;
$L__BB13_85:
	mov.b32 	%r1178, 2;
	shl.b32 	%r935, %r2, 6;
$L__BB13_86:
	mov.u32 	%r163, %r1178;
	bar.sync 	0;
	add.s32 	%r934, %r163, -1;
	mov.u32 	%r936, _ZZN3cub18CUB_300001_SM_10006detail10merge_sort30DeviceMergeSortBlockSortKernelINS2_10policy_hubIP6EntityE9Policy600ES6_PNS0_8NullTypeES6_SA_j3cmpS5_S9_EEvbT0_T1_T2_T3_T4_PT6_PT7_T5_NS1_7vsmem_tEE19static_temp_storage;
	add.s32 	%r937, %r936, %r935;
	st.shared.v4.u32 	[%r937], {%r1081, %r1080, %r1153, %r1152};
	st.shared.v4.u32 	[%r937+16], {%r1173, %r1172, %r1157, %r1156};
	st.shared.v4.u32 	[%r937+32], {%r1169, %r1168, %r1161, %r1160};
	st.shared.v4.u32 	[%r937+48], {%r1165, %r1164, %r1163, %r1162};
	bar.sync 	0;
	neg.s32 	%r938, %r163;
	and.b32  	%r939, %r2, %r938;
	shl.b32 	%r940, %r939, 3;
	shl.b32 	%r941, %r163, 2;
	and.b32  	%r942, %r934, %r2;
	shl.b32 	%r943, %r942, 3;
	min.u32 	%r164, %r943, 2048;
	min.u32 	%r165, %r940, 2048;
	add.s32 	%r944, %r165, %r941;
	min.u32 	%r166, %r944, 2048;
	add.s32 	%r945, %r166, %r941;
	min.u32 	%r167, %r945, 2048;
	sub.s32 	%r946, %r166, %r165;
	sub.s32 	%r947, %r167, %r166;
	setp.lt.s32 	%p400, %r164, %r947;
	sub.s32 	%r948, %r164, %r947;
	selp.b32 	%r1181, 0, %r948, %p400;
	min.s32 	%r1179, %r946, %r164;
	setp.ge.s32 	%p401, %r1181, %r1179;
	@%p401 bra 	$L__BB13_91;
	add.s32 	%r170, %r166, %r164;
$L__BB13_88:
	sub.s32 	%r949, %r1179, %r1181;
	shr.u32 	%r950, %r949, 31;
	add.s32 	%r951, %r949, %r950;
	shr.s32 	%r952, %r951, 1;
	add.s32 	%r173, %r952, %r1181;
	add.s32 	%r953, %r173, %r165;
	shl.b32 	%r954, %r953, 3;
	add.s32 	%r174, %r936, %r954;
	ld.shared.u32 	%r175, [%r174];
	not.b32 	%r956, %r173;
	add.s32 	%r957, %r170, %r956;
	shl.b32 	%r958, %r957, 3;
	add.s32 	%r176, %r936, %r958;
	ld.shared.u32 	%r177, [%r176];
	setp.lt.s32 	%p403, %r177, %r175;
	mov.pred 	%p480, 0;
	@%p403 bra 	$L__BB13_90;
	ld.shared.u32 	%r959, [%r176+4];
	ld.shared.u32 	%r961, [%r174+4];
	setp.gt.s32 	%p404, %r177, %r175;
	setp.gt.s32 	%p405, %r959, %r961;
	or.pred  	%p480, %p404, %p405;
$L__BB13_90:
	add.s32 	%r963, %r173, 1;
	selp.b32 	%r1181, %r963, %r1181, %p480;
	selp.b32 	%r1179, %r1179, %r173, %p480;
	setp.lt.s32 	%p406, %r1181, %r1179;
	@%p406 bra 	$L__BB13_88;
$L__BB13_91:
	add.s32 	%r181, %r1181, %r165;
	add.s32 	%r964, %r166, %r164;
	sub.s32 	%r182, %r964, %r1181;
	shl.b32 	%r965, %r181, 3;
	add.s32 	%r183, %r936, %r965;
	ld.shared.v2.u32 	{%r1188, %r1189}, [%r183];
	shl.b32 	%r967, %r182, 3;
	add.s32 	%r186, %r936, %r967;
	ld.shared.v2.u32 	{%r1182, %r1183}, [%r186];
	setp.ge.s32 	%p408, %r182, %r167;
	mov.pred 	%p481, 0;
	@%p408 bra 	$L__BB13_94;
	setp.ge.s32 	%p410, %r181, %r166;
	setp.lt.s32 	%p411, %r1182, %r1188;
	or.pred  	%p412, %p410, %p411;
	mov.pred 	%p481, -1;
	@%p412 bra 	$L__BB13_94;
	setp.le.s32 	%p413, %r1182, %r1188;
	setp.le.s32 	%p414, %r1183, %r1189;
	and.pred  	%p481, %p413, %p414;
$L__BB13_94:
	selp.b32 	%r1080, %r1183, %r1189, %p481;
	selp.b32 	%r1081, %r1182, %r1188, %p481;
	selp.u32 	%r968, 1, 0, %p481;
	add.s32 	%r191, %r182, %r968;
	not.pred 	%p415, %p481;
	selp.u32 	%r969, 1, 0, %p415;
	add.s32 	%r192, %r181, %r969;
	@%p415 bra 	$L__BB13_96;
	ld.shared.v2.u32 	{%r1182, %r1183}, [%r186+8];
	bra.uni 	$L__BB13_97;
$L__BB13_96:
	ld.shared.v2.u32 	{%r1188, %r1189}, [%r183+8];
$L__BB13_97:
	setp.ge.s32 	%p417, %r191, %r167;
	mov.pred 	%p482, 0;
	@%p417 bra 	$L__BB13_100;
	setp.ge.s32 	%p419, %r192, %r166;
	setp.lt.s32 	%p420, %r1182, %r1188;
	or.pred  	%p421, %p419, %p420;
	mov.pred 	%p482, -1;
	@%p421 bra 	$L__BB13_100;
	setp.le.s32 	%p422, %r1182, %r1188;
	setp.le.s32 	%p423, %r1183, %r1189;
	and.pred  	%p482, %p422, %p423;
$L__BB13_100:
	selp.b32 	%r1152, %r1183, %r1189, %p482;
	selp.b32 	%r1153, %r1182, %r1188, %p482;
	selp.u32 	%r970, 1, 0, %p482;
	add.s32 	%r203, %r191, %r970;
	not.pred 	%p424, %p482;
	selp.u32 	%r971, 1, 0, %p424;
	add.s32 	%r204, %r192, %r971;
	@%p482 bra 	$L__BB13_102;
	shl.b32 	%r972, %r204, 3;
	add.s32 	%r974, %r936, %r972;
	ld.shared.v2.u32 	{%r1188, %r1189}, [%r974];
	bra.uni 	$L__BB13_103;
$L__BB13_102:
	shl.b32 	%r975, %r203, 3;
	add.s32 	%r977, %r936, %r975;
	ld.shared.v2.u32 	{%r1182, %r1183}, [%r977];
$L__BB13_103:
	setp.ge.s32 	%p426, %r203, %r167;
	mov.pred 	%p483, 0;
	@%p426 bra 	$L__BB13_106;
	setp.ge.s32 	%p428, %r204, %r166;
	setp.lt.s32 	%p429, %r1182, %r1188;
	or.pred  	%p430, %p428, %p429;
	mov.pred 	%p483, -1;
	@%p430 bra 	$L__BB13_106;
	setp.le.s32 	%p431, %r1182, %r1188;
	setp.le.s32 	%p432, %r1183, %r1189;
	and.pred  	%p483, %p431, %p432;
$L__BB13_106:
	selp.b32 	%r1172, %r1183, %r1189, %p483;
	selp.b32 	%r1173, %r1182, %r1188, %p483;
	selp.u32 	%r978, 1, 0, %p483;
	add.s32 	%r215, %r203, %r978;
	not.pred 	%p433, %p483;
	selp.u32 	%r979, 1, 0, %p433;
	add.s32 	%r216, %r204, %r979;
	@%p483 bra 	$L__BB13_108;
	shl.b32 	%r980, %r216, 3;
	add.s32 	%r982, %r936, %r980;
	ld.shared.v2.u32 	{%r1188, %r1189}, [%r982];
	bra.uni 	$L__BB13_109;
$L__BB13_108:
	shl.b32 	%r983, %r215, 3;
	add.s32 	%r985, %r936, %r983;
	ld.shared.v2.u32 	{%r1182, %r1183}, [%r985];
$L__BB13_109:
	setp.ge.s32 	%p435, %r215, %r167;
	mov.pred 	%p484, 0;
	@%p435 bra 	$L__BB13_112;
	setp.ge.s32 	%p437, %r216, %r166;
	setp.lt.s32 	%p438, %r1182, %r1188;
	or.pred  	%p439, %p437, %p438;
	mov.pred 	%p484, -1;
	@%p439 bra 	$L__BB13_112;
	setp.le.s32 	%p440, %r1182, %r1188;
	setp.le.s32 	%p441, %r1183, %r1189;
	and.pred  	%p484, %p440, %p441;
$L__BB13_112:
	selp.b32 	%r1156, %r1183, %r1189, %p484;
	selp.b32 	%r1157, %r1182, %r1188, %p484;
	selp.u32 	%r986, 1, 0, %p484;
	add.s32 	%r227, %r215, %r986;
	not.pred 	%p442, %p484;
	selp.u32 	%r987, 1, 0, %p442;
	add.s32 	%r228, %r216, %r987;
	@%p484 bra 	$L__BB13_114;
	shl.b32 	%r988, %r228, 3;
	add.s32 	%r990, %r936, %r988;
	ld.shared.v2.u32 	{%r1188, %r1189}, [%r990];
	bra.uni 	$L__BB13_115;
$L__BB13_114:
	shl.b32 	%r991, %r227, 3;
	add.s32 	%r993, %r936, %r991;
	ld.shared.v2.u32 	{%r1182, %r1183}, [%r993];
$L__BB13_115:
	setp.ge.s32 	%p444, %r227, %r167;
	mov.pred 	%p485, 0;
	@%p444 bra 	$L__BB13_118;
	setp.ge.s32 	%p446, %r228, %r166;
	setp.lt.s32 	%p447, %r1182, %r1188;
	or.pred  	%p448, %p446, %p447;
	mov.pred 	%p485, -1;
	@%p448 bra 	$L__BB13_118;
	setp.le.s32 	%p449, %r1182, %r1188;
	setp.le.s32 	%p450, %r1183, %r1189;
	and.pred  	%p485, %p449, %p450;
$L__BB13_118:
	selp.b32 	%r1168, %r1183, %r1189, %p485;
	selp.b32 	%r1169, %r1182, %r1188, %p485;
	selp.u32 	%r994, 1, 0, %p485;
	add.s32 	%r239, %r227, %r994;
	not.pred 	%p451, %p485;
	selp.u32 	%r995, 1, 0, %p451;
	add.s32 	%r240, %r228, %r995;
	@%p485 bra 	$L__BB13_120;
	shl.b32 	%r996, %r240, 3;
	mov.u32 	%r997, _ZZN3cub18CUB_300001_SM_10006detail10merge_sort30DeviceMergeSortBlockSortKernelINS2_10policy_hubIP6EntityE9Policy600ES6_PNS0_8NullTypeES6_SA_j3cmpS5_S9_EEvbT0_T1_T2_T3_T4_PT6_PT7_T5_NS1_7vsmem_tEE19static_temp_storage;
	add.s32 	%r998, %r997, %r996;
	ld.shared.v2.u32 	{%r1188, %r1189}, [%r998];
	bra.uni 	$L__BB13_121;
$L__BB13_120:
	shl.b32 	%r999, %r239, 3;
	mov.u32 	%r1000, _ZZN3cub18CUB_300001_SM_10006detail10merge_sort30DeviceMergeSortBlockSortKernelINS2_10policy_hubIP6EntityE9Policy600ES6_PNS0_8NullTypeES6_SA_j3cmpS5_S9_EEvbT0_T1_T2_T3_T4_PT6_PT7_T5_NS1_7vsmem_tEE19static_temp_storage;
	add.s32 	%r1001, %r1000, %r999;
	ld.shared.v2.u32 	{%r1182, %r1183}, [%r1001];
$L__BB13_121:
	setp.ge.s32 	%p453, %r239, %r167;
	mov.pred 	%p486, 0;
	@%p453 bra 	$L__BB13_124;
	setp.ge.s32 	%p455, %r240, %r166;
	setp.lt.s32 	%p456, %r1182, %r1188;
	or.pred  	%p457, %p455, %p456;
	mov.pred 	%p486, -1;
	@%p457 bra 	$L__BB13_124;
	setp.le.s32 	%p458, %r1182, %r1188;
	setp.le.s32 	%p459, %r1183, %r1189;
	and.pred  	%p486, %p458, %p459;
$L__BB13_124:
	selp.b32 	%r1160, %r1183, %r1189, %p486;
	selp.b32 	%r1161, %r1182, %r1188, %p486;
	selp.u32 	%r1002, 1, 0, %p486;
	add.s32 	%r251, %r239, %r1002;
	not.pred 	%p460, %p486;
	selp.u32 	%r1003, 1, 0, %p460;
	add.s32 	%r252, %r240, %r1003;
	@%p486 bra 	$L__BB13_126;
	shl.b32 	%r1004, %r252, 3;
	mov.u32 	%r1005, _ZZN3cub18CUB_300001_SM_10006detail10merge_sort30DeviceMergeSortBlockSortKernelINS2_10policy_hubIP6EntityE9Policy600ES6_PNS0_8NullTypeES6_SA_j3cmpS5_S9_EEvbT0_T1_T2_T3_T4_PT6_PT7_T5_NS1_7vsmem_tEE19static_temp_storage;
	add.s32 	%r1006, %r1005, %r1004;
	ld.shared.v2.u32 	{%r1188, %r1189}, [%r1006];
	bra.uni 	$L__BB13_127;
$L__BB13_126:
	shl.b32 	%r1007, %r251, 3;
	mov.u32 	%r1008, _ZZN3cub18CUB_300001_SM_10006detail10merge_sort30DeviceMergeSortBlockSortKernelINS2_10policy_hubIP6EntityE9Policy600ES6_PNS0_8NullTypeES6_SA_j3cmpS5_S9_EEvbT0_T1_T2_T3_T4_PT6_PT7_T5_NS1_7vsmem_tEE19static_temp_storage;
	add.s32 	%r1009, %r1008, %r1007;
	ld.shared.v2.u32 	{%r1182, %r1183}, [%r1009];
$L__BB13_127:
	setp.ge.s32 	%p462, %r251, %r167;
	mov.pred 	%p487, 0;
	@%p462 bra 	$L__BB13_130;
	setp.ge.s32 	%p464, %r252, %r166;
	setp.lt.s32 	%p465, %r1182, %r1188;
	or.pred  	%p466, %p464, %p465;
	mov.pred 	%p487, -1;
	@%p466 bra 	$L__BB13_130;
	setp.le.s32 	%p467, %r1182, %r1188;
	setp.le.s32 	%p468, %r1183, %r1189;
	and.pred  	%p487, %p467, %p468;
$L__BB13_130:
	selp.b32 	%r1164, %r1183, %r1189, %p487;
	selp.b32 	%r1165, %r1182, %r1188, %p487;
	selp.u32 	%r1010, 1, 0, %p487;
	add.s32 	%r263, %r251, %r1010;
	not.pred 	%p469, %p487;
	selp.u32 	%r1011, 1, 0, %p469;
	add.s32 	%r264, %r252, %r1011;
	@%p487 bra 	$L__BB13_132;
	shl.b32 	%r1012, %r264, 3;
	mov.u32 	%r1013, _ZZN3cub18CUB_300001_SM_10006detail10merge_sort30DeviceMergeSortBlockSortKernelINS2_10policy_hubIP6EntityE9Policy600ES6_PNS0_8NullTypeES6_SA_j3cmpS5_S9_EEvbT0_T1_T2_T3_T4_PT6_PT7_T5_NS1_7vsmem_tEE19static_temp_storage;
	add.s32 	%r1014, %r1013, %r1012;
	ld.shared.v2.u32 	{%r1188, %r1189}, [%r1014];
	bra.uni 	$L__BB13_133;
$L__BB13_132:
	shl.b32 	%r1015, %r263, 3;
	mov.u32 	%r1016, _ZZN3cub18CUB_300001_SM_10006detail10merge_sort30DeviceMergeSortBlockSortKernelINS2_10policy_hubIP6EntityE9Policy600ES6_PNS0_8NullTypeES6_SA_j3cmpS5_S9_EEvbT0_T1_T2_T3_T4_PT6_PT7_T5_NS1_7vsmem_tEE19static_temp_storage;
	add.s32 	%r1017, %r1016, %r1015;
	ld.shared.v2.u32 	{%r1182, %r1183}, [%r1017];
$L__BB13_133:
	setp.ge.s32 	%p471, %r263, %r167;
	mov.pred 	%p488, 0;
	@%p471 bra 	$L__BB13_136;
	setp.ge.s32 	%p473, %r264, %r166;
	setp.lt.s32 	%p474, %r1182, %r1188;
	or.pred  	%p475, %p473, %p474;
	mov.pred 	%p488, -1;
	@%p475 bra 	$L__BB13_136;
	setp.le.s32 	%p476, %r1182, %r1188;
	setp.le.s32 	%p477, %r1183, %r1189;
	and.pred  	%p488, %p476, %p477;
$L__BB13_136:
	selp.b32 	%r1162, %r1183, %r1189, %p488;
	selp.b32 	%r1163, %r1182, %r1188, %p488;
	shl.b32 	%r1178, %r163, 1;
	setp.lt.u32 	%p478, %r163, 129;
	@%p478 bra 	$L__BB13_86;
	ld.param.s8 	%rs3, [_ZN3cub18CUB_300001_SM_10006detail10merge_sort30DeviceMergeSortBlockSortKernelINS2_10policy_hubIP6EntityE9Policy600ES6_PNS0_8NullTypeES6_SA_j3cmpS5_S9_EEvbT0_T1_T2_T3_T4_PT6_PT7_T5_NS1_7vsmem_tE_param_0];
	bar.sync 	0;
	setp.eq.s16 	%p479, %rs3, 0;
	@%p479 bra 	$L__BB13_139;
	ld.param.u64 	%rd33, [_ZN3cub18CUB_300001_SM_10006detail10merge_sort30DeviceMergeSortBlockSortKernelINS2_10policy_hubIP6EntityE9Policy600ES6_PNS0_8NullTypeES6_SA_j3cmpS5_S9_EEvbT0_T1_T2_T3_T4_PT6_PT7_T5_NS1_7vsmem_tE_param_3];
	st.shared.v2.u32 	[%r11], {%r1081, %r1080};
	st.shared.v2.u32 	[%r14+8], {%r1153, %r1152};
	st.shared.v2.u32 	[%r17+16], {%r1173, %r1172};
	st.shared.v2.u32 	[%r20+24], {%r1157, %r1156};
	st.shared.v2.u32 	[%r23+32], {%r1169, %r1168};
	st.shared.v2.u32 	[%r26+40], {%r1161, %r1160};
	st.shared.v2.u32 	[%r29+48], {%r1165, %r1164};
	st.shared.v2.u32 	[%r32+56], {%r1163, %r1162};
	bar.warp.sync 	-1;
	ld.shared.v2.u32 	{%r1018, %r1019}, [%r3];
	ld.shared.v2.u32 	{%r1020, %r1021}, [%r4+256];
	ld.shared.v2.u32 	{%r1022, %r1023}, [%r5+512];
	ld.shared.v2.u32 	{%r1024, %r1025}, [%r6+768];
	ld.shared.v2.u32 	{%r1026, %r1027}, [%r7+1024];
	ld.shared.v2.u32 	{%r1028, %r1029}, [%r8+1280];
	ld.shared.v2.u32 	{%r1030, %r1031}, [%r9+1536];
	ld.shared.v2.u32 	{%r1032, %r1033}, [%r10+1792];
	cvta.to.global.u64 	%rd26, %rd33;
	add.s64 	%rd28, %rd26, %rd24;
	st.global.u32 	[%rd28], %r1018;
	st.global.u32 	[%rd28+4], %r1019;
	st.global.u32 	[%rd28+256], %r1020;
	st.global.u32 	[%rd28+260], %r1021;
	st.global.u32 	[%rd28+512], %r1022;
	st.global.u32 	[%rd28+516], %r1023;
	st.global.u32 	[%rd28+768], %r1024;
	st.global.u32 	[%rd28+772], %r1025;
	st.global.u32 	[%rd28+1024], %r1026;
	st.global.u32 	[%rd28+1028], %r1027;
	st.global.u32 	[%rd28+1280], %r1028;
	st.global.u32 	[%rd28+1284], %r1029;
	st.global.u32 	[%rd28+1536], %r1030;
	st.global.u32 	[%rd28+1540], %r1031;
	st.global.u32 	[%rd28+1792], %r1032;
	st.global.u32 	[%rd28+1796], %r1033;
	bra.uni 	$L__BB13_354;
$L__BB13_139:
	ld.param.u64 	%rd35, [_ZN3cub18CUB_300001_SM_10006detail10merge_sort30DeviceMergeSortBlockSortKernelINS2_10policy_hubIP6EntityE9Policy600ES6_PNS0_8NullTypeES6_SA_j3cmpS5_S9_EEvbT0_T1_T2_T3_T4_PT6_PT7_T5_NS1_7vsmem_tE_param_6];
	st.shared.v2.u32 	[%r11], {%r1081, %r1080};
	st.shared.v2.u32 	[%r14+8], {%r1153, %r1152};
	st.shared.v2.u32 	[%r17+16], {%r1173, %r1172};
	st.shared.v2.u32 	[%r20+24], {%r1157, %r1156};
	st.shared.v2.u32 	[%r23+32], {%r1169, %r1168};
	st.shared.v2.u32 	[%r26+40], {%r1161, %r1160};
	st.shared.v2.u32 	[%r29+48], {%r1165, %r1164};
	st.shared.v2.u32 	[%r32+56], {%r1163, %r1162};
	bar.warp.sync 	-1;
	ld.shared.v2.u32 	{%r1034, %r1035}, [%r3];
	ld.shared.v2.u32 	{%r1036, %r1037}, [%r4+256];
	ld.shared.v2.u32 	{%r1038, %r1039}, [%r5+512];
	ld.shared.v2.u32 	{%r1040, %r1041}, [%r6+768];
	ld.shared.v2.u32 	{%r1042, %r1043}, [%r7+1024];
	ld.shared.v2.u32 	{%r1044, %r1045}, [%r8+1280];
	ld.shared.v2.u32 	{%r1046, %r1047}, [%r9+1536];
	ld.shared.v2.u32 	{%r1048, %r1049}, [%r10+1792];
	cvta.to.global.u64 	%rd29, %rd35;
	add.s64 	%rd31, %rd29, %rd24;
	st.global.u32 	[%rd31], %r1034;
	st.global.u32 	[%rd31+4], %r1035;
	st.global.u32 	[%rd31+256], %r1036;
	st.global.u32 	[%rd31+260], %r1037;
	st.global.u32 	[%rd31+512], %r1038;
	st.global.u32 	[%rd31+516], %r1039;
	st.global.u32 	[%rd31+768], %r1040;
	st.global.u32 	[%rd31+772], %r1041;
	st.global.u32 	[%rd31+1024], %r1042;
	st.global.u32 	[%rd31+1028], %r1043;
	st.global.u32 	[%rd31+1280], %r1044;
	st.global.u32 	[%rd31+1284], %r1045;
	st.global.u32 	[%rd31+1536], %r1046;
	st.global.u32 	[%rd31+1540], %r1047;
	st.global.u32 	[%rd31+1792], %r1048;
	st.global.u32 	[%rd31+1796], %r1049;
	bra.uni 	$L__BB13_354;
$L__BB13_140:
	sub.s32 	%r669, %r665, %r1;
	min.s32 	%r276, %r669, 2048;
	// begin inline asm
	griddepcontrol.wait;
	// end inline asm
	mul.wide.u32 	%rd9, %r1, 8;
	add.s64 	%rd10, %rd1, %rd9;
	mov.u32 	%r277, %tid.x;
	ld.global.u32 	%r1224, [%rd10+4];
	ld.global.u32 	%r1225, [%rd10];
	and.b32  	%r670, %r277, 31;
	shl.b32 	%r671, %r277, 3;
	and.b32  	%r672, %r671, 7936;
	or.b32  	%r280, %r672, %r670;
	setp.ge.s32 	%p38, %r280, %r276;
	shl.b32 	%r673, %r280, 3;
	cvt.u64.u32 	%rd11, %r673;
	add.s64 	%rd3, %rd10, %rd11;
	mov.u32 	%r1210, %r1224;
	mov.u32 	%r1211, %r1225;
	@%p38 bra 	$L__BB13_142;
	ld.global.u32 	%r1211, [%rd3];
	ld.global.u32 	%r1210, [%rd3+4];
$L__BB13_142:
	add.s32 	%r285, %r280, 32;
	setp.ge.s32 	%p39, %r285, %r276;
	mov.u32 	%r1212, %r1224;
	mov.u32 	%r1213, %r1225;
	@%p39 bra 	$L__BB13_144;
	ld.global.u32 	%r1213, [%rd3+256];
	ld.global.u32 	%r1212, [%rd3+260];
$L__BB13_144:
	add.s32 	%r290, %r280, 64;
	setp.ge.s32 	%p40, %r290, %r276;
	mov.u32 	%r1214, %r1224;
	mov.u32 	%r1215, %r1225;
	@%p40 bra 	$L__BB13_146;
	ld.global.u32 	%r1215, [%rd3+512];
	ld.global.u32 	%r1214, [%rd3+516];
$L__BB13_146:
	add.s32 	%r674, %r280, 96;
	setp.ge.s32 	%p41, %r674, %r276;
	mov.u32 	%r1216, %r1224;
	mov.u32 	%r1217, %r1225;
	@%p41 bra 	$L__BB13_148;
	ld.global.u32 	%r1217, [%rd3+768];
	ld.global.u32 	%r1216, [%rd3+772];
$L__BB13_148:
	add.s32 	%r299, %r280, 128;
	setp.ge.s32 	%p42, %r299, %r276;
	mov.u32 	%r1218, %r1224;
	mov.u32 	%r1219, %r1225;
	@%p42 bra 	$L__BB13_150;
	ld.global.u32 	%r1219, [%rd3+1024];
	ld.global.u32 	%r1218, [%rd3+1028];
$L__BB13_150:
	add.s32 	%r675, %r280, 160;
	setp.ge.s32 	%p43, %r675, %r276;
	mov.u32 	%r1220, %r1224;
	mov.u32 	%r1221, %r1225;
	@%p43 bra 	$L__BB13_152;
	ld.global.u32 	%r1221, [%rd3+1280];
	ld.global.u32 	%r1220, [%rd3+1284];
$L__BB13_152:
	add.s32 	%r308, %r280, 192;
	setp.ge.s32 	%p44, %r308, %r276;
	mov.u32 	%r1222, %r1224;
	mov.u32 	%r1223, %r1225;
	@%p44 bra 	$L__BB13_154;
	ld.global.u32 	%r1223, [%rd3+1536];
	ld.global.u32 	%r1222, [%rd3+1540];
$L__BB13_154:
	add.s32 	%r676, %r280, 224;
	setp.ge.s32 	%p45, %r676, %r276;
	@%p45 bra 	$L__BB13_156;
	ld.global.u32 	%r1225, [%rd3+1792];
	ld.global.u32 	%r1224, [%rd3+1796];
$L__BB13_156:
	// begin inline asm
	mov.u32 %r677, %laneid;
	// end inline asm
	shl.b32 	%r678, %r277, 3;
	and.b32  	%r679, %r678, 7936;
	add.s32 	%r680, %r677, %r679;
	shr.s32 	%r681, %r680, 5;
	add.s32 	%r682, %r681, %r680;
	shl.b32 	%r683, %r682, 3;
	mov.u32 	%r684, _ZZN3cub18CUB_300001_SM_10006detail10merge_sort30DeviceMergeSortBlockSortKernelINS2_10policy_hubIP6EntityE9Policy600ES6_PNS0_8NullTypeES6_SA_j3cmpS5_S9_EEvbT0_T1_T2_T3_T4_PT6_PT7_T5_NS1_7vsmem_tEE19static_temp_storage;
	add.s32 	%r317, %r684, %r683;
	st.shared.v2.u32 	[%r317], {%r1211, %r1210};
	add.s32 	%r685, %r680, 32;
	shr.s32 	%r686, %r685, 5;
	add.s32 	%r687, %r686, %r680;
	shl.b32 	%r688, %r687, 3;
	add.s32 	%r318, %r684, %r688;
	st.shared.v2.u32 	[%r318+256], {%r1213, %r1212};
	add.s32 	%r689, %r680, 64;
	shr.s32 	%r690, %r689, 5;
	add.s32 	%r691, %r690, %r680;
	shl.b32 	%r692, %r691, 3;
	add.s32 	%r319, %r684, %r692;
	st.shared.v2.u32 	[%r319+512], {%r1215, %r1214};
	add.s32 	%r693, %r680, 96;
	shr.s32 	%r694, %r693, 5;
	add.s32 	%r695, %r694, %r680;
	shl.b32 	%r696, %r695, 3;
	add.s32 	%r320, %r684, %r696;
	st.shared.v2.u32 	[%r320+768], {%r1217, %r1216};
	add.s32 	%r697, %r680, 128;
	shr.s32 	%r698, %r697, 5;
	add.s32 	%r699, %r698, %r680;
	shl.b32 	%r700, %r699, 3;
	add.s32 	%r321, %r684, %r700;
	st.shared.v2.u32 	[%r321+1024], {%r1219, %r1218};
	add.s32 	%r701, %r680, 160;
	shr.s32 	%r702, %r701, 5;
	add.s32 	%r703, %r702, %r680;
	shl.b32 	%r704, %r703, 3;
	add.s32 	%r322, %r684, %r704;
	st.shared.v2.u32 	[%r322+1280], {%r1221, %r1220};
	add.s32 	%r705, %r680, 192;
	shr.s32 	%r706, %r705, 5;
	add.s32 	%r707, %r706, %r680;
	shl.b32 	%r708, %r707, 3;
	add.s32 	%r323, %r684, %r708;
	st.shared.v2.u32 	[%r323+1536], {%r1223, %r1222};
	add.s32 	%r709, %r680, 224;
	shr.s32 	%r710, %r709, 5;
	add.s32 	%r711, %r710, %r680;
	shl.b32 	%r712, %r711, 3;
	add.s32 	%r324, %r684, %r712;
	st.shared.v2.u32 	[%r324+1792], {%r1225, %r1224};
	bar.warp.sync 	-1;
	mad.lo.s32 	%r713, %r677, 7, %r680;
	shr.s32 	%r714, %r713, 5;
	add.s32 	%r715, %r714, %r713;
	shl.b32 	%r716, %r715, 3;
	add.s32 	%r325, %r684, %r716;
	ld.shared.v2.u32 	{%r1389, %r1388}, [%r325];
	add.s32 	%r717, %r713, 1;
	shr.s32 	%r718, %r717, 5;
	add.s32 	%r719, %r718, %r713;
	shl.b32 	%r720, %r719, 3;
	add.s32 	%r328, %r684, %r720;
	ld.shared.v2.u32 	{%r329, %r330}, [%r328+8];
	add.s32 	%r721, %r713, 2;
	shr.s32 	%r722, %r721, 5;
	add.s32 	%r723, %r722, %r713;
	shl.b32 	%r724, %r723, 3;
	add.s32 	%r331, %r684, %r724;
	ld.shared.v2.u32 	{%r332, %r333}, [%r331+16];
	add.s32 	%r725, %r713, 3;
	shr.s32 	%r726, %r725, 5;
	add.s32 	%r727, %r726, %r713;
	shl.b32 	%r728, %r727, 3;
	add.s32 	%r334, %r684, %r728;
	ld.shared.v2.u32 	{%r335, %r336}, [%r334+24];
	add.s32 	%r729, %r713, 4;
	shr.s32 	%r730, %r729, 5;
	add.s32 	%r731, %r730, %r713;
	shl.b32 	%r732, %r731, 3;
	add.s32 	%r337, %r684, %r732;
	ld.shared.v2.u32 	{%r338, %r339}, [%r337+32];
	add.s32 	%r733, %r713, 5;
	shr.s32 	%r734, %r733, 5;
	add.s32 	%r735, %r734, %r713;
	shl.b32 	%r736, %r735, 3;
	add.s32 	%r340, %r684, %r736;
	ld.shared.v2.u32 	{%r341, %r342}, [%r340+40];
	add.s32 	%r737, %r713, 6;
	shr.s32 	%r738, %r737, 5;
	add.s32 	%r739, %r738, %r713;
	shl.b32 	%r740, %r739, 3;
	add.s32 	%r343, %r684, %r740;
	ld.shared.v2.u32 	{%r344, %r345}, [%r343+48];
	add.s32 	%r741, %r713, 7;
	shr.s32 	%r742, %r741, 5;
	add.s32 	%r743, %r742, %r713;
	shl.b32 	%r744, %r743, 3;
	add.s32 	%r346, %r684, %r744;
	ld.shared.v2.u32 	{%r347, %r348}, [%r346+56];
	bar.sync 	0;
	// begin inline asm
	griddepcontrol.launch_dependents;
	// end inline asm
	or.b32  	%r745, %r678, 1;
	setp.ge.u32 	%p46, %r745, %r276;
	mov.u32 	%r1370, %r1388;
	mov.u32 	%r1371, %r1389;
	mov.u32 	%r1232, %r1389;
	mov.u32 	%r1233, %r1388;
	@%p46 bra 	$L__BB13_160;
	setp.lt.s32 	%p47, %r1389, %r329;
	@%p47 bra 	$L__BB13_159;
	setp.gt.s32 	%p48, %r1389, %r329;
	setp.gt.s32 	%p49, %r1388, %r330;
	or.pred  	%p50, %p48, %p49;
	mov.u32 	%r1370, %r330;
	mov.u32 	%r1371, %r329;
	mov.u32 	%r1232, %r1389;
	mov.u32 	%r1233, %r1388;
	@%p50 bra 	$L__BB13_160;
$L__BB13_159:
	mov.u32 	%r1370, %r330;
	mov.u32 	%r1371, %r329;
	mov.u32 	%r1232, %r329;
	mov.u32 	%r1233, %r330;
$L__BB13_160:
	shl.b32 	%r746, %r277, 3;
	or.b32  	%r747, %r746, 2;
	setp.ge.u32 	%p51, %r747, %r276;
	mov.u32 	%r1368, %r1233;
	mov.u32 	%r1369, %r1232;
	@%p51 bra 	$L__BB13_164;
	setp.lt.s32 	%p52, %r1232, %r332;
	@%p52 bra 	$L__BB13_163;
	setp.gt.s32 	%p53, %r1232, %r332;
	setp.gt.s32 	%p54, %r1233, %r333;
	or.pred  	%p55, %p53, %p54;
	mov.u32 	%r1368, %r333;
	mov.u32 	%r1369, %r332;
	@%p55 bra 	$L__BB13_164;
$L__BB13_163:
	mov.u32 	%r1368, %r333;
	mov.u32 	%r1369, %r332;
	mov.u32 	%r1232, %r332;
	mov.u32 	%r1233, %r333;
$L__BB13_164:
	shl.b32 	%r748, %r277, 3;
	or.b32  	%r749, %r748, 3;
	setp.ge.u32 	%p56, %r749, %r276;
	mov.u32 	%r1366, %r1233;
	mov.u32 	%r1367, %r1232;
	@%p56 bra 	$L__BB13_168;
	setp.lt.s32 	%p57, %r1232, %r335;
	@%p57 bra 	$L__BB13_167;
	setp.gt.s32 	%p58, %r1232, %r335;
	setp.gt.s32 	%p59, %r1233, %r336;
	or.pred  	%p60, %p58, %p59;
	mov.u32 	%r1366, %r336;
	mov.u32 	%r1367, %r335;
	@%p60 bra 	$L__BB13_168;
$L__BB13_167:
	mov.u32 	%r1366, %r336;
	mov.u32 	%r1367, %r335;
	mov.u32 	%r1232, %r335;
	mov.u32 	%r1233, %r336;
$L__BB13_168:
	shl.b32 	%r750, %r277, 3;
	or.b32  	%r751, %r750, 4;
	setp.ge.u32 	%p61, %r751, %r276;
	mov.u32 	%r1364, %r1233;
	mov.u32 	%r1365, %r1232;
	@%p61 bra 	$L__BB13_172;
	setp.lt.s32 	%p62, %r1232, %r338;
	@%p62 bra 	$L__BB13_171;
	setp.gt.s32 	%p63, %r1232, %r338;
	setp.gt.s32 	%p64, %r1233, %r339;
	or.pred  	%p65, %p63, %p64;
	mov.u32 	%r1364, %r339;
	mov.u32 	%r1365, %r338;
	@%p65 bra 	$L__BB13_172;
$L__BB13_171:
	mov.u32 	%r1364, %r339;
	mov.u32 	%r1365, %r338;
	mov.u32 	%r1232, %r338;
	mov.u32 	%r1233, %r339;
$L__BB13_172:
	shl.b32 	%r752, %r277, 3;
	or.b32  	%r753, %r752, 5;
	setp.ge.u32 	%p66, %r753, %r276;
	mov.u32 	%r1362, %r1233;
	mov.u32 	%r1363, %r1232;
	@%p66 bra 	$L__BB13_176;
	setp.lt.s32 	%p67, %r1232, %r341;
	@%p67 bra 	$L__BB13_175;
	setp.gt.s32 	%p68, %r1232, %r341;
	setp.gt.s32 	%p69, %r1233, %r342;
	or.pred  	%p70, %p68, %p69;
	mov.u32 	%r1362, %r342;
	mov.u32 	%r1363, %r341;
	@%p70 bra 	$L__BB13_176;
$L__BB13_175:
	mov.u32 	%r1362, %r342;
	mov.u32 	%r1363, %r341;
	mov.u32 	%r1232, %r341;
	mov.u32 	%r1233, %r342;
$L__BB13_176:
	shl.b32 	%r754, %r277, 3;
	or.b32  	%r755, %r754, 6;
	setp.ge.u32 	%p71, %r755, %r276;
	mov.u32 	%r1360, %r1233;
	mov.u32 	%r1361, %r1232;
	@%p71 bra 	$L__BB13_180;
	setp.lt.s32 	%p72, %r1232, %r344;
	@%p72 bra 	$L__BB13_179;
	setp.gt.s32 	%p73, %r1232, %r344;
	setp.gt.s32 	%p74, %r1233, %r345;
	or.pred  	%p75, %p73, %p74;
	mov.u32 	%r1360, %r345;
	mov.u32 	%r1361, %r344;
	@%p75 bra 	$L__BB13_180;
$L__BB13_179:
	mov.u32 	%r1360, %r345;
	mov.u32 	%r1361, %r344;
	mov.u32 	%r1232, %r344;
	mov.u32 	%r1233, %r345;
$L__BB13_180:
	shl.b32 	%r756, %r277, 3;
	or.b32  	%r757, %r756, 7;
	setp.lt.u32 	%p76, %r757, %r276;
	selp.b32 	%r1374, %r348, %r1233, %p76;
	selp.b32 	%r1375, %r347, %r1232, %p76;
	setp.ge.u32 	%p77, %r756, %r276;
	@%p77 bra 	$L__BB13_265;
	setp.lt.s32 	%p78, %r1371, %r1389;
	@%p78 bra 	$L__BB13_183;
	setp.gt.s32 	%p79, %r1371, %r1389;
	setp.gt.s32 	%p80, %r1370, %r1388;
	or.pred  	%p81, %p79, %p80;
	mov.u32 	%r1268, %r1370;
	mov.u32 	%r1269, %r1371;
	@%p81 bra 	$L__BB13_184;
$L__BB13_183:
	mov.u32 	%r1268, %r1388;
	mov.u32 	%r1269, %r1389;
	mov.u32 	%r1388, %r1370;
	mov.u32 	%r1389, %r1371;
$L__BB13_184:
	setp.lt.s32 	%p82, %r1367, %r1369;
	@%p82 bra 	$L__BB13_186;
	setp.gt.s32 	%p83, %r1367, %r1369;
	setp.gt.s32 	%p84, %r1366, %r1368;
	or.pred  	%p85, %p83, %p84;
	mov.u32 	%r1272, %r1366;
	mov.u32 	%r1273, %r1367;
	@%p85 bra 	$L__BB13_187;
$L__BB13_186:
	mov.u32 	%r1272, %r1368;
	mov.u32 	%r1273, %r1369;
	mov.u32 	%r1368, %r1366;
	mov.u32 	%r1369, %r1367;
$L__BB13_187:
	setp.lt.s32 	%p86, %r1363, %r1365;
	@%p86 bra 	$L__BB13_189;
	setp.gt.s32 	%p87, %r1363, %r1365;
	setp.gt.s32 	%p88, %r1362, %r1364;
	or.pred  	%p89, %p87, %p88;
	mov.u32 	%r1276, %r1362;
	mov.u32 	%r1277, %r1363;
	@%p89 bra 	$L__BB13_190;
$L__BB13_189:
	mov.u32 	%r1276, %r1364;
	mov.u32 	%r1277, %r1365;
	mov.u32 	%r1364, %r1362;
	mov.u32 	%r1365, %r1363;
$L__BB13_190:
	setp.lt.s32 	%p90, %r1375, %r1361;
	@%p90 bra 	$L__BB13_192;
	setp.gt.s32 	%p91, %r1375, %r1361;
	setp.gt.s32 	%p92, %r1374, %r1360;
	or.pred  	%p93, %p91, %p92;
	mov.u32 	%r1262, %r1374;
	mov.u32 	%r1263, %r1375;
	@%p93 bra 	$L__BB13_193;
$L__BB13_192:
	mov.u32 	%r1262, %r1360;
	mov.u32 	%r1263, %r1361;
	mov.u32 	%r1360, %r1374;
	mov.u32 	%r1361, %r1375;
$L__BB13_193:
	setp.lt.s32 	%p94, %r1369, %r1269;
	@%p94 bra 	$L__BB13_195;
	setp.gt.s32 	%p95, %r1369, %r1269;
	setp.gt.s32 	%p96, %r1368, %r1268;
	or.pred  	%p97, %p95, %p96;
	mov.u32 	%r1284, %r1368;
	mov.u32 	%r1285, %r1369;
	@%p97 bra 	$L__BB13_196;
$L__BB13_195:
	mov.u32 	%r1284, %r1268;
	mov.u32 	%r1285, %r1269;
	mov.u32 	%r1268, %r1368;
	mov.u32 	%r1269, %r1369;
$L__BB13_196:
	setp.lt.s32 	%p98, %r1365, %r1273;
	@%p98 bra 	$L__BB13_198;
	setp.gt.s32 	%p99, %r1365, %r1273;
	setp.gt.s32 	%p100, %r1364, %r1272;
	or.pred  	%p101, %p99, %p100;
	mov.u32 	%r1288, %r1364;
	mov.u32 	%r1289, %r1365;
	@%p101 bra 	$L__BB13_199;
$L__BB13_198:
	mov.u32 	%r1288, %r1272;
	mov.u32 	%r1289, %r1273;
	mov.u32 	%r1272, %r1364;
	mov.u32 	%r1273, %r1365;
$L__BB13_199:
	setp.lt.s32 	%p102, %r1361, %r1277;
	@%p102 bra 	$L__BB13_201;
	setp.gt.s32 	%p103, %r1361, %r1277;
	setp.gt.s32 	%p104, %r1360, %r1276;
	or.pred  	%p105, %p103, %p104;
	mov.u32 	%r1292, %r1360;
	mov.u32 	%r1293, %r1361;
	@%p105 bra 	$L__BB13_202;
$L__BB13_201:
	mov.u32 	%r1292, %r1276;
	mov.u32 	%r1293, %r1277;
	mov.u32 	%r1276, %r1360;
	mov.u32 	%r1277, %r1361;
$L__BB13_202:
	setp.lt.s32 	%p106, %r1269, %r1389;
	@%p106 bra 	$L__BB13_204;
	setp.gt.s32 	%p107, %r1269, %r1389;
	setp.gt.s32 	%p108, %r1268, %r1388;
	or.pred  	%p109, %p107, %p108;
	mov.u32 	%r1296, %r1268;
	mov.u32 	%r1297, %r1269;
	@%p109 bra 	$L__BB13_205;
$L__BB13_204:
	mov.u32 	%r1296, %r1388;
	mov.u32 	%r1297, %r1389;
	mov.u32 	%r1388, %r1268;
	mov.u32 	%r1389, %r1269;
$L__BB13_205:
	setp.lt.s32 	%p110, %r1273, %r1285;
	@%p110 bra 	$L__BB13_207;
	setp.gt.s32 	%p111, %r1273, %r1285;
	setp.gt.s32 	%p112, %r1272, %r1284;
	or.pred  	%p113, %p111, %p112;
	mov.u32 	%r1300, %r1272;
	mov.u32 	%r1301, %r1273;
	@%p113 bra 	$L__BB13_208;
$L__BB13_207:
	mov.u32 	%r1300, %r1284;
	mov.u32 	%r1301, %r1285;
	mov.u32 	%r1284, %r1272;
	mov.u32 	%r1285, %r1273;
$L__BB13_208:
	setp.lt.s32 	%p114, %r1277, %r1289;
	@%p114 bra 	$L__BB13_210;
	setp.gt.s32 	%p115, %r1277, %r1289;
	setp.gt.s32 	%p116, %r1276, %r1288;
	or.pred  	%p117, %p115, %p116;
	mov.u32 	%r1304, %r1276;
	mov.u32 	%r1305, %r1277;
	@%p117 bra 	$L__BB13_211;
$L__BB13_210:
	mov.u32 	%r1304, %r1288;
	mov.u32 	%r1305, %r1289;
	mov.u32 	%r1288, %r1276;
	mov.u32 	%r1289, %r1277;
$L__BB13_211:
	setp.lt.s32 	%p118, %r1263, %r1293;
	@%p118 bra 	$L__BB13_213;
	setp.gt.s32 	%p119, %r1263, %r1293;
	setp.gt.s32 	%p120, %r1262, %r1292;
	or.pred  	%p121, %p119, %p120;
	mov.u32 	%r1290, %r1262;
	mov.u32 	%r1291, %r1263;
	@%p121 bra 	$L__BB13_214;
$L__BB13_213:
	mov.u32 	%r1290, %r1292;
	mov.u32 	%r1291, %r1293;
	mov.u32 	%r1292, %r1262;
	mov.u32 	%r1293, %r1263;
$L__BB13_214:
	setp.lt.s32 	%p122, %r1285, %r1297;
	@%p122 bra 	$L__BB13_216;
	setp.gt.s32 	%p123, %r1285, %r1297;
	setp.gt.s32 	%p124, %r1284, %r1296;
	or.pred  	%p125, %p123, %p124;
	mov.u32 	%r1312, %r1284;
	mov.u32 	%r1313, %r1285;
	@%p125 bra 	$L__BB13_217;
$L__BB13_216:
	mov.u32 	%r1312, %r1296;
	mov.u32 	%r1313, %r1297;
	mov.u32 	%r1296, %r1284;
	mov.u32 	%r1297, %r1285;
$L__BB13_217:
	setp.lt.s32 	%p126, %r1289, %r1301;
	@%p126 bra 	$L__BB13_219;
	setp.gt.s32 	%p127, %r1289, %r1301;
	setp.gt.s32 	%p128, %r1288, %r1300;
	or.pred  	%p129, %p127, %p128;
	mov.u32 	%r1316, %r1288;
	mov.u32 	%r1317, %r1289;
	@%p129 bra 	$L__BB13_220;
$L__BB13_219:
	mov.u32 	%r1316, %r1300;
	mov.u32 	%r1317, %r1301;
	mov.u32 	%r1300, %r1288;
	mov.u32 	%r1301, %r1289;
$L__BB13_220:
	setp.lt.s32 	%p130, %r1293, %r1305;
	@%p130 bra 	$L__BB13_222;
	setp.gt.s32 	%p131, %r1293, %r1305;
	setp.gt.s32 	%p132, %r1292, %r1304;
	or.pred  	%p133, %p131, %p132;
	mov.u32 	%r1320, %r1292;
	mov.u32 	%r1321, %r1293;
	@%p133 bra 	$L__BB13_223;
$L__BB13_222:
	mov.u32 	%r1320, %r1304;
	mov.u32 	%r1321, %r1305;
	mov.u32 	%r1304, %r1292;
	mov.u32 	%r1305, %r1293;
$L__BB13_223:
	setp.lt.s32 	%p134, %r1297, %r1389;
	@%p134 bra 	$L__BB13_225;
	setp.gt.s32 	%p135, %r1297, %r1389;
	setp.gt.s32 	%p136, %r1296, %r1388;
	or.pred  	%p137, %p135, %p136;
	mov.u32 	%r1324, %r1296;
	mov.u32 	%r1325, %r1297;
	@%p137 bra 	$L__BB13_226;
$L__BB13_225:
	mov.u32 	%r1324, %r1388;
	mov.u32 	%r1325, %r1389;
	mov.u32 	%r1388, %r1296;
	mov.u32 	%r1389, %r1297;
$L__BB13_226:
	setp.lt.s32 	%p138, %r1301, %r1313;
	@%p138 bra 	$L__BB13_228;
	setp.gt.s32 	%p139, %r1301, %r1313;
	setp.gt.s32 	%p140, %r1300, %r1312;
	or.pred  	%p141, %p139, %p140;
	mov.u32 	%r1328, %r1300;
	mov.u32 	%r1329, %r1301;
	@%p141 bra 	$L__BB13_229;
$L__BB13_228:
	mov.u32 	%r1328, %r1312;
	mov.u32 	%r1329, %r1313;
	mov.u32 	%r1312, %r1300;
	mov.u32 	%r1313, %r1301;
$L__BB13_229:
	setp.lt.s32 	%p142, %r1305, %r1317;
	@%p142 bra 	$L__BB13_231;
	setp.gt.s32 	%p143, %r1305, %r1317;
	setp.gt.s32 	%p144, %r1304, %r1316;
	or.pred  	%p145, %p143, %p144;
	mov.u32 	%r1332, %r1304;
	mov.u32 	%r1333, %r1305;
	@%p145 bra 	$L__BB13_232;
$L__BB13_231:
	mov.u32 	%r1332, %r1316;
	mov.u32 	%r1333, %r1317;
	mov.u32 	%r1316, %r1304;
	mov.u32 	%r1317, %r1305;
$L__BB13_232:
	setp.lt.s32 	%p146, %r1291, %r1321;
	@%p146 bra 	$L__BB13_234;
	setp.gt.s32 	%p147, %r1291, %r1321;
	setp.gt.s32 	%p148, %r1290, %r1320;
	or.pred  	%p149, %p147, %p148;
	mov.u32 	%r1318, %r1290;
	mov.u32 	%r1319, %r1291;
	@%p149 bra 	$L__BB13_235;
$L__BB13_234:
	mov.u32 	%r1318, %r1320;
	mov.u32 	%r1319, %r1321;
	mov.u32 	%r1320, %r1290;
	mov.u32 	%r1321, %r1291;
$L__BB13_235:
	setp.lt.s32 	%p150, %r1313, %r1325;
	@%p150 bra 	$L__BB13_237;
	setp.gt.s32 	%p151, %r1313, %r1325;
	setp.gt.s32 	%p152, %r1312, %r1324;
	or.pred  	%p153, %p151, %p152;
	mov.u32 	%r1340, %r1312;
	mov.u32 	%r1341, %r1313;
	@%p153 bra 	$L__BB13_238;
$L__BB13_237:
	mov.u32 	%r1340, %r1324;
	mov.u32 	%r1341, %r1325;
	mov.u32 	%r1324, %r1312;
	mov.u32 	%r1325, %r1313;
$L__BB13_238:
	setp.lt.s32 	%p154, %r1317, %r1329;
	@%p154 bra 	$L__BB13_240;
	setp.gt.s32 	%p155, %r1317, %r1329;
	setp.gt.s32 	%p156, %r1316, %r1328;
	or.pred  	%p157, %p155, %p156;
	mov.u32 	%r1344, %r1316;
	mov.u32 	%r1345, %r1317;
	@%p157 bra 	$L__BB13_241;
$L__BB13_240:
	mov.u32 	%r1344, %r1328;
	mov.u32 	%r1345, %r1329;
	mov.u32 	%r1328, %r1316;
	mov.u32 	%r1329, %r1317;
$L__BB13_241:
	setp.lt.s32 	%p158, %r1321, %r1333;
	@%p158 bra 	$L__BB13_243;
	setp.gt.s32 	%p159, %r1321, %r1333;
	setp.gt.s32 	%p160, %r1320, %r1332;
	or.pred  	%p161, %p159, %p160;
	mov.u32 	%r1348, %r1320;
	mov.u32 	%r1349, %r1321;
	@%p161 bra 	$L__BB13_244;
$L__BB13_243:
	mov.u32 	%r1348, %r1332;
	mov.u32 	%r1349, %r1333;
	mov.u32 	%r1332, %r1320;
	mov.u32 	%r1333, %r1321;
$L__BB13_244:
	setp.lt.s32 	%p162, %r1325, %r1389;
	@%p162 bra 	$L__BB13_246;
	setp.gt.s32 	%p163, %r1325, %r1389;
	setp.gt.s32 	%p164, %r1324, %r1388;
	or.pred  	%p165, %p163, %p164;
	mov.u32 	%r1370, %r1324;
	mov.u32 	%r1371, %r1325;
	@%p165 bra 	$L__BB13_247;
$L__BB13_246:
	mov.u32 	%r1370, %r1388;
	mov.u32 	%r1371, %r1389;
	mov.u32 	%r1388, %r1324;
	mov.u32 	%r1389, %r1325;
$L__BB13_247:
	setp.lt.s32 	%p166, %r1329, %r1341;
	@%p166 bra 	$L__BB13_249;
	setp.gt.s32 	%p167, %r1329, %r1341;
	setp.gt.s32 	%p168, %r1328, %r1340;
	or.pred  	%p169, %p167, %p168;
	mov.u32 	%r1366, %r1328;
	mov.u32 	%r1367, %r1329;
	@%p169 bra 	$L__BB13_250;
$L__BB13_249:
	mov.u32 	%r1366, %r1340;
	mov.u32 	%r1367, %r1341;
	mov.u32 	%r1340, %r1328;
	mov.u32 	%r1341, %r1329;
$L__BB13_250:
	setp.lt.s32 	%p170, %r1333, %r1345;
	@%p170 bra 	$L__BB13_252;
	setp.gt.s32 	%p171, %r1333, %r1345;
	setp.gt.s32 	%p172, %r1332, %r1344;
	or.pred  	%p173, %p171, %p172;
	mov.u32 	%r1362, %r1332;
	mov.u32 	%r1363, %r1333;
	@%p173 bra 	$L__BB13_253;
$L__BB13_252:
	mov.u32 	%r1362, %r1344;
	mov.u32 	%r1363, %r1345;
	mov.u32 	%r1344, %r1332;
	mov.u32 	%r1345, %r1333;
$L__BB13_253:
	setp.lt.s32 	%p174, %r1319, %r1349;
	@%p174 bra 	$L__BB13_255;
	setp.gt.s32 	%p175, %r1319, %r1349;
	setp.gt.s32 	%p176, %r1318, %r1348;
	or.pred  	%p177, %p175, %p176;
	mov.u32 	%r1374, %r1318;
	mov.u32 	%r1375, %r1319;
	@%p177 bra 	$L__BB13_256;
$L__BB13_255:
	mov.u32 	%r1374, %r1348;
	mov.u32 	%r1375, %r1349;
	mov.u32 	%r1348, %r1318;
	mov.u32 	%r1349, %r1319;
$L__BB13_256:
	setp.lt.s32 	%p178, %r1341, %r1371;
	@%p178 bra 	$L__BB13_258;
	setp.gt.s32 	%p179, %r1341, %r1371;
	setp.gt.s32 	%p180, %r1340, %r1370;
	or.pred  	%p181, %p179, %p180;
	mov.u32 	%r1368, %r1340;
	mov.u32 	%r1369, %r1341;
	@%p181 bra 	$L__BB13_259;
$L__BB13_258:
	mov.u32 	%r1368, %r1370;
	mov.u32 	%r1369, %r1371;
	mov.u32 	%r1370, %r1340;
	mov.u32 	%r1371, %r1341;
$L__BB13_259:
	setp.lt.s32 	%p182, %r1345, %r1367;
	@%p182 bra 	$L__BB13_261;
	setp.gt.s32 	%p183, %r1345, %r1367;
	setp.gt.s32 	%p184, %r1344, %r1366;
	or.pred  	%p185, %p183, %p184;
	mov.u32 	%r1364, %r1344;
	mov.u32 	%r1365, %r1345;
	@%p185 bra 	$L__BB13_262;
$L__BB13_261:
	mov.u32 	%r1364, %r1366;
	mov.u32 	%r1365, %r1367;
	mov.u32 	%r1366, %r1344;
	mov.u32 	%r1367, %r1345;
$L__BB13_262:
	setp.lt.s32 	%p186, %r1349, %r1363;
	@%p186 bra 	$L__BB13_264;
	setp.gt.s32 	%p187, %r1349, %r1363;
	setp.gt.s32 	%p188, %r1348, %r1362;
	or.pred  	%p189, %p187, %p188;
	mov.u32 	%r1360, %r1348;
	mov.u32 	%r1361, %r1349;
	@%p189 bra 	$L__BB13_265;
$L__BB13_264:
	mov.u32 	%r1360, %r1362;
	mov.u32 	%r1361, %r1363;
	mov.u32 	%r1362, %r1348;
	mov.u32 	%r1363, %r1349;
$L__BB13_265:
	mov.b32 	%r1390, 2;
$L__BB13_266:
	mov.u32 	%r515, %r1390;
	bar.sync 	0;
	add.s32 	%r759, %r515, -1;
	shl.b32 	%r760, %r277, 6;
	mov.u32 	%r761, _ZZN3cub18CUB_300001_SM_10006detail10merge_sort30DeviceMergeSortBlockSortKernelINS2_10policy_hubIP6EntityE9Policy600ES6_PNS0_8NullTypeES6_SA_j3cmpS5_S9_EEvbT0_T1_T2_T3_T4_PT6_PT7_T5_NS1_7vsmem_tEE19static_temp_storage;
	add.s32 	%r762, %r761, %r760;
	st.shared.v4.u32 	[%r762], {%r1389, %r1388, %r1371, %r1370};
	st.shared.v4.u32 	[%r762+16], {%r1369, %r1368, %r1367, %r1366};
	st.shared.v4.u32 	[%r762+32], {%r1365, %r1364, %r1363, %r1362};
	st.shared.v4.u32 	[%r762+48], {%r1361, %r1360, %r1375, %r1374};
	bar.sync 	0;
	neg.s32 	%r763, %r515;
	and.b32  	%r764, %r277, %r763;
	shl.b32 	%r765, %r764, 3;
	shl.b32 	%r766, %r515, 2;
	and.b32  	%r767, %r759, %r277;
	shl.b32 	%r768, %r767, 3;
	min.s32 	%r516, %r768, %r276;
	min.s32 	%r517, %r765, %r276;
	add.s32 	%r769, %r517, %r766;
	min.s32 	%r518, %r769, %r276;
	add.s32 	%r770, %r518, %r766;
	min.s32 	%r519, %r770, %r276;
	sub.s32 	%r771, %r518, %r517;
	sub.s32 	%r772, %r519, %r518;
	setp.lt.s32 	%p190, %r516, %r772;
	sub.s32 	%r773, %r516, %r772;
	selp.b32 	%r1393, 0, %r773, %p190;
	min.s32 	%r1391, %r771, %r516;
	setp.ge.s32 	%p191, %r1393, %r1391;
	@%p191 bra 	$L__BB13_271;
	add.s32 	%r522, %r518, %r516;
$L__BB13_268:
	sub.s32 	%r774, %r1391, %r1393;
	shr.u32 	%r775, %r774, 31;
	add.s32 	%r776, %r774, %r775;
	shr.s32 	%r777, %r776, 1;
	add.s32 	%r525, %r777, %r1393;
	add.s32 	%r778, %r525, %r517;
	shl.b32 	%r779, %r778, 3;
	add.s32 	%r526, %r761, %r779;
	ld.shared.u32 	%r527, [%r526];
	not.b32 	%r781, %r525;
	add.s32 	%r782, %r522, %r781;
	shl.b32 	%r783, %r782, 3;
	add.s32 	%r528, %r761, %r783;
	ld.shared.u32 	%r529, [%r528];
	setp.lt.s32 	%p193, %r529, %r527;
	mov.pred 	%p489, 0;
	@%p193 bra 	$L__BB13_270;
	ld.shared.u32 	%r784, [%r528+4];
	ld.shared.u32 	%r786, [%r526+4];
	setp.gt.s32 	%p194, %r529, %r527;
	setp.gt.s32 	%p195, %r784, %r786;
	or.pred  	%p489, %p194, %p195;
$L__BB13_270:
	add.s32 	%r788, %r525, 1;
	selp.b32 	%r1393, %r788, %r1393, %p489;
	selp.b32 	%r1391, %r1391, %r525, %p489;
	setp.lt.s32 	%p196, %r1393, %r1391;
	@%p196 bra 	$L__BB13_268;
$L__BB13_271:
	add.s32 	%r533, %r1393, %r517;
	add.s32 	%r789, %r518, %r516;
	sub.s32 	%r534, %r789, %r1393;
	shl.b32 	%r790, %r533, 3;
	add.s32 	%r535, %r761, %r790;
	ld.shared.v2.u32 	{%r1400, %r1401}, [%r535];
	shl.b32 	%r792, %r534, 3;
	add.s32 	%r538, %r761, %r792;
	ld.shared.v2.u32 	{%r1394, %r1395}, [%r538];
	setp.ge.s32 	%p198, %r534, %r519;
	mov.pred 	%p490, 0;
	@%p198 bra 	$L__BB13_274;
	setp.ge.s32 	%p200, %r533, %r518;
	setp.lt.s32 	%p201, %r1394, %r1400;
	or.pred  	%p202, %p200, %p201;
	mov.pred 	%p490, -1;
	@%p202 bra 	$L__BB13_274;
	setp.le.s32 	%p203, %r1394, %r1400;
	setp.le.s32 	%p204, %r1395, %r1401;
	and.pred  	%p490, %p203, %p204;
$L__BB13_274:
	selp.b32 	%r1388, %r1395, %r1401, %p490;
	selp.b32 	%r1389, %r1394, %r1400, %p490;
	selp.u32 	%r793, 1, 0, %p490;
	add.s32 	%r543, %r534, %r793;
	not.pred 	%p205, %p490;
	selp.u32 	%r794, 1, 0, %p205;
	add.s32 	%r544, %r533, %r794;
	@%p205 bra 	$L__BB13_276;
	ld.shared.v2.u32 	{%r1394, %r1395}, [%r538+8];
	bra.uni 	$L__BB13_277;
$L__BB13_276:
	ld.shared.v2.u32 	{%r1400, %r1401}, [%r535+8];
$L__BB13_277:
	setp.ge.s32 	%p207, %r543, %r519;
	mov.pred 	%p491, 0;
	@%p207 bra 	$L__BB13_280;
	setp.ge.s32 	%p209, %r544, %r518;
	setp.lt.s32 	%p210, %r1394, %r1400;
	or.pred  	%p211, %p209, %p210;
	mov.pred 	%p491, -1;
	@%p211 bra 	$L__BB13_280;
	setp.le.s32 	%p212, %r1394, %r1400;
	setp.le.s32 	%p213, %r1395, %r1401;
	and.pred  	%p491, %p212, %p213;
$L__BB13_280:
	selp.b32 	%r1370, %r1395, %r1401, %p491;
	selp.b32 	%r1371, %r1394, %r1400, %p491;
	selp.u32 	%r795, 1, 0, %p491;
	add.s32 	%r555, %r543, %r795;
	not.pred 	%p214, %p491;
	selp.u32 	%r796, 1, 0, %p214;
	add.s32 	%r556, %r544, %r796;
	@%p491 bra 	$L__BB13_282;
	shl.b32 	%r797, %r556, 3;
	add.s32 	%r799, %r761, %r797;
	ld.shared.v2.u32 	{%r1400, %r1401}, [%r799];
	bra.uni 	$L__BB13_283;
$L__BB13_282:
	shl.b32 	%r800, %r555, 3;
	add.s32 	%r802, %r761, %r800;
	ld.shared.v2.u32 	{%r1394, %r1395}, [%r802];
$L__BB13_283:
	setp.ge.s32 	%p216, %r555, %r519;
	mov.pred 	%p492, 0;
	@%p216 bra 	$L__BB13_286;
	setp.ge.s32 	%p218, %r556, %r518;
	setp.lt.s32 	%p219, %r1394, %r1400;
	or.pred  	%p220, %p218, %p219;
	mov.pred 	%p492, -1;
	@%p220 bra 	$L__BB13_286;
	setp.le.s32 	%p221, %r1394, %r1400;
	setp.le.s32 	%p222, %r1395, %r1401;
	and.pred  	%p492, %p221, %p222;
$L__BB13_286:
	selp.b32 	%r1368, %r1395, %r1401, %p492;
	selp.b32 	%r1369, %r1394, %r1400, %p492;
	selp.u32 	%r803, 1, 0, %p492;
	add.s32 	%r567, %r555, %r803;
	not.pred 	%p223, %p492;
	selp.u32 	%r804, 1, 0, %p223;
	add.s32 	%r568, %r556, %r804;
	@%p492 bra 	$L__BB13_288;
	shl.b32 	%r805, %r568, 3;
	mov.u32 	%r806, _ZZN3cub18CUB_300001_SM_10006detail10merge_sort30DeviceMergeSortBlockSortKernelINS2_10policy_hubIP6EntityE9Policy600ES6_PNS0_8NullTypeES6_SA_j3cmpS5_S9_EEvbT0_T1_T2_T3_T4_PT6_PT7_T5_NS1_7vsmem_tEE19static_temp_storage;
	add.s32 	%r807, %r806, %r805;
	ld.shared.v2.u32 	{%r1400, %r1401}, [%r807];
	bra.uni 	$L__BB13_289;
$L__BB13_288:
	shl.b32 	%r808, %r567, 3;
	mov.u32 	%r809, _ZZN3cub18CUB_300001_SM_10006detail10merge_sort30DeviceMergeSortBlockSortKernelINS2_10policy_hubIP6EntityE9Policy600ES6_PNS0_8NullTypeES6_SA_j3cmpS5_S9_EEvbT0_T1_T2_T3_T4_PT6_PT7_T5_NS1_7vsmem_tEE19static_temp_storage;
	add.s32 	%r810, %r809, %r808;
	ld.shared.v2.u32 	{%r1394, %r1395}, [%r810];
$L__BB13_289:
	setp.ge.s32 	%p225, %r567, %r519;
	mov.pred 	%p493, 0;
	@%p225 bra 	$L__BB13_292;
	setp.ge.s32 	%p227, %r568, %r518;
	setp.lt.s32 	%p228, %r1394, %r1400;
	or.pred  	%p229, %p227, %p228;
	mov.pred 	%p493, -1;
	@%p229 bra 	$L__BB13_292;
	setp.le.s32 	%p230, %r1394, %r1400;
	setp.le.s32 	%p231, %r1395, %r1401;
	and.pred  	%p493, %p230, %p231;
$L__BB13_292:
	selp.b32 	%r1366, %r1395, %r1401, %p493;
	selp.b32 	%r1367, %r1394, %r1400, %p493;
	selp.u32 	%r811, 1, 0, %p493;
	add.s32 	%r579, %r567, %r811;
	not.pred 	%p232, %p493;
	selp.u32 	%r812, 1, 0, %p232;
	add.s32 	%r580, %r568, %r812;
	@%p493 bra 	$L__BB13_294;
	shl.b32 	%r813, %r580, 3;
	mov.u32 	%r814, _ZZN3cub18CUB_300001_SM_10006detail10merge_sort30DeviceMergeSortBlockSortKernelINS2_10policy_hubIP6EntityE9Policy600ES6_PNS0_8NullTypeES6_SA_j3cmpS5_S9_EEvbT0_T1_T2_T3_T4_PT6_PT7_T5_NS1_7vsmem_tEE19static_temp_storage;
	add.s32 	%r815, %r814, %r813;
	ld.shared.v2.u32 	{%r1400, %r1401}, [%r815];
	bra.uni 	$L__BB13_295;
$L__BB13_294:
	shl.b32 	%r816, %r579, 3;
	mov.u32 	%r817, _ZZN3cub18CUB_300001_SM_10006detail10merge_sort30DeviceMergeSortBlockSortKernelINS2_10policy_hubIP6EntityE9Policy600ES6_PNS0_8NullTypeES6_SA_j3cmpS5_S9_EEvbT0_T1_T2_T3_T4_PT6_PT7_T5_NS1_7vsmem_tEE19static_temp_storage;
	add.s32 	%r818, %r817, %r816;
	ld.shared.v2.u32 	{%r1394, %r1395}, [%r818];
$L__BB13_295:
	setp.ge.s32 	%p234, %r579, %r519;
	mov.pred 	%p494, 0;
	@%p234 bra 	$L__BB13_298;
	setp.ge.s32 	%p236, %r580, %r518;
	setp.lt.s32 	%p237, %r1394, %r1400;
	or.pred  	%p238, %p236, %p237;
	mov.pred 	%p494, -1;
	@%p238 bra 	$L__BB13_298;
	setp.le.s32 	%p239, %r1394, %r1400;
	setp.le.s32 	%p240, %r1395, %r1401;
	and.pred  	%p494, %p239, %p240;
$L__BB13_298:
	selp.b32 	%r1364, %r1395, %r1401, %p494;
	selp.b32 	%r1365, %r1394, %r1400, %p494;
	selp.u32 	%r819, 1, 0, %p494;
	add.s32 	%r591, %r579, %r819;
	not.pred 	%p241, %p494;
	selp.u32 	%r820, 1, 0, %p241;
	add.s32 	%r592, %r580, %r820;
	@%p494 bra 	$L__BB13_300;
	shl.b32 	%r821, %r592, 3;
	mov.u32 	%r822, _ZZN3cub18CUB_300001_SM_10006detail10merge_sort30DeviceMergeSortBlockSortKernelINS2_10policy_hubIP6EntityE9Policy600ES6_PNS0_8NullTypeES6_SA_j3cmpS5_S9_EEvbT0_T1_T2_T3_T4_PT6_PT7_T5_NS1_7vsmem_tEE19static_temp_storage;
	add.s32 	%r823, %r822, %r821;
	ld.shared.v2.u32 	{%r1400, %r1401}, [%r823];
	bra.uni 	$L__BB13_301;
$L__BB13_300:
	shl.b32 	%r824, %r591, 3;
	mov.u32 	%r825, _ZZN3cub18CUB_300001_SM_10006detail10merge_sort30DeviceMergeSortBlockSortKernelINS2_10policy_hubIP6EntityE9Policy600ES6_PNS0_8NullTypeES6_SA_j3cmpS5_S9_EEvbT0_T1_T2_T3_T4_PT6_PT7_T5_NS1_7vsmem_tEE19static_temp_storage;
	add.s32 	%r826, %r825, %r824;
	ld.shared.v2.u32 	{%r1394, %r1395}, [%r826];
$L__BB13_301:
	setp.ge.s32 	%p243, %r591, %r519;
	mov.pred 	%p495, 0;
	@%p243 bra 	$L__BB13_304;
	setp.ge.s32 	%p245, %r592, %r518;
	setp.lt.s32 	%p246, %r1394, %r1400;
	or.pred  	%p247, %p245, %p246;
	mov.pred 	%p495, -1;
	@%p247 bra 	$L__BB13_304;
	setp.le.s32 	%p248, %r1394, %r1400;
	setp.le.s32 	%p249, %r1395, %r1401;
	and.pred  	%p495, %p248, %p249;
$L__BB13_304:
	selp.b32 	%r1362, %r1395, %r1401, %p495;
	selp.b32 	%r1363, %r1394, %r1400, %p495;
	selp.u32 	%r827, 1, 0, %p495;
	add.s32 	%r603, %r591, %r827;
	not.pred 	%p250, %p495;
	selp.u32 	%r828, 1, 0, %p250;
	add.s32 	%r604, %r592, %r828;
	@%p495 bra 	$L__BB13_306;
	shl.b32 	%r829, %r604, 3;
	mov.u32 	%r830, _ZZN3cub18CUB_300001_SM_10006detail10merge_sort30DeviceMergeSortBlockSortKernelINS2_10policy_hubIP6EntityE9Policy600ES6_PNS0_8NullTypeES6_SA_j3cmpS5_S9_EEvbT0_T1_T2_T3_T4_PT6_PT7_T5_NS1_7vsmem_tEE19static_temp_storage;
	add.s32 	%r831, %r830, %r829;
	ld.shared.v2.u32 	{%r1400, %r1401}, [%r831];
	bra.uni 	$L__BB13_307;
$L__BB13_306:
	shl.b32 	%r832, %r603, 3;
	mov.u32 	%r833, _ZZN3cub18CUB_300001_SM_10006detail10merge_sort30DeviceMergeSortBlockSortKernelINS2_10policy_hubIP6EntityE9Policy600ES6_PNS0_8NullTypeES6_SA_j3cmpS5_S9_EEvbT0_T1_T2_T3_T4_PT6_PT7_T5_NS1_7vsmem_tEE19static_temp_storage;
	add.s32 	%r834, %r833, %r832;
	ld.shared.v2.u32 	{%r1394, %r1395}, [%r834];
$L__BB13_307:
	setp.ge.s32 	%p252, %r603, %r519;
	mov.pred 	%p496, 0;
	@%p252 bra 	$L__BB13_310;
	setp.ge.s32 	%p254, %r604, %r518;
	setp.lt.s32 	%p255, %r1394, %r1400;
	or.pred  	%p256, %p254, %p255;
	mov.pred 	%p496, -1;
	@%p256 bra 	$L__BB13_310;
	setp.le.s32 	%p257, %r1394, %r1400;
	setp.le.s32 	%p258, %r1395, %r1401;
	and.pred  	%p496, %p257, %p258;
$L__BB13_310:
	selp.b32 	%r1360, %r1395, %r1401, %p496;
	selp.b32 	%r1361, %r1394, %r1400, %p496;
	selp.u32 	%r835, 1, 0, %p496;
	add.s32 	%r615, %r603, %r835;
	not.pred 	%p259, %p496;
	selp.u32 	%r836, 1, 0, %p259;
	add.s32 	%r616, %r604, %r836;
	@%p496 bra 	$L__BB13_312;
	shl.b32 	%r837, %r616, 3;
	mov.u32 	%r838, _ZZN3cub18CUB_300001_SM_10006detail10merge_sort30DeviceMergeSortBlockSortKernelINS2_10policy_hubIP6EntityE9Policy600ES6_PNS0_8NullTypeES6_SA_j3cmpS5_S9_EEvbT0_T1_T2_T3_T4_PT6_PT7_T5_NS1_7vsmem_tEE19static_temp_storage;
	add.s32 	%r839, %r838, %r837;
	ld.shared.v2.u32 	{%r1400, %r1401}, [%r839];
	bra.uni 	$L__BB13_313;
$L__BB13_312:
	shl.b32 	%r840, %r615, 3;
	mov.u32 	%r841, _ZZN3cub18CUB_300001_SM_10006detail10merge_sort30DeviceMergeSortBlockSortKernelINS2_10policy_hubIP6EntityE9Policy600ES6_PNS0_8NullTypeES6_SA_j3cmpS5_S9_EEvbT0_T1_T2_T3_T4_PT6_PT7_T5_NS1_7vsmem_tEE19static_temp_storage;
	add.s32 	%r842, %r841, %r840;
	ld.shared.v2.u32 	{%r1394, %r1395}, [%r842];
$L__BB13_313:
	setp.ge.s32 	%p261, %r615, %r519;
	mov.pred 	%p497, 0;
	@%p261 bra 	$L__BB13_316;
	setp.ge.s32 	%p263, %r616, %r518;
	setp.lt.s32 	%p264, %r1394, %r1400;
	or.pred  	%p265, %p263, %p264;
	mov.pred 	%p497, -1;
	@%p265 bra 	$L__BB13_316;
	setp.le.s32 	%p266, %r1394, %r1400;
	setp.le.s32 	%p267, %r1395, %r1401;
	and.pred  	%p497, %p266, %p267;
$L__BB13_316:
	selp.b32 	%r1374, %r1395, %r1401, %p497;
	selp.b32 	%r1375, %r1394, %r1400, %p497;
	shl.b32 	%r1390, %r515, 1;
	setp.lt.u32 	%p268, %r515, 129;
	@%p268 bra 	$L__BB13_266;
	ld.param.s8 	%rs2, [_ZN3cub18CUB_300001_SM_10006detail10merge_sort30DeviceMergeSortBlockSortKernelINS2_10policy_hubIP6EntityE9Policy600ES6_PNS0_8NullTypeES6_SA_j3cmpS5_S9_EEvbT0_T1_T2_T3_T4_PT6_PT7_T5_NS1_7vsmem_tE_param_0];
	add.s32 	%r628, %r280, 160;
	add.s32 	%r629, %r280, 96;
	add.s32 	%r630, %r280, 224;
	bar.sync 	0;
	setp.eq.s16 	%p269, %rs2, 0;
	@%p269 bra 	$L__BB13_336;
	st.shared.v2.u32 	[%r325], {%r1389, %r1388};
	st.shared.v2.u32 	[%r328+8], {%r1371, %r1370};
	st.shared.v2.u32 	[%r331+16], {%r1369, %r1368};
	st.shared.v2.u32 	[%r334+24], {%r1367, %r1366};
	st.shared.v2.u32 	[%r337+32], {%r1365, %r1364};
	st.shared.v2.u32 	[%r340+40], {%r1363, %r1362};
	st.shared.v2.u32 	[%r343+48], {%r1361, %r1360};
	st.shared.v2.u32 	[%r346+56], {%r1375, %r1374};
	bar.warp.sync 	-1;
	ld.shared.v2.u32 	{%r632, %r631}, [%r317];
	ld.shared.v2.u32 	{%r634, %r633}, [%r318+256];
	ld.shared.v2.u32 	{%r636, %r635}, [%r319+512];
	ld.shared.v2.u32 	{%r638, %r637}, [%r320+768];
	ld.shared.v2.u32 	{%r640, %r639}, [%r321+1024];
	ld.shared.v2.u32 	{%r642, %r641}, [%r322+1280];
	ld.shared.v2.u32 	{%r644, %r643}, [%r323+1536];
	ld.shared.v2.u32 	{%r646, %r645}, [%r324+1792];
	setp.eq.s32 	%p270, %r277, 0;
	@%p270 bra 	$L__BB13_319;
	bra.uni 	$L__BB13_320;
$L__BB13_319:
	st.volatile.shared.u32 	[_ZZN3cub18CUB_300001_SM_10006detail10merge_sort30DeviceMergeSortBlockSortKernelINS2_10policy_hubIP6EntityE9Policy600ES6_PNS0_8NullTypeES6_SA_j3cmpS5_S9_EEvbT0_T1_T2_T3_T4_PT6_PT7_T5_NS1_7vsmem_tEE19static_temp_storage+16896], %r276;
$L__BB13_320:
	ld.param.u64 	%rd32, [_ZN3cub18CUB_300001_SM_10006detail10merge_sort30DeviceMergeSortBlockSortKernelINS2_10policy_hubIP6EntityE9Policy600ES6_PNS0_8NullTypeES6_SA_j3cmpS5_S9_EEvbT0_T1_T2_T3_T4_PT6_PT7_T5_NS1_7vsmem_tE_param_3];
	bar.sync 	0;
	ld.volatile.shared.u32 	%r663, [_ZZN3cub18CUB_300001_SM_10006detail10merge_sort30DeviceMergeSortBlockSortKernelINS2_10policy_hubIP6EntityE9Policy600ES6_PNS0_8NullTypeES6_SA_j3cmpS5_S9_EEvbT0_T1_T2_T3_T4_PT6_PT7_T5_NS1_7vsmem_tEE19static_temp_storage+16896];
	setp.ge.s32 	%p271, %r280, %r663;
	cvt.u64.u32 	%rd12, %r280;
	mov.u32 	%r843, %ctaid.x;
	shl.b32 	%r844, %r843, 11;
	cvt.u64.u32 	%rd13, %r844;
	add.s64 	%rd14, %rd12, %rd13;
	cvta.to.global.u64 	%rd15, %rd32;
	shl.b64 	%rd16, %rd14, 3;
	add.s64 	%rd4, %rd15, %rd16;
	@%p271 bra 	$L__BB13_322;
	st.global.u32 	[%rd4], %r632;
	st.global.u32 	[%rd4+4], %r631;
$L__BB13_322:
	setp.ge.s32 	%p272, %r285, %r663;
	@%p272 bra 	$L__BB13_324;
	st.global.u32 	[%rd4+256], %r634;
	st.global.u32 	[%rd4+260], %r633;
$L__BB13_324:
	setp.ge.s32 	%p273, %r290, %r663;
	@%p273 bra 	$L__BB13_326;
	st.global.u32 	[%rd4+512], %r636;
	st.global.u32 	[%rd4+516], %r635;
$L__BB13_326:
	setp.ge.s32 	%p274, %r629, %r663;
	@%p274 bra 	$L__BB13_328;
	st.global.u32 	[%rd4+768], %r638;
	st.global.u32 	[%rd4+772], %r637;
$L__BB13_328:
	setp.ge.s32 	%p275, %r299, %r663;
	@%p275 bra 	$L__BB13_330;
	st.global.u32 	[%rd4+1024], %r640;
	st.global.u32 	[%rd4+1028], %r639;
$L__BB13_330:
	setp.ge.s32 	%p276, %r628, %r663;
	@%p276 bra 	$L__BB13_332;
	st.global.u32 	[%rd4+1280], %r642;
	st.global.u32 	[%rd4+1284], %r641;
$L__BB13_332:
	setp.ge.s32 	%p277, %r308, %r663;
	@%p277 bra 	$L__BB13_334;
	st.global.u32 	[%rd4+1536], %r644;
	st.global.u32 	[%rd4+1540], %r643;
$L__BB13_334:
	setp.ge.s32 	%p278, %r630, %r663;
	@%p278 bra 	$L__BB13_354;
	st.global.u32 	[%rd4+1792], %r646;
	st.global.u32 	[%rd4+1796], %r645;
	bra.uni 	$L__BB13_354;
$L__BB13_336:
	st.shared.v2.u32 	[%r325], {%r1389, %r1388};
	st.shared.v2.u32 	[%r328+8], {%r1371, %r1370};
	st.shared.v2.u32 	[%r331+16], {%r1369, %r1368};
	st.shared.v2.u32 	[%r334+24], {%r1367, %r1366};
	st.shared.v2.u32 	[%r337+32], {%r1365, %r1364};
	st.shared.v2.u32 	[%r340+40], {%r1363, %r1362};
	st.shared.v2.u32 	[%r343+48], {%r1361, %r1360};
	st.shared.v2.u32 	[%r346+56], {%r1375, %r1374};
	bar.warp.sync 	-1;
	ld.shared.v2.u32 	{%r648, %r647}, [%r317];
	ld.shared.v2.u32 	{%r650, %r649}, [%r318+256];
	ld.shared.v2.u32 	{%r652, %r651}, [%r319+512];
	ld.shared.v2.u32 	{%r654, %r653}, [%r320+768];
	ld.shared.v2.u32 	{%r656, %r655}, [%r321+1024];
	ld.shared.v2.u32 	{%r658, %r657}, [%r322+1280];
	ld.shared.v2.u32 	{%r660, %r659}, [%r323+1536];
	ld.shared.v2.u32 	{%r662, %r661}, [%r324+1792];
	setp.eq.s32 	%p279, %r277, 0;
	@%p279 bra 	$L__BB13_337;
	bra.uni 	$L__BB13_338;
$L__BB13_337:
	st.volatile.shared.u32 	[_ZZN3cub18CUB_300001_SM_10006detail10merge_sort30DeviceMergeSortBlockSortKernelINS2_10policy_hubIP6EntityE9Policy600ES6_PNS0_8NullTypeES6_SA_j3cmpS5_S9_EEvbT0_T1_T2_T3_T4_PT6_PT7_T5_NS1_7vsmem_tEE19static_temp_storage+16896], %r276;
$L__BB13_338:
	ld.param.u64 	%rd34, [_ZN3cub18CUB_300001_SM_10006detail10merge_sort30DeviceMergeSortBlockSortKernelINS2_10policy_hubIP6EntityE9Policy600ES6_PNS0_8NullTypeES6_SA_j3cmpS5_S9_EEvbT0_T1_T2_T3_T4_PT6_PT7_T5_NS1_7vsmem_tE_param_6];
	bar.sync 	0;
	ld.volatile.shared.u32 	%r664, [_ZZN3cub18CUB_300001_SM_10006detail10merge_sort30DeviceMergeSortBlockSortKernelINS2_10policy_hubIP6EntityE9Policy600ES6_PNS0_8NullTypeES6_SA_j3cmpS5_S9_EEvbT0_T1_T2_T3_T4_PT6_PT7_T5_NS1_7vsmem_tEE19static_temp_storage+16896];
	setp.ge.s32 	%p280, %r280, %r664;
	cvt.u64.u32 	%rd17, %r280;
	mov.u32 	%r845, %ctaid.x;
	shl.b32 	%r846, %r845, 11;
	cvt.u64.u32 	%rd18, %r846;
	add.s64 	%rd19, %rd17, %rd18;
	cvta.to.global.u64 	%rd20, %rd34;
	shl.b64 	%rd21, %rd19, 3;
	add.s64 	%rd5, %rd20, %rd21;
	@%p280 bra 	$L__BB13_340;
	st.global.u32 	[%rd5], %r648;
	st.global.u32 	[%rd5+4], %r647;
$L__BB13_340:
	setp.ge.s32 	%p281, %r285, %r664;
	@%p281 bra 	$L__BB13_342;
	st.global.u32 	[%rd5+256], %r650;
	st.global.u32 	[%rd5+260], %r649;
$L__BB13_342:
	setp.ge.s32 	%p282, %r290, %r664;
	@%p282 bra 	$L__BB13_344;
	st.global.u32 	[%rd5+512], %r652;
	st.global.u32 	[%rd5+516], %r651;
$L__BB13_344:
	setp.ge.s32 	%p283, %r629, %r664;
	@%p283 bra 	$L__BB13_346;
	st.global.u32 	[%rd5+768], %r654;
	st.global.u32 	[%rd5+772], %r653;
$L__BB13_346:
	setp.ge.s32 	%p284, %r299, %r664;
	@%p284 bra 	$L__BB13_348;
	st.global.u32 	[%rd5+1024], %r656;
	st.global.u32 	[%rd5+1028], %r655;
$L__BB13_348:
	setp.ge.s32 	%p285, %r628, %r664;
	@%p285 bra 	$L__BB13_350;
	st.global.u32 	[%rd5+1280], %r658;
	st.global.u32 	[%rd5+1284], %r657;
$L__BB13_350:
	setp.ge.s32 	%p286, %r308, %r664;
	@%p286 bra 	$L__BB13_352;
	st.global.u32 	[%rd5+1536], %r660;
	st.global.u32 	[%rd5+1540], %r659;
$L__BB13_352:
	setp.ge.s32 	%p287, %r630, %r664;
	@%p287 bra 	$L__BB13_354;
	st.global.u32 	[%rd5+1792], %r662;
	st.global.u32 	[%rd5+1796], %r661;
$L__BB13_354:
	ret;

}
	// .globl	_ZN3cub18CUB_300001_SM_10006detail10merge_sort30DeviceMergeSortPartitionKernelIP6Entityj3cmpS4_EEvbT_PT2_T0_SA_PSA_T1_SA_i
.visible .entry _ZN3cub18CUB_300001_SM_10006detail10merge_sort30DeviceMergeSortPartitionKernelIP6Entityj3cmpS4_EEvbT_PT2_T0_SA_PSA_T1_SA_i(
	.param .u8 _ZN3cub18CUB_300001_SM_10006detail10merge_sort30DeviceMergeSortPartitionKernelIP6Entityj3cmpS4_EEvbT_PT2_T0_SA_PSA_T1_SA_i_param_0,
	.param .u64 .ptr .align 1 _ZN3cub18CUB_300001_SM_10006detail10merge_sort30DeviceMergeSortPartitionKernelIP6Entityj3cmpS4_EEvbT_PT2_T0_SA_PSA_T1_SA_i_param_1,
	.param .u64 .ptr .align 1 _ZN3cub18CUB_300001_SM_10006detail10merge_sort30DeviceMergeSortPartitionKernelIP6Entityj3cmpS4_EEvbT_PT2_T0_SA_PSA_T1_SA_i_param_2,
	.param .u32 _ZN3cub18CUB_300001_SM_10006detail10merge_sort30DeviceMergeSortPartitionKernelIP6Entityj3cmpS4_EEvbT_PT2_T0_SA_PSA_T1_SA_i_param_3,
	.param .u32 _ZN3cub18CUB_300001_SM_10006detail10merge_sort30DeviceMergeSortPartitionKernelIP6Entityj3cmpS4_EEvbT_PT2_T0_SA_PSA_T1_SA_i_param_4,
	.param .u64 .ptr .align 1 _ZN3cub18CUB_300001_SM_10006detail10merge_sort30DeviceMergeSortPartitionKernelIP6Entityj3cmpS4_EEvbT_PT2_T0_SA_PSA_T1_SA_i_param_5,
	.param .align 1 .b8 _ZN3cub18CUB_300001_SM_10006detail10merge_sort30DeviceMergeSortPartitionKernelIP6Entityj3cmpS4_EEvbT_PT2_T0_SA_PSA_T1_SA_i_param_6[1],
	.param .u32 _ZN3cub18CUB_300001_SM_10006detail10merge_sort30DeviceMergeSortPartitionKernelIP6Entityj3cmpS4_EEvbT_PT2_T0_SA_PSA_T1_SA_i_param_7,
	.param .u32 _ZN3cub18CUB_300001_SM_10006detail10merge_sort30DeviceMergeSortPartitionKernelIP6Entityj3cmpS4_EEvbT_PT2_T0_SA_PSA_T1_SA_i_param_8
)
{
	.reg .pred 	%p<22>;
	.reg .b16 	%rs<2>;
	.reg .b32 	%r<78>;
	.reg .b64 	%rd<31>;

	ld.param.s8 	%rs1, [_ZN3cub18CUB_300001_SM_10006detail10merge_sort30DeviceMergeSortPartitionKernelIP6Entityj3cmpS4_EEvbT_PT2_T0_SA_PSA_T1_SA_i_param_0];
	ld.param.u64 	%rd12, [_ZN3cub18CUB_300001_SM_10006detail10merge_sort30DeviceMergeSortPartitionKernelIP6Entityj3cmpS4_EEvbT_PT2_T0_SA_PSA_T1_SA_i_param_1];
	ld.param.u64 	%rd13, [_ZN3cub18CUB_300001_SM_10006detail10merge_sort30DeviceMergeSortPartitionKernelIP6Entityj3cmpS4_EEvbT_PT2_T0_SA_PSA_T1_SA_i_param_2];
	ld.param.u32 	%r26, [_ZN3cub18CUB_300001_SM_10006detail10merge_sort30DeviceMergeSortPartitionKernelIP6Entityj3cmpS4_EEvbT_PT2_T0_SA_PSA_T1_SA_i_param_3];
	ld.param.u32 	%r27, [_ZN3cub18CUB_300001_SM_10006detail10merge_sort30DeviceMergeSortPartitionKernelIP6Entityj3cmpS4_EEvbT_PT2_T0_SA_PSA_T1_SA_i_param_4];
	ld.param.u64 	%rd14, [_ZN3cub18CUB_300001_SM_10006detail10merge_sort30DeviceMergeSortPartitionKernelIP6Entityj3cmpS4_EEvbT_PT2_T0_SA_PSA_T1_SA_i_param_5];
	ld.param.u32 	%r28, [_ZN3cub18CUB_300001_SM_10006detail10merge_sort30DeviceMergeSortPartitionKernelIP6Entityj3cmpS4_EEvbT_PT2_T0_SA_PSA_T1_SA_i_param_7];
	ld.param.u32 	%r29, [_ZN3cub18CUB_300001_SM_10006detail10merge_sort30DeviceMergeSortPartitionKernelIP6Entityj3cmpS4_EEvbT_PT2_T0_SA_PSA_T1_SA_i_param_8];
	cvta.to.global.u64 	%rd1, %rd14;
	mov.u32 	%r30, %ntid.x;
	mov.u32 	%r31, %ctaid.x;
	mov.u32 	%r32, %tid.x;
	mad.lo.s32 	%r1, %r30, %r31, %r32;
	setp.ge.u32 	%p5, %r1, %r27;
	@%p5 bra 	$L__BB14_15;
	shr.u32 	%r33, %r28, 1;
	add.s32 	%r2, %r28, -1;
	neg.s32 	%r34, %r28;
	and.b32  	%r35, %r1, %r34;
	mul.lo.s32 	%r36, %r29, %r35;
	mul.lo.s32 	%r37, %r29, %r33;
	min.u32 	%r3, %r36, %r26;
	not.b32 	%r38, %r36;
	min.u32 	%r39, %r37, %r38;
	add.s32 	%r40, %r39, %r36;
	min.u32 	%r4, %r40, %r26;
	not.b32 	%r41, %r4;
	min.u32 	%r42, %r37, %r41;
	add.s32 	%r43, %r42, %r4;
	min.u32 	%r5, %r43, %r26;
	// begin inline asm
	griddepcontrol.wait;
	// end inline asm
	add.s32 	%r44, %r1, 1;
	setp.ne.s32 	%p6, %r44, %r27;
	@%p6 bra 	$L__BB14_3;
	mul.wide.u32 	%rd29, %r1, 4;
	add.s64 	%rd30, %rd1, %rd29;
	st.global.u32 	[%rd30], %r4;
	bra.uni 	$L__BB14_15;
$L__BB14_3:
	sub.s32 	%r45, %r5, %r3;
	and.b32  	%r46, %r2, %r1;
	mul.lo.s32 	%r47, %r46, %r29;
	min.u32 	%r6, %r47, %r45;
	setp.eq.s16 	%p7, %rs1, 0;
	@%p7 bra 	$L__BB14_9;
	sub.s32 	%r48, %r4, %r3;
	sub.s32 	%r49, %r5, %r4;
	max.u32 	%r50, %r6, %r49;
	sub.s32 	%r77, %r50, %r49;
	min.u32 	%r73, %r48, %r6;
	setp.ge.u32 	%p8, %r77, %r73;
	@%p8 bra 	$L__BB14_14;
	cvta.to.global.u64 	%rd2, %rd12;
	cvt.u64.u32 	%rd3, %r4;
	cvt.u64.u32 	%rd4, %r3;
$L__BB14_6:
	sub.s32 	%r51, %r73, %r77;
	shr.u32 	%r52, %r51, 1;
	add.s32 	%r11, %r52, %r77;
	cvt.u64.u32 	%rd15, %r11;
	add.s64 	%rd16, %rd15, %rd4;
	shl.b64 	%rd17, %rd16, 3;
	add.s64 	%rd5, %rd2, %rd17;
	ld.global.u32 	%r12, [%rd5];
	not.b32 	%r53, %r11;
	add.s32 	%r54, %r6, %r53;
	cvt.u64.u32 	%rd18, %r54;
	add.s64 	%rd19, %rd18, %rd3;
	shl.b64 	%rd20, %rd19, 3;
	add.s64 	%rd6, %rd2, %rd20;
	ld.global.u32 	%r13, [%rd6];
	setp.lt.s32 	%p10, %r13, %r12;
	mov.pred 	%p20, 0;
	@%p10 bra 	$L__BB14_8;
	ld.global.u32 	%r55, [%rd6+4];
	ld.global.u32 	%r57, [%rd5+4];
	setp.gt.s32 	%p11, %r13, %r12;
	setp.gt.s32 	%p12, %r55, %r57;
	or.pred  	%p20, %p11, %p12;
$L__BB14_8:
	add.s32 	%r59, %r11, 1;
	selp.b32 	%r77, %r59, %r77, %p20;
	selp.b32 	%r73, %r73, %r11, %p20;
	setp.lt.u32 	%p13, %r77, %r73;
	@%p13 bra 	$L__BB14_6;
	bra.uni 	$L__BB14_14;
$L__BB14_9:
	sub.s32 	%r60, %r4, %r3;
	sub.s32 	%r61, %r5, %r4;
	max.u32 	%r62, %r6, %r61;
	sub.s32 	%r77, %r62, %r61;
	min.u32 	%r75, %r60, %r6;
	setp.ge.u32 	%p14, %r77, %r75;
	@%p14 bra 	$L__BB14_14;
	cvta.to.global.u64 	%rd7, %rd13;
	cvt.u64.u32 	%rd8, %r4;
	cvt.u64.u32 	%rd9, %r3;
$L__BB14_11:
	sub.s32 	%r63, %r75, %r77;
	shr.u32 	%r64, %r63, 1;
	add.s32 	%r20, %r64, %r77;
	cvt.u64.u32 	%rd21, %r20;
	add.s64 	%rd22, %rd21, %rd9;
	shl.b64 	%rd23, %rd22, 3;
	add.s64 	%rd10, %rd7, %rd23;
	ld.global.u32 	%r21, [%rd10];
	not.b32 	%r65, %r20;
	add.s32 	%r66, %r6, %r65;
	cvt.u64.u32 	%rd24, %r66;
	add.s64 	%rd25, %rd24, %rd8;
	shl.b64 	%rd26, %rd25, 3;
	add.s64 	%rd11, %rd7, %rd26;
	ld.global.u32 	%r22, [%rd11];
	setp.lt.s32 	%p16, %r22, %r21;
	mov.pred 	%p21, 0;
	@%p16 bra 	$L__BB14_13;
	ld.global.u32 	%r67, [%rd11+4];
	ld.global.u32 	%r69, [%rd10+4];
	setp.gt.s32 	%p17, %r22, %r21;
	setp.gt.s32 	%p18, %r67, %r69;
	or.pred  	%p21, %p17, %p18;
$L__BB14_13:
	add.s32 	%r71, %r20, 1;
	selp.b32 	%r77, %r71, %r77, %p21;
	selp.b32 	%r75, %r75, %r20, %p21;
	setp.lt.u32 	%p19, %r77, %r75;
	@%p19 bra 	$L__BB14_11;
$L__BB14_14:
	add.s32 	%r72, %r77, %r3;
	mul.wide.u32 	%rd27, %r1, 4;
	add.s64 	%rd28, %rd1, %rd27;
	st.global.u32 	[%rd28], %r72;
$L__BB14_15:
	ret;

}
	// .globl	_ZN3cub18CUB_300001_SM_10006detail10merge_sort26DeviceMergeSortMergeKernelINS2_10policy_hubIP6EntityE9Policy600ES6_PNS0_8NullTypeES6_SA_j3cmpS5_S9_EEvbT2_T3_T4_PT6_PT7_T5_PSE_SE_NS1_7vsmem_tE
.visible .entry _ZN3cub18CUB_300001_SM_10006detail10merge_sort26DeviceMergeSortMergeKernelINS2_10policy_hubIP6EntityE9Policy600ES6_PNS0_8NullTypeES6_SA_j3cmpS5_S9_EEvbT2_T3_T4_PT6_PT7_T5_PSE_SE_NS1_7vsmem_tE(
	.param .u8 _ZN3cub18CUB_300001_SM_10006detail10merge_sort26DeviceMergeSortMergeKernelINS2_10policy_hubIP6EntityE9Policy600ES6_PNS0_8NullTypeES6_SA_j3cmpS5_S9_EEvbT2_T3_T4_PT6_PT7_T5_PSE_SE_NS1_7vsmem_tE_param_0,
	.param .u64 .ptr .align 1 _ZN3cub18CUB_300001_SM_10006detail10merge_sort26DeviceMergeSortMergeKernelINS2_10policy_hubIP6EntityE9Policy600ES6_PNS0_8NullTypeES6_SA_j3cmpS5_S9_EEvbT2_T3_T4_PT6_PT7_T5_PSE_SE_NS1_7vsmem_tE_param_1,
	.param .u64 .ptr .align 1 _ZN3cub18CUB_300001_SM_10006detail10merge_sort26DeviceMergeSortMergeKernelINS2_10policy_hubIP6EntityE9Policy600ES6_PNS0_8NullTypeES6_SA_j3cmpS5_S9_EEvbT2_T3_T4_PT6_PT7_T5_PSE_SE_NS1_7vsmem_tE_param_2,
	.param .u32 _ZN3cub18CUB_300001_SM_10006detail10merge_sort26DeviceMergeSortMergeKernelINS2_10policy_hubIP6EntityE9Policy600ES6_PNS0_8NullTypeES6_SA_j3cmpS5_S9_EEvbT2_T3_T4_PT6_PT7_T5_PSE_SE_NS1_7vsmem_tE_param_3,
	.param .u64 .ptr .align 1 _ZN3cub18CUB_300001_SM_10006detail10merge_sort26DeviceMergeSortMergeKernelINS2_10policy_hubIP6EntityE9Policy600ES6_PNS0_8NullTypeES6_SA_j3cmpS5_S9_EEvbT2_T3_T4_PT6_PT7_T5_PSE_SE_NS1_7vsmem_tE_param_4,
	.param .u64 .ptr .align 1 _ZN3cub18CUB_300001_SM_10006detail10merge_sort26DeviceMergeSortMergeKernelINS2_10policy_hubIP6EntityE9Policy600ES6_PNS0_8NullTypeES6_SA_j3cmpS5_S9_EEvbT2_T3_T4_PT6_PT7_T5_PSE_SE_NS1_7vsmem_tE_param_5,
	.param .align 1 .b8 _ZN3cub18CUB_300001_SM_10006detail10merge_sort26DeviceMergeSortMergeKernelINS2_10policy_hubIP6EntityE9Policy600ES6_PNS0_8NullTypeES6_SA_j3cmpS5_S9_EEvbT2_T3_T4_PT6_PT7_T5_PSE_SE_NS1_7vsmem_tE_param_6[1],
	.param .u64 .ptr .align 1 _ZN3cub18CUB_300001_SM_10006detail10merge_sort26DeviceMergeSortMergeKernelINS2_10policy_hubIP6EntityE9Policy600ES6_PNS0_8NullTypeES6_SA_j3cmpS5_S9_EEvbT2_T3_T4_PT6_PT7_T5_PSE_SE_NS1_7vsmem_tE_param_7,
	.param .u32 _ZN3cub18CUB_300001_SM_10006detail10merge_sort26DeviceMergeSortMergeKernelINS2_10policy_hubIP6EntityE9Policy600ES6_PNS0_8NullTypeES6_SA_j3cmpS5_S9_EEvbT2_T3_T4_PT6_PT7_T5_PSE_SE_NS1_7vsmem_tE_param_8,
	.param .align 8 .b8 _ZN3cub18CUB_300001_SM_10006detail10merge_sort26DeviceMergeSortMergeKernelINS2_10policy_hubIP6EntityE9Policy600ES6_PNS0_8NullTypeES6_SA_j3cmpS5_S9_EEvbT2_T3_T4_PT6_PT7_T5_PSE_SE_NS1_7vsmem_tE_param_9[8]
)
.maxntid 256
{
	.reg .pred 	%p<286>;
	.reg .b16 	%rs<2>;
	.reg .b32 	%r<1120>;
	.reg .b64 	%rd<91>;
	// demoted variable
	.shared .align 16 .b8 _ZZN3cub18CUB_300001_SM_10006detail10merge_sort26DeviceMergeSortMergeKernelINS2_10policy_hubIP6EntityE9Policy600ES6_PNS0_8NullTypeES6_SA_j3cmpS5_S9_EEvbT2_T3_T4_PT6_PT7_T5_PSE_SE_NS1_7vsmem_tEE19static_temp_storage[16912];
	ld.param.s8 	%rs1, [_ZN3cub18CUB_300001_SM_10006detail10merge_sort26DeviceMergeSortMergeKernelINS2_10policy_hubIP6EntityE9Policy600ES6_PNS0_8NullTypeES6_SA_j3cmpS5_S9_EEvbT2_T3_T4_PT6_PT7_T5_PSE_SE_NS1_7vsmem_tE_param_0];
	ld.param.u64 	%rd14, [_ZN3cub18CUB_300001_SM_10006detail10merge_sort26DeviceMergeSortMergeKernelINS2_10policy_hubIP6EntityE9Policy600ES6_PNS0_8NullTypeES6_SA_j3cmpS5_S9_EEvbT2_T3_T4_PT6_PT7_T5_PSE_SE_NS1_7vsmem_tE_param_1];
	ld.param.u32 	%r504, [_ZN3cub18CUB_300001_SM_10006detail10merge_sort26DeviceMergeSortMergeKernelINS2_10policy_hubIP6EntityE9Policy600ES6_PNS0_8NullTypeES6_SA_j3cmpS5_S9_EEvbT2_T3_T4_PT6_PT7_T5_PSE_SE_NS1_7vsmem_tE_param_3];
	ld.param.u64 	%rd15, [_ZN3cub18CUB_300001_SM_10006detail10merge_sort26DeviceMergeSortMergeKernelINS2_10policy_hubIP6EntityE9Policy600ES6_PNS0_8NullTypeES6_SA_j3cmpS5_S9_EEvbT2_T3_T4_PT6_PT7_T5_PSE_SE_NS1_7vsmem_tE_param_4];
	ld.param.u64 	%rd16, [_ZN3cub18CUB_300001_SM_10006detail10merge_sort26DeviceMergeSortMergeKernelINS2_10policy_hubIP6EntityE9Policy600ES6_PNS0_8NullTypeES6_SA_j3cmpS5_S9_EEvbT2_T3_T4_PT6_PT7_T5_PSE_SE_NS1_7vsmem_tE_param_7];
	ld.param.u32 	%r505, [_ZN3cub18CUB_300001_SM_10006detail10merge_sort26DeviceMergeSortMergeKernelINS2_10policy_hubIP6EntityE9Policy600ES6_PNS0_8NullTypeES6_SA_j3cmpS5_S9_EEvbT2_T3_T4_PT6_PT7_T5_PSE_SE_NS1_7vsmem_tE_param_8];
	cvta.to.global.u64 	%rd1, %rd15;
	cvta.to.global.u64 	%rd2, %rd14;
	cvta.to.global.u64 	%rd3, %rd16;
	mov.u32 	%r1, %ctaid.x;
	mov.u32 	%r506, %nctaid.x;
	shl.b32 	%r2, %r1, 11;
	mov.u32 	%r3, %tid.x;
	add.s32 	%r507, %r506, -1;
	setp.ge.u32 	%p37, %r1, %r507;
	@%p37 bra 	$L__BB15_103;
	mul.wide.u32 	%rd53, %r1, 4;
	add.s64 	%rd54, %rd3, %rd53;
	ld.global.u32 	%r729, [%rd54];
	ld.global.u32 	%r730, [%rd54+4];
	neg.s32 	%r731, %r505;
	and.b32  	%r732, %r1, %r731;
	shl.b32 	%r4, %r732, 11;
	shl.b32 	%r733, %r505, 10;
	and.b32  	%r5, %r733, -2048;
	sub.s32 	%r734, %r1, %r732;
	shl.b32 	%r735, %r734, 11;
	sub.s32 	%r6, %r729, %r4;
	sub.s32 	%r736, %r730, %r4;
	sub.s32 	%r737, %r504, %r4;
	max.u32 	%r738, %r737, %r5;
	sub.s32 	%r739, %r738, %r5;
	sub.s32 	%r740, %r735, %r6;
	min.u32 	%r7, %r740, %r739;
	setp.eq.s32 	%p170, %r735, -2048;
	selp.b32 	%r741, 2047, 2048, %p170;
	add.s32 	%r742, %r741, %r735;
	sub.s32 	%r743, %r742, %r736;
	or.b32  	%r744, %r1, %r731;
	setp.eq.s32 	%p171, %r744, -1;
	min.u32 	%r745, %r5, %r737;
	selp.b32 	%r746, %r745, %r736, %p171;
	selp.b32 	%r747, %r5, %r743, %p171;
	min.u32 	%r8, %r747, %r739;
	sub.s32 	%r9, %r746, %r6;
	// begin inline asm
	griddepcontrol.wait;
	// end inline asm
	setp.eq.s16 	%p172, %rs1, 0;
	@%p172 bra 	$L__BB15_26;
	cvt.u64.u32 	%rd55, %r4;
	cvt.u64.u32 	%rd56, %r6;
	add.s64 	%rd57, %rd56, %rd55;
	cvt.u64.u32 	%rd58, %r5;
	add.s64 	%rd59, %rd55, %rd58;
	cvt.u64.u32 	%rd60, %r7;
	add.s64 	%rd61, %rd59, %rd60;
	setp.ge.s32 	%p173, %r3, %r9;
	cvt.u64.u32 	%rd62, %r3;
	add.s64 	%rd63, %rd57, %rd62;
	shl.b64 	%rd64, %rd63, 3;
	add.s64 	%rd4, %rd2, %rd64;
	sub.s32 	%r748, %r3, %r9;
	cvt.s64.s32 	%rd65, %r748;
	add.s64 	%rd66, %rd61, %rd65;
	shl.b64 	%rd67, %rd66, 3;
	add.s64 	%rd5, %rd2, %rd67;
	@%p173 bra 	$L__BB15_4;
	ld.global.u32 	%r1013, [%rd4];
	ld.global.u32 	%r1012, [%rd4+4];
	bra.uni 	$L__BB15_5;
$L__BB15_4:
	ld.global.u32 	%r1013, [%rd5];
	ld.global.u32 	%r1012, [%rd5+4];
$L__BB15_5:
	add.s32 	%r749, %r3, 256;
	setp.lt.s32 	%p174, %r749, %r9;
	@%p174 bra 	$L__BB15_7;
	ld.global.u32 	%r1011, [%rd5+2048];
	ld.global.u32 	%r1010, [%rd5+2052];
	bra.uni 	$L__BB15_8;
$L__BB15_7:
	ld.global.u32 	%r1011, [%rd4+2048];
	ld.global.u32 	%r1010, [%rd4+2052];
$L__BB15_8:
	add.s32 	%r750, %r3, 512;
	setp.lt.s32 	%p175, %r750, %r9;
	@%p175 bra 	$L__BB15_10;
	ld.global.u32 	%r1009, [%rd5+4096];
	ld.global.u32 	%r1008, [%rd5+4100];
	bra.uni 	$L__BB15_11;
$L__BB15_10:
	ld.global.u32 	%r1009, [%rd4+4096];
	ld.global.u32 	%r1008, [%rd4+4100];
$L__BB15_11:
	add.s32 	%r751, %r3, 768;
	setp.lt.s32 	%p176, %r751, %r9;
	@%p176 bra 	$L__BB15_13;
	ld.global.u32 	%r1007, [%rd5+6144];
	ld.global.u32 	%r1006, [%rd5+6148];
	bra.uni 	$L__BB15_14;
$L__BB15_13:
	ld.global.u32 	%r1007, [%rd4+6144];
	ld.global.u32 	%r1006, [%rd4+6148];
$L__BB15_14:
	or.b32  	%r752, %r3, 1024;
	setp.lt.s32 	%p177, %r752, %r9;
	@%p177 bra 	$L__BB15_16;
	ld.global.u32 	%r1005, [%rd5+8192];
	ld.global.u32 	%r1004, [%rd5+8196];
	bra.uni 	$L__BB15_17;
$L__BB15_16:
	ld.global.u32 	%r1005, [%rd4+8192];
	ld.global.u32 	%r1004, [%rd4+8196];
$L__BB15_17:
	add.s32 	%r753, %r3, 1280;
	setp.lt.s32 	%p178, %r753, %r9;
	@%p178 bra 	$L__BB15_19;
	ld.global.u32 	%r1003, [%rd5+10240];
	ld.global.u32 	%r1002, [%rd5+10244];
	bra.uni 	$L__BB15_20;
$L__BB15_19:
	ld.global.u32 	%r1003, [%rd4+10240];
	ld.global.u32 	%r1002, [%rd4+10244];
$L__BB15_20:
	add.s32 	%r754, %r3, 1536;
	setp.lt.s32 	%p179, %r754, %r9;
	@%p179 bra 	$L__BB15_22;
	ld.global.u32 	%r1001, [%rd5+12288];
	ld.global.u32 	%r1000, [%rd5+12292];
	bra.uni 	$L__BB15_23;
$L__BB15_22:
	ld.global.u32 	%r1001, [%rd4+12288];
	ld.global.u32 	%r1000, [%rd4+12292];
$L__BB15_23:
	add.s32 	%r755, %r3, 1792;
	setp.lt.s32 	%p180, %r755, %r9;
	@%p180 bra 	$L__BB15_25;
	ld.global.u32 	%r999, [%rd5+14336];
	ld.global.u32 	%r998, [%rd5+14340];
	bra.uni 	$L__BB15_50;
$L__BB15_25:
	ld.global.u32 	%r999, [%rd4+14336];
	ld.global.u32 	%r998, [%rd4+14340];
	bra.uni 	$L__BB15_50;
$L__BB15_26:
	cvt.u64.u32 	%rd68, %r4;
	cvt.u64.u32 	%rd69, %r6;
	add.s64 	%rd70, %rd69, %rd68;
	cvt.u64.u32 	%rd71, %r5;
	add.s64 	%rd72, %rd68, %rd71;
	cvt.u64.u32 	%rd73, %r7;
	add.s64 	%rd74, %rd72, %rd73;
	setp.ge.s32 	%p181, %r3, %r9;
	cvt.u64.u32 	%rd75, %r3;
	add.s64 	%rd76, %rd70, %rd75;
	shl.b64 	%rd77, %rd76, 3;
	add.s64 	%rd6, %rd1, %rd77;
	sub.s32 	%r756, %r3, %r9;
	cvt.s64.s32 	%rd78, %r756;
	add.s64 	%rd79, %rd74, %rd78;
	shl.b64 	%rd80, %rd79, 3;
	add.s64 	%rd7, %rd1, %rd80;
	@%p181 bra 	$L__BB15_28;
	ld.global.u32 	%r1013, [%rd6];
	ld.global.u32 	%r1012, [%rd6+4];
	bra.uni 	$L__BB15_29;
$L__BB15_28:
	ld.global.u32 	%r1013, [%rd7];
	ld.global.u32 	%r1012, [%rd7+4];
$L__BB15_29:
	add.s32 	%r757, %r3, 256;
	setp.lt.s32 	%p182, %r757, %r9;
	@%p182 bra 	$L__BB15_31;
	ld.global.u32 	%r1011, [%rd7+2048];
	ld.global.u32 	%r1010, [%rd7+2052];
	bra.uni 	$L__BB15_32;
$L__BB15_31:
	ld.global.u32 	%r1011, [%rd6+2048];
	ld.global.u32 	%r1010, [%rd6+2052];
$L__BB15_32:
	add.s32 	%r758, %r3, 512;
	setp.lt.s32 	%p183, %r758, %r9;
	@%p183 bra 	$L__BB15_34;
	ld.global.u32 	%r1009, [%rd7+4096];
	ld.global.u32 	%r1008, [%rd7+4100];
	bra.uni 	$L__BB15_35;
$L__BB15_34:
	ld.global.u32 	%r1009, [%rd6+4096];
	ld.global.u32 	%r1008, [%rd6+4100];
$L__BB15_35:
	add.s32 	%r759, %r3, 768;
	setp.lt.s32 	%p184, %r759, %r9;
	@%p184 bra 	$L__BB15_37;
	ld.global.u32 	%r1007, [%rd7+6144];
	ld.global.u32 	%r1006, [%rd7+6148];
	bra.uni 	$L__BB15_38;
$L__BB15_37:
	ld.global.u32 	%r1007, [%rd6+6144];
	ld.global.u32 	%r1006, [%rd6+6148];
$L__BB15_38:
	or.b32  	%r760, %r3, 1024;
	setp.lt.s32 	%p185, %r760, %r9;
	@%p185 bra 	$L__BB15_40;
	ld.global.u32 	%r1005, [%rd7+8192];
	ld.global.u32 	%r1004, [%rd7+8196];
	bra.uni 	$L__BB15_41;
$L__BB15_40:
	ld.global.u32 	%r1005, [%rd6+8192];
	ld.global.u32 	%r1004, [%rd6+8196];
$L__BB15_41:
	add.s32 	%r761, %r3, 1280;
	setp.lt.s32 	%p186, %r761, %r9;
	@%p186 bra 	$L__BB15_43;
	ld.global.u32 	%r1003, [%rd7+10240];
	ld.global.u32 	%r1002, [%rd7+10244];
	bra.uni 	$L__BB15_44;
$L__BB15_43:
	ld.global.u32 	%r1003, [%rd6+10240];
	ld.global.u32 	%r1002, [%rd6+10244];
$L__BB15_44:
	add.s32 	%r762, %r3, 1536;
	setp.lt.s32 	%p187, %r762, %r9;
	@%p187 bra 	$L__BB15_46;
	ld.global.u32 	%r1001, [%rd7+12288];
	ld.global.u32 	%r1000, [%rd7+12292];
	bra.uni 	$L__BB15_47;
$L__BB15_46:
	ld.global.u32 	%r1001, [%rd6+12288];
	ld.global.u32 	%r1000, [%rd6+12292];
$L__BB15_47:
	add.s32 	%r763, %r3, 1792;
	setp.lt.s32 	%p188, %r763, %r9;
	@%p188 bra 	$L__BB15_49;
	ld.global.u32 	%r999, [%rd7+14336];
	ld.global.u32 	%r998, [%rd7+14340];
	bra.uni 	$L__BB15_50;
$L__BB15_49:
	ld.global.u32 	%r999, [%rd6+14336];
	ld.global.u32 	%r998, [%rd6+14340];
$L__BB15_50:
	sub.s32 	%r764, %r8, %r7;
	shl.b32 	%r119, %r3, 3;
	mov.u32 	%r765, _ZZN3cub18CUB_300001_SM_10006detail10merge_sort26DeviceMergeSortMergeKernelINS2_10policy_hubIP6EntityE9Policy600ES6_PNS0_8NullTypeES6_SA_j3cmpS5_S9_EEvbT2_T3_T4_PT6_PT7_T5_PSE_SE_NS1_7vsmem_tEE19static_temp_storage;
	add.s32 	%r766, %r765, %r119;
	st.shared.v2.u32 	[%r766], {%r1013, %r1012};
	st.shared.v2.u32 	[%r766+2048], {%r1011, %r1010};
	st.shared.v2.u32 	[%r766+4096], {%r1009, %r1008};
	st.shared.v2.u32 	[%r766+6144], {%r1007, %r1006};
	st.shared.v2.u32 	[%r766+8192], {%r1005, %r1004};
	st.shared.v2.u32 	[%r766+10240], {%r1003, %r1002};
	st.shared.v2.u32 	[%r766+12288], {%r1001, %r1000};
	st.shared.v2.u32 	[%r766+14336], {%r999, %r998};
	bar.sync 	0;
	// begin inline asm
	griddepcontrol.launch_dependents;
	// end inline asm
	add.s32 	%r118, %r764, %r9;
	min.s32 	%r120, %r119, %r118;
	setp.lt.s32 	%p189, %r120, %r764;
	sub.s32 	%r767, %r120, %r764;
	selp.b32 	%r1016, 0, %r767, %p189;
	min.s32 	%r1014, %r9, %r120;
	setp.ge.s32 	%p190, %r1016, %r1014;
	@%p190 bra 	$L__BB15_55;
	add.s32 	%r123, %r120, %r9;
$L__BB15_52:
	sub.s32 	%r768, %r1014, %r1016;
	shr.u32 	%r769, %r768, 31;
	add.s32 	%r770, %r768, %r769;
	shr.s32 	%r771, %r770, 1;
	add.s32 	%r126, %r771, %r1016;
	shl.b32 	%r772, %r126, 3;
	add.s32 	%r127, %r765, %r772;
	ld.shared.u32 	%r128, [%r127];
	not.b32 	%r774, %r126;
	add.s32 	%r775, %r123, %r774;
	shl.b32 	%r776, %r775, 3;
	add.s32 	%r129, %r765, %r776;
	ld.shared.u32 	%r130, [%r129];
	setp.lt.s32 	%p192, %r130, %r128;
	mov.pred 	%p268, 0;
	@%p192 bra 	$L__BB15_54;
	ld.shared.u32 	%r777, [%r129+4];
	ld.shared.u32 	%r779, [%r127+4];
	setp.gt.s32 	%p193, %r130, %r128;
	setp.gt.s32 	%p194, %r777, %r779;
	or.pred  	%p268, %p193, %p194;
$L__BB15_54:
	add.s32 	%r781, %r126, 1;
	selp.b32 	%r1016, %r781, %r1016, %p268;
	selp.b32 	%r1014, %r1014, %r126, %p268;
	setp.lt.s32 	%p195, %r1016, %r1014;
	@%p195 bra 	$L__BB15_52;
$L__BB15_55:
	sub.s32 	%r782, %r120, %r1016;
	add.s32 	%r134, %r782, %r9;
	shl.b32 	%r783, %r134, 3;
	add.s32 	%r135, %r765, %r783;
	ld.shared.v2.u32 	{%r1017, %r1018}, [%r135];
	shl.b32 	%r785, %r1016, 3;
	add.s32 	%r138, %r765, %r785;
	ld.shared.v2.u32 	{%r1023, %r1024}, [%r138];
	setp.ge.s32 	%p197, %r134, %r118;
	mov.pred 	%p269, 0;
	@%p197 bra 	$L__BB15_58;
	setp.ge.s32 	%p199, %r1016, %r9;
	setp.lt.s32 	%p200, %r1017, %r1023;
	or.pred  	%p201, %p199, %p200;
	mov.pred 	%p269, -1;
	@%p201 bra 	$L__BB15_58;
	setp.le.s32 	%p202, %r1017, %r1023;
	setp.le.s32 	%p203, %r1018, %r1024;
	and.pred  	%p269, %p202, %p203;
$L__BB15_58:
	selp.b32 	%r141, %r1018, %r1024, %p269;
	selp.b32 	%r142, %r1017, %r1023, %p269;
	selp.u32 	%r786, 1, 0, %p269;
	add.s32 	%r143, %r134, %r786;
	not.pred 	%p204, %p269;
	selp.u32 	%r787, 1, 0, %p204;
	add.s32 	%r144, %r1016, %r787;
	@%p204 bra 	$L__BB15_60;
	ld.shared.v2.u32 	{%r1017, %r1018}, [%r135+8];
	bra.uni 	$L__BB15_61;
$L__BB15_60:
	ld.shared.v2.u32 	{%r1023, %r1024}, [%r138+8];
$L__BB15_61:
	setp.ge.s32 	%p206, %r143, %r118;
	mov.pred 	%p270, 0;
	@%p206 bra 	$L__BB15_64;
	setp.ge.s32 	%p208, %r144, %r9;
	setp.lt.s32 	%p209, %r1017, %r1023;
	or.pred  	%p210, %p208, %p209;
	mov.pred 	%p270, -1;
	@%p210 bra 	$L__BB15_64;
	setp.le.s32 	%p211, %r1017, %r1023;
	setp.le.s32 	%p212, %r1018, %r1024;
	and.pred  	%p270, %p211, %p212;
$L__BB15_64:
	selp.b32 	%r153, %r1018, %r1024, %p270;
	selp.b32 	%r154, %r1017, %r1023, %p270;
	selp.u32 	%r788, 1, 0, %p270;
	add.s32 	%r155, %r143, %r788;
	not.pred 	%p213, %p270;
	selp.u32 	%r789, 1, 0, %p213;
	add.s32 	%r156, %r144, %r789;
	@%p270 bra 	$L__BB15_66;
	shl.b32 	%r790, %r156, 3;
	add.s32 	%r792, %r765, %r790;
	ld.shared.v2.u32 	{%r1023, %r1024}, [%r792];
	bra.uni 	$L__BB15_67;
$L__BB15_66:
	shl.b32 	%r793, %r155, 3;
	add.s32 	%r795, %r765, %r793;
	ld.shared.v2.u32 	{%r1017, %r1018}, [%r795];
$L__BB15_67:
	setp.ge.s32 	%p215, %r155, %r118;
	mov.pred 	%p271, 0;
	@%p215 bra 	$L__BB15_70;
	setp.ge.s32 	%p217, %r156, %r9;
	setp.lt.s32 	%p218, %r1017, %r1023;
	or.pred  	%p219, %p217, %p218;
	mov.pred 	%p271, -1;
	@%p219 bra 	$L__BB15_70;
	setp.le.s32 	%p220, %r1017, %r1023;
	setp.le.s32 	%p221, %r1018, %r1024;
	and.pred  	%p271, %p220, %p221;
$L__BB15_70:
	selp.b32 	%r165, %r1018, %r1024, %p271;
	selp.b32 	%r166, %r1017, %r1023, %p271;
	selp.u32 	%r796, 1, 0, %p271;
	add.s32 	%r167, %r155, %r796;
	not.pred 	%p222, %p271;
	selp.u32 	%r797, 1, 0, %p222;
	add.s32 	%r168, %r156, %r797;
	@%p271 bra 	$L__BB15_72;
	shl.b32 	%r798, %r168, 3;
	add.s32 	%r800, %r765, %r798;
	ld.shared.v2.u32 	{%r1023, %r1024}, [%r800];
	bra.uni 	$L__BB15_73;
$L__BB15_72:
	shl.b32 	%r801, %r167, 3;
	add.s32 	%r803, %r765, %r801;
	ld.shared.v2.u32 	{%r1017, %r1018}, [%r803];
$L__BB15_73:
	setp.ge.s32 	%p224, %r167, %r118;
	mov.pred 	%p272, 0;
	@%p224 bra 	$L__BB15_76;
	setp.ge.s32 	%p226, %r168, %r9;
	setp.lt.s32 	%p227, %r1017, %r1023;
	or.pred  	%p228, %p226, %p227;
	mov.pred 	%p272, -1;
	@%p228 bra 	$L__BB15_76;
	setp.le.s32 	%p229, %r1017, %r1023;
	setp.le.s32 	%p230, %r1018, %r1024;
	and.pred  	%p272, %p229, %p230;
$L__BB15_76:
	selp.b32 	%r177, %r1018, %r1024, %p272;
	selp.b32 	%r178, %r1017, %r1023, %p272;
	selp.u32 	%r804, 1, 0, %p272;
	add.s32 	%r179, %r167, %r804;
	not.pred 	%p231, %p272;
	selp.u32 	%r805, 1, 0, %p231;
	add.s32 	%r180, %r168, %r805;
	@%p272 bra 	$L__BB15_78;
	shl.b32 	%r806, %r180, 3;
	add.s32 	%r808, %r765, %r806;
	ld.shared.v2.u32 	{%r1023, %r1024}, [%r808];
	bra.uni 	$L__BB15_79;
$L__BB15_78:
	shl.b32 	%r809, %r179, 3;
	add.s32 	%r811, %r765, %r809;
	ld.shared.v2.u32 	{%r1017, %r1018}, [%r811];
$L__BB15_79:
	setp.ge.s32 	%p233, %r179, %r118;
	mov.pred 	%p273, 0;
	@%p233 bra 	$L__BB15_82;
	setp.ge.s32 	%p235, %r180, %r9;
	setp.lt.s32 	%p236, %r1017, %r1023;
	or.pred  	%p237, %p235, %p236;
	mov.pred 	%p273, -1;
	@%p237 bra 	$L__BB15_82;
	setp.le.s32 	%p238, %r1017, %r1023;
	setp.le.s32 	%p239, %r1018, %r1024;
	and.pred  	%p273, %p238, %p239;
$L__BB15_82:
	selp.b32 	%r189, %r1018, %r1024, %p273;
	selp.b32 	%r190, %r1017, %r1023, %p273;
	selp.u32 	%r812, 1, 0, %p273;
	add.s32 	%r191, %r179, %r812;
	not.pred 	%p240, %p273;
	selp.u32 	%r813, 1, 0, %p240;
	add.s32 	%r192, %r180, %r813;
	@%p273 bra 	$L__BB15_84;
	shl.b32 	%r814, %r192, 3;
	add.s32 	%r816, %r765, %r814;
	ld.shared.v2.u32 	{%r1023, %r1024}, [%r816];
	bra.uni 	$L__BB15_85;
$L__BB15_84:
	shl.b32 	%r817, %r191, 3;
	add.s32 	%r819, %r765, %r817;
	ld.shared.v2.u32 	{%r1017, %r1018}, [%r819];
$L__BB15_85:
	setp.ge.s32 	%p242, %r191, %r118;
	mov.pred 	%p274, 0;
	@%p242 bra 	$L__BB15_88;
	setp.ge.s32 	%p244, %r192, %r9;
	setp.lt.s32 	%p245, %r1017, %r1023;
	or.pred  	%p246, %p244, %p245;
	mov.pred 	%p274, -1;
	@%p246 bra 	$L__BB15_88;
	setp.le.s32 	%p247, %r1017, %r1023;
	setp.le.s32 	%p248, %r1018, %r1024;
	and.pred  	%p274, %p247, %p248;
$L__BB15_88:
	selp.b32 	%r201, %r1018, %r1024, %p274;
	selp.b32 	%r202, %r1017, %r1023, %p274;
	selp.u32 	%r820, 1, 0, %p274;
	add.s32 	%r203, %r191, %r820;
	not.pred 	%p249, %p274;
	selp.u32 	%r821, 1, 0, %p249;
	add.s32 	%r204, %r192, %r821;
	@%p274 bra 	$L__BB15_90;
	shl.b32 	%r822, %r204, 3;
	add.s32 	%r824, %r765, %r822;
	ld.shared.v2.u32 	{%r1023, %r1024}, [%r824];
	bra.uni 	$L__BB15_91;
$L__BB15_90:
	shl.b32 	%r825, %r203, 3;
	add.s32 	%r827, %r765, %r825;
	ld.shared.v2.u32 	{%r1017, %r1018}, [%r827];
$L__BB15_91:
	setp.ge.s32 	%p251, %r203, %r118;
	mov.pred 	%p275, 0;
	@%p251 bra 	$L__BB15_94;
	setp.ge.s32 	%p253, %r204, %r9;
	setp.lt.s32 	%p254, %r1017, %r1023;
	or.pred  	%p255, %p253, %p254;
	mov.pred 	%p275, -1;
	@%p255 bra 	$L__BB15_94;
	setp.le.s32 	%p256, %r1017, %r1023;
	setp.le.s32 	%p257, %r1018, %r1024;
	and.pred  	%p275, %p256, %p257;
$L__BB15_94:
	selp.b32 	%r213, %r1018, %r1024, %p275;
	selp.b32 	%r214, %r1017, %r1023, %p275;
	selp.u32 	%r828, 1, 0, %p275;
	add.s32 	%r215, %r203, %r828;
	not.pred 	%p258, %p275;
	selp.u32 	%r829, 1, 0, %p258;
	add.s32 	%r216, %r204, %r829;
	@%p275 bra 	$L__BB15_96;
	shl.b32 	%r830, %r216, 3;
	mov.u32 	%r831, _ZZN3cub18CUB_300001_SM_10006detail10merge_sort26DeviceMergeSortMergeKernelINS2_10policy_hubIP6EntityE9Policy600ES6_PNS0_8NullTypeES6_SA_j3cmpS5_S9_EEvbT2_T3_T4_PT6_PT7_T5_PSE_SE_NS1_7vsmem_tEE19static_temp_storage;
	add.s32 	%r832, %r831, %r830;
	ld.shared.v2.u32 	{%r1023, %r1024}, [%r832];
	bra.uni 	$L__BB15_97;
$L__BB15_96:
	shl.b32 	%r833, %r215, 3;
	mov.u32 	%r834, _ZZN3cub18CUB_300001_SM_10006detail10merge_sort26DeviceMergeSortMergeKernelINS2_10policy_hubIP6EntityE9Policy600ES6_PNS0_8NullTypeES6_SA_j3cmpS5_S9_EEvbT2_T3_T4_PT6_PT7_T5_PSE_SE_NS1_7vsmem_tEE19static_temp_storage;
	add.s32 	%r835, %r834, %r833;
	ld.shared.v2.u32 	{%r1017, %r1018}, [%r835];
$L__BB15_97:
	setp.ge.s32 	%p260, %r215, %r118;
	mov.pred 	%p276, 0;
	@%p260 bra 	$L__BB15_100;
	setp.ge.s32 	%p262, %r216, %r9;
	setp.lt.s32 	%p263, %r1017, %r1023;
	or.pred  	%p264, %p262, %p263;
	mov.pred 	%p276, -1;
	@%p264 bra 	$L__BB15_100;
	setp.le.s32 	%p265, %r1017, %r1023;
	setp.le.s32 	%p266, %r1018, %r1024;
	and.pred  	%p276, %p265, %p266;
$L__BB15_100:
	setp.eq.s16 	%p267, %rs1, 0;
	selp.b32 	%r225, %r1018, %r1024, %p276;
	selp.b32 	%r226, %r1017, %r1023, %p276;
	bar.sync 	0;
	@%p267 bra 	$L__BB15_102;
	cvt.u64.u32 	%rd81, %r2;
	// begin inline asm
	mov.u32 %r836, %laneid;
	// end inline asm
	and.b32  	%r837, %r119, 7936;
	shl.b32 	%r838, %r836, 3;
	add.s32 	%r839, %r838, %r837;
	shr.s32 	%r840, %r839, 5;
	add.s32 	%r841, %r840, %r839;
	shl.b32 	%r842, %r841, 3;
	mov.u32 	%r843, _ZZN3cub18CUB_300001_SM_10006detail10merge_sort26DeviceMergeSortMergeKernelINS2_10policy_hubIP6EntityE9Policy600ES6_PNS0_8NullTypeES6_SA_j3cmpS5_S9_EEvbT2_T3_T4_PT6_PT7_T5_PSE_SE_NS1_7vsmem_tEE19static_temp_storage;
	add.s32 	%r844, %r843, %r842;
	st.shared.v2.u32 	[%r844], {%r142, %r141};
	st.shared.v2.u32 	[%r844+8], {%r154, %r153};
	st.shared.v2.u32 	[%r844+16], {%r166, %r165};
	st.shared.v2.u32 	[%r844+24], {%r178, %r177};
	st.shared.v2.u32 	[%r844+32], {%r190, %r189};
	st.shared.v2.u32 	[%r844+40], {%r202, %r201};
	st.shared.v2.u32 	[%r844+48], {%r214, %r213};
	st.shared.v2.u32 	[%r844+56], {%r226, %r225};
	bar.warp.sync 	-1;
	mad.lo.s32 	%r845, %r836, -7, %r839;
	shr.s32 	%r846, %r845, 5;
	add.s32 	%r847, %r846, %r845;
	shl.b32 	%r848, %r847, 3;
	add.s32 	%r849, %r843, %r848;
	ld.shared.v2.u32 	{%r850, %r851}, [%r849];
	add.s32 	%r852, %r845, 32;
	shr.s32 	%r853, %r852, 5;
	add.s32 	%r854, %r853, %r845;
	shl.b32 	%r855, %r854, 3;
	add.s32 	%r856, %r843, %r855;
	ld.shared.v2.u32 	{%r857, %r858}, [%r856+256];
	add.s32 	%r859, %r845, 64;
	shr.s32 	%r860, %r859, 5;
	add.s32 	%r861, %r860, %r845;
	shl.b32 	%r862, %r861, 3;
	add.s32 	%r863, %r843, %r862;
	ld.shared.v2.u32 	{%r864, %r865}, [%r863+512];
	add.s32 	%r866, %r845, 96;
	shr.s32 	%r867, %r866, 5;
	add.s32 	%r868, %r867, %r845;
	shl.b32 	%r869, %r868, 3;
	add.s32 	%r870, %r843, %r869;
	ld.shared.v2.u32 	{%r871, %r872}, [%r870+768];
	add.s32 	%r873, %r845, 128;
	shr.s32 	%r874, %r873, 5;
	add.s32 	%r875, %r874, %r845;
	shl.b32 	%r876, %r875, 3;
	add.s32 	%r877, %r843, %r876;
	ld.shared.v2.u32 	{%r878, %r879}, [%r877+1024];
	add.s32 	%r880, %r845, 160;
	shr.s32 	%r881, %r880, 5;
	add.s32 	%r882, %r881, %r845;
	shl.b32 	%r883, %r882, 3;
	add.s32 	%r884, %r843, %r883;
	ld.shared.v2.u32 	{%r885, %r886}, [%r884+1280];
	add.s32 	%r887, %r845, 192;
	shr.s32 	%r888, %r887, 5;
	add.s32 	%r889, %r888, %r845;
	shl.b32 	%r890, %r889, 3;
	add.s32 	%r891, %r843, %r890;
	ld.shared.v2.u32 	{%r892, %r893}, [%r891+1536];
	add.s32 	%r894, %r845, 224;
	shr.s32 	%r895, %r894, 5;
	add.s32 	%r896, %r895, %r845;
	shl.b32 	%r897, %r896, 3;
	add.s32 	%r898, %r843, %r897;
	ld.shared.v2.u32 	{%r899, %r900}, [%r898+1792];
	and.b32  	%r901, %r3, 31;
	or.b32  	%r902, %r837, %r901;
	cvt.u64.u32 	%rd82, %r902;
	add.s64 	%rd83, %rd82, %rd81;
	shl.b64 	%rd84, %rd83, 3;
	add.s64 	%rd85, %rd1, %rd84;
	st.global.u32 	[%rd85], %r850;
	st.global.u32 	[%rd85+4], %r851;
	st.global.u32 	[%rd85+256], %r857;
	st.global.u32 	[%rd85+260], %r858;
	st.global.u32 	[%rd85+512], %r864;
	st.global.u32 	[%rd85+516], %r865;
	st.global.u32 	[%rd85+768], %r871;
	st.global.u32 	[%rd85+772], %r872;
	st.global.u32 	[%rd85+1024], %r878;
	st.global.u32 	[%rd85+1028], %r879;
	st.global.u32 	[%rd85+1280], %r885;
	st.global.u32 	[%rd85+1284], %r886;
	st.global.u32 	[%rd85+1536], %r892;
	st.global.u32 	[%rd85+1540], %r893;
	st.global.u32 	[%rd85+1792], %r899;
	st.global.u32 	[%rd85+1796], %r900;
	bra.uni 	$L__BB15_255;
$L__BB15_102:
	cvt.u64.u32 	%rd86, %r2;
	// begin inline asm
	mov.u32 %r903, %laneid;
	// end inline asm
	and.b32  	%r904, %r119, 7936;
	shl.b32 	%r905, %r903, 3;
	add.s32 	%r906, %r905, %r904;
	shr.s32 	%r907, %r906, 5;
	add.s32 	%r908, %r907, %r906;
	shl.b32 	%r909, %r908, 3;
	mov.u32 	%r910, _ZZN3cub18CUB_300001_SM_10006detail10merge_sort26DeviceMergeSortMergeKernelINS2_10policy_hubIP6EntityE9Policy600ES6_PNS0_8NullTypeES6_SA_j3cmpS5_S9_EEvbT2_T3_T4_PT6_PT7_T5_PSE_SE_NS1_7vsmem_tEE19static_temp_storage;
	add.s32 	%r911, %r910, %r909;
	st.shared.v2.u32 	[%r911], {%r142, %r141};
	st.shared.v2.u32 	[%r911+8], {%r154, %r153};
	st.shared.v2.u32 	[%r911+16], {%r166, %r165};
	st.shared.v2.u32 	[%r911+24], {%r178, %r177};
	st.shared.v2.u32 	[%r911+32], {%r190, %r189};
	st.shared.v2.u32 	[%r911+40], {%r202, %r201};
	st.shared.v2.u32 	[%r911+48], {%r214, %r213};
	st.shared.v2.u32 	[%r911+56], {%r226, %r225};
	bar.warp.sync 	-1;
	mad.lo.s32 	%r912, %r903, -7, %r906;
	shr.s32 	%r913, %r912, 5;
	add.s32 	%r914, %r913, %r912;
	shl.b32 	%r915, %r914, 3;
	add.s32 	%r916, %r910, %r915;
	ld.shared.v2.u32 	{%r917, %r918}, [%r916];
	add.s32 	%r919, %r912, 32;
	shr.s32 	%r920, %r919, 5;
	add.s32 	%r921, %r920, %r912;
	shl.b32 	%r922, %r921, 3;
	add.s32 	%r923, %r910, %r922;
	ld.shared.v2.u32 	{%r924, %r925}, [%r923+256];
	add.s32 	%r926, %r912, 64;
	shr.s32 	%r927, %r926, 5;
	add.s32 	%r928, %r927, %r912;
	shl.b32 	%r929, %r928, 3;
	add.s32 	%r930, %r910, %r929;
	ld.shared.v2.u32 	{%r931, %r932}, [%r930+512];
	add.s32 	%r933, %r912, 96;
	shr.s32 	%r934, %r933, 5;
	add.s32 	%r935, %r934, %r912;
	shl.b32 	%r936, %r935, 3;
	add.s32 	%r937, %r910, %r936;
	ld.shared.v2.u32 	{%r938, %r939}, [%r937+768];
	add.s32 	%r940, %r912, 128;
	shr.s32 	%r941, %r940, 5;
	add.s32 	%r942, %r941, %r912;
	shl.b32 	%r943, %r942, 3;
	add.s32 	%r944, %r910, %r943;
	ld.shared.v2.u32 	{%r945, %r946}, [%r944+1024];
	add.s32 	%r947, %r912, 160;
	shr.s32 	%r948, %r947, 5;
	add.s32 	%r949, %r948, %r912;
	shl.b32 	%r950, %r949, 3;
	add.s32 	%r951, %r910, %r950;
	ld.shared.v2.u32 	{%r952, %r953}, [%r951+1280];
	add.s32 	%r954, %r912, 192;
	shr.s32 	%r955, %r954, 5;
	add.s32 	%r956, %r955, %r912;
	shl.b32 	%r957, %r956, 3;
	add.s32 	%r958, %r910, %r957;
	ld.shared.v2.u32 	{%r959, %r960}, [%r958+1536];
	add.s32 	%r961, %r912, 224;
	shr.s32 	%r962, %r961, 5;
	add.s32 	%r963, %r962, %r912;
	shl.b32 	%r964, %r963, 3;
	add.s32 	%r965, %r910, %r964;
	ld.shared.v2.u32 	{%r966, %r967}, [%r965+1792];
	and.b32  	%r968, %r3, 31;
	or.b32  	%r969, %r904, %r968;
	cvt.u64.u32 	%rd87, %r969;
	add.s64 	%rd88, %rd87, %rd86;
	shl.b64 	%rd89, %rd88, 3;
	add.s64 	%rd90, %rd2, %rd89;
	st.global.u32 	[%rd90], %r917;
	st.global.u32 	[%rd90+4], %r918;
	st.global.u32 	[%rd90+256], %r924;
	st.global.u32 	[%rd90+260], %r925;
	st.global.u32 	[%rd90+512], %r931;
	st.global.u32 	[%rd90+516], %r932;
	st.global.u32 	[%rd90+768], %r938;
	st.global.u32 	[%rd90+772], %r939;
	st.global.u32 	[%rd90+1024], %r945;
	st.global.u32 	[%rd90+1028], %r946;
	st.global.u32 	[%rd90+1280], %r952;
	st.global.u32 	[%rd90+1284], %r953;
	st.global.u32 	[%rd90+1536], %r959;
	st.global.u32 	[%rd90+1540], %r960;
	st.global.u32 	[%rd90+1792], %r966;
	st.global.u32 	[%rd90+1796], %r967;
	bra.uni 	$L__BB15_255;
$L__BB15_103:
	mul.wide.u32 	%rd17, %r1, 4;
	add.s64 	%rd18, %rd3, %rd17;
	ld.global.u32 	%r508, [%rd18];
	ld.global.u32 	%r509, [%rd18+4];
	neg.s32 	%r510, %r505;
	and.b32  	%r511, %r1, %r510;
	shl.b32 	%r227, %r511, 11;
	shl.b32 	%r512, %r505, 10;
	and.b32  	%r228, %r512, -2048;
	sub.s32 	%r513, %r1, %r511;
	shl.b32 	%r514, %r513, 11;
	sub.s32 	%r229, %r508, %r227;
	sub.s32 	%r515, %r509, %r227;
	sub.s32 	%r516, %r504, %r227;
	max.u32 	%r517, %r516, %r228;
	sub.s32 	%r518, %r517, %r228;
	sub.s32 	%r519, %r514, %r229;
	min.u32 	%r230, %r519, %r518;
	setp.eq.s32 	%p38, %r514, -2048;
	selp.b32 	%r520, 2047, 2048, %p38;
	add.s32 	%r521, %r520, %r514;
	sub.s32 	%r522, %r521, %r515;
	or.b32  	%r523, %r1, %r510;
	setp.eq.s32 	%p39, %r523, -1;
	min.u32 	%r524, %r228, %r516;
	selp.b32 	%r525, %r524, %r515, %p39;
	selp.b32 	%r526, %r228, %r522, %p39;
	min.u32 	%r527, %r526, %r518;
	sub.s32 	%r231, %r525, %r229;
	sub.s32 	%r232, %r527, %r230;
	// begin inline asm
	griddepcontrol.wait;
	// end inline asm
	setp.eq.s16 	%p40, %rs1, 0;
	@%p40 bra 	$L__BB15_136;
	cvt.u64.u32 	%rd19, %r227;
	cvt.u64.u32 	%rd20, %r229;
	add.s64 	%rd21, %rd20, %rd19;
	cvt.u64.u32 	%rd22, %r228;
	add.s64 	%rd23, %rd19, %rd22;
	cvt.u64.u32 	%rd24, %r230;
	add.s64 	%rd25, %rd23, %rd24;
	add.s32 	%r233, %r232, %r231;
	setp.ge.s32 	%p41, %r3, %r233;
	cvt.u64.u32 	%rd26, %r3;
	add.s64 	%rd27, %rd21, %rd26;
	shl.b64 	%rd28, %rd27, 3;
	add.s64 	%rd8, %rd2, %rd28;
	sub.s32 	%r529, %r3, %r231;
	cvt.s64.s32 	%rd29, %r529;
	add.s64 	%rd30, %rd25, %rd29;
	shl.b64 	%rd31, %rd30, 3;
	add.s64 	%rd9, %rd2, %rd31;
	@%p41 bra 	$L__BB15_108;
	setp.ge.s32 	%p42, %r3, %r231;
	@%p42 bra 	$L__BB15_107;
	ld.global.u32 	%r1088, [%rd8];
	ld.global.u32 	%r1087, [%rd8+4];
	bra.uni 	$L__BB15_108;
$L__BB15_107:
	ld.global.u32 	%r1088, [%rd9];
	ld.global.u32 	%r1087, [%rd9+4];
$L__BB15_108:
	add.s32 	%r240, %r3, 256;
	setp.ge.s32 	%p43, %r240, %r233;
	@%p43 bra 	$L__BB15_112;
	setp.lt.s32 	%p44, %r240, %r231;
	@%p44 bra 	$L__BB15_111;
	ld.global.u32 	%r1086, [%rd9+2048];
	ld.global.u32 	%r1085, [%rd9+2052];
	bra.uni 	$L__BB15_112;
$L__BB15_111:
	ld.global.u32 	%r1086, [%rd8+2048];
	ld.global.u32 	%r1085, [%rd8+2052];
$L__BB15_112:
	add.s32 	%r247, %r3, 512;
	setp.ge.s32 	%p45, %r247, %r233;
	@%p45 bra 	$L__BB15_116;
	setp.lt.s32 	%p46, %r247, %r231;
	@%p46 bra 	$L__BB15_115;
	ld.global.u32 	%r1084, [%rd9+4096];
	ld.global.u32 	%r1083, [%rd9+4100];
	bra.uni 	$L__BB15_116;
$L__BB15_115:
	ld.global.u32 	%r1084, [%rd8+4096];
	ld.global.u32 	%r1083, [%rd8+4100];
$L__BB15_116:
	add.s32 	%r254, %r3, 768;
	setp.ge.s32 	%p47, %r254, %r233;
	@%p47 bra 	$L__BB15_120;
	setp.lt.s32 	%p48, %r254, %r231;
	@%p48 bra 	$L__BB15_119;
	ld.global.u32 	%r1082, [%rd9+6144];
	ld.global.u32 	%r1081, [%rd9+6148];
	bra.uni 	$L__BB15_120;
$L__BB15_119:
	ld.global.u32 	%r1082, [%rd8+6144];
	ld.global.u32 	%r1081, [%rd8+6148];
$L__BB15_120:
	or.b32  	%r261, %r3, 1024;
	setp.ge.s32 	%p49, %r261, %r233;
	@%p49 bra 	$L__BB15_124;
	setp.lt.s32 	%p50, %r261, %r231;
	@%p50 bra 	$L__BB15_123;
	ld.global.u32 	%r1080, [%rd9+8192];
	ld.global.u32 	%r1079, [%rd9+8196];
	bra.uni 	$L__BB15_124;
$L__BB15_123:
	ld.global.u32 	%r1080, [%rd8+8192];
	ld.global.u32 	%r1079, [%rd8+8196];
$L__BB15_124:
	add.s32 	%r268, %r3, 1280;
	setp.ge.s32 	%p51, %r268, %r233;
	@%p51 bra 	$L__BB15_128;
	setp.lt.s32 	%p52, %r268, %r231;
	@%p52 bra 	$L__BB15_127;
	ld.global.u32 	%r1078, [%rd9+10240];
	ld.global.u32 	%r1077, [%rd9+10244];
	bra.uni 	$L__BB15_128;
$L__BB15_127:
	ld.global.u32 	%r1078, [%rd8+10240];
	ld.global.u32 	%r1077, [%rd8+10244];
$L__BB15_128:
	add.s32 	%r275, %r3, 1536;
	setp.ge.s32 	%p53, %r275, %r233;
	@%p53 bra 	$L__BB15_132;
	setp.lt.s32 	%p54, %r275, %r231;
	@%p54 bra 	$L__BB15_131;
	ld.global.u32 	%r1076, [%rd9+12288];
	ld.global.u32 	%r1075, [%rd9+12292];
	bra.uni 	$L__BB15_132;
$L__BB15_131:
	ld.global.u32 	%r1076, [%rd8+12288];
	ld.global.u32 	%r1075, [%rd8+12292];
$L__BB15_132:
	add.s32 	%r282, %r3, 1792;
	setp.ge.s32 	%p55, %r282, %r233;
	@%p55 bra 	$L__BB15_168;
	setp.lt.s32 	%p56, %r282, %r231;
	@%p56 bra 	$L__BB15_135;
	ld.global.u32 	%r1074, [%rd9+14336];
	ld.global.u32 	%r1073, [%rd9+14340];
	bra.uni 	$L__BB15_168;
$L__BB15_135:
	ld.global.u32 	%r1074, [%rd8+14336];
	ld.global.u32 	%r1073, [%rd8+14340];
	bra.uni 	$L__BB15_168;
$L__BB15_136:
	cvt.u64.u32 	%rd32, %r227;
	cvt.u64.u32 	%rd33, %r229;
	add.s64 	%rd34, %rd33, %rd32;
	cvt.u64.u32 	%rd35, %r228;
	add.s64 	%rd36, %rd32, %rd35;
	cvt.u64.u32 	%rd37, %r230;
	add.s64 	%rd38, %rd36, %rd37;
	add.s32 	%r287, %r232, %r231;
	setp.ge.s32 	%p57, %r3, %r287;
	cvt.u64.u32 	%rd39, %r3;
	add.s64 	%rd40, %rd34, %rd39;
	shl.b64 	%rd41, %rd40, 3;
	add.s64 	%rd10, %rd1, %rd41;
	sub.s32 	%r538, %r3, %r231;
	cvt.s64.s32 	%rd42, %r538;
	add.s64 	%rd43, %rd38, %rd42;
	shl.b64 	%rd44, %rd43, 3;
	add.s64 	%rd11, %rd1, %rd44;
	@%p57 bra 	$L__BB15_140;
	setp.ge.s32 	%p58, %r3, %r231;
	@%p58 bra 	$L__BB15_139;
	ld.global.u32 	%r1088, [%rd10];
	ld.global.u32 	%r1087, [%rd10+4];
	bra.uni 	$L__BB15_140;
$L__BB15_139:
	ld.global.u32 	%r1088, [%rd11];
	ld.global.u32 	%r1087, [%rd11+4];
$L__BB15_140:
	add.s32 	%r294, %r3, 256;
	setp.ge.s32 	%p59, %r294, %r287;
	@%p59 bra 	$L__BB15_144;
	setp.lt.s32 	%p60, %r294, %r231;
	@%p60 bra 	$L__BB15_143;
	ld.global.u32 	%r1086, [%rd11+2048];
	ld.global.u32 	%r1085, [%rd11+2052];
	bra.uni 	$L__BB15_144;
$L__BB15_143:
	ld.global.u32 	%r1086, [%rd10+2048];
	ld.global.u32 	%r1085, [%rd10+2052];
$L__BB15_144:
	add.s32 	%r301, %r3, 512;
	setp.ge.s32 	%p61, %r301, %r287;
	@%p61 bra 	$L__BB15_148;
	setp.lt.s32 	%p62, %r301, %r231;
	@%p62 bra 	$L__BB15_147;
	ld.global.u32 	%r1084, [%rd11+4096];
	ld.global.u32 	%r1083, [%rd11+4100];
	bra.uni 	$L__BB15_148;
$L__BB15_147:
	ld.global.u32 	%r1084, [%rd10+4096];
	ld.global.u32 	%r1083, [%rd10+4100];
$L__BB15_148:
	add.s32 	%r308, %r3, 768;
	setp.ge.s32 	%p63, %r308, %r287;
	@%p63 bra 	$L__BB15_152;
	setp.lt.s32 	%p64, %r308, %r231;
	@%p64 bra 	$L__BB15_151;
	ld.global.u32 	%r1082, [%rd11+6144];
	ld.global.u32 	%r1081, [%rd11+6148];
	bra.uni 	$L__BB15_152;
$L__BB15_151:
	ld.global.u32 	%r1082, [%rd10+6144];
	ld.global.u32 	%r1081, [%rd10+6148];
$L__BB15_152:
	or.b32  	%r315, %r3, 1024;
	setp.ge.s32 	%p65, %r315, %r287;
	@%p65 bra 	$L__BB15_156;
	setp.lt.s32 	%p66, %r315, %r231;
	@%p66 bra 	$L__BB15_155;
	ld.global.u32 	%r1080, [%rd11+8192];
	ld.global.u32 	%r1079, [%rd11+8196];
	bra.uni 	$L__BB15_156;
$L__BB15_155:
	ld.global.u32 	%r1080, [%rd10+8192];
	ld.global.u32 	%r1079, [%rd10+8196];
$L__BB15_156:
	add.s32 	%r322, %r3, 1280;
	setp.ge.s32 	%p67, %r322, %r287;
	@%p67 bra 	$L__BB15_160;
	setp.lt.s32 	%p68, %r322, %r231;
	@%p68 bra 	$L__BB15_159;
	ld.global.u32 	%r1078, [%rd11+10240];
	ld.global.u32 	%r1077, [%rd11+10244];
	bra.uni 	$L__BB15_160;
$L__BB15_159:
	ld.global.u32 	%r1078, [%rd10+10240];
	ld.global.u32 	%r1077, [%rd10+10244];
$L__BB15_160:
	add.s32 	%r329, %r3, 1536;
	setp.ge.s32 	%p69, %r329, %r287;
	@%p69 bra 	$L__BB15_164;
	setp.lt.s32 	%p70, %r329, %r231;
	@%p70 bra 	$L__BB15_163;
	ld.global.u32 	%r1076, [%rd11+12288];
	ld.global.u32 	%r1075, [%rd11+12292];
	bra.uni 	$L__BB15_164;
$L__BB15_163:
	ld.global.u32 	%r1076, [%rd10+12288];
	ld.global.u32 	%r1075, [%rd10+12292];
$L__BB15_164:
	add.s32 	%r336, %r3, 1792;
	setp.ge.s32 	%p71, %r336, %r287;
	@%p71 bra 	$L__BB15_168;
	setp.lt.s32 	%p72, %r336, %r231;
	@%p72 bra 	$L__BB15_167;
	ld.global.u32 	%r1074, [%rd11+14336];
	ld.global.u32 	%r1073, [%rd11+14340];
	bra.uni 	$L__BB15_168;
$L__BB15_167:
	ld.global.u32 	%r1074, [%rd10+14336];
	ld.global.u32 	%r1073, [%rd10+14340];
$L__BB15_168:
	shl.b32 	%r358, %r3, 3;
	mov.u32 	%r546, _ZZN3cub18CUB_300001_SM_10006detail10merge_sort26DeviceMergeSortMergeKernelINS2_10policy_hubIP6EntityE9Policy600ES6_PNS0_8NullTypeES6_SA_j3cmpS5_S9_EEvbT2_T3_T4_PT6_PT7_T5_PSE_SE_NS1_7vsmem_tEE19static_temp_storage;
	add.s32 	%r547, %r546, %r358;
	st.shared.v2.u32 	[%r547], {%r1088, %r1087};
	st.shared.v2.u32 	[%r547+2048], {%r1086, %r1085};
	st.shared.v2.u32 	[%r547+4096], {%r1084, %r1083};
	st.shared.v2.u32 	[%r547+6144], {%r1082, %r1081};
	st.shared.v2.u32 	[%r547+8192], {%r1080, %r1079};
	st.shared.v2.u32 	[%r547+10240], {%r1078, %r1077};
	st.shared.v2.u32 	[%r547+12288], {%r1076, %r1075};
	st.shared.v2.u32 	[%r547+14336], {%r1074, %r1073};
	bar.sync 	0;
	// begin inline asm
	griddepcontrol.launch_dependents;
	// end inline asm
	add.s32 	%r357, %r232, %r231;
	min.s32 	%r359, %r358, %r357;
	setp.lt.s32 	%p73, %r359, %r232;
	sub.s32 	%r548, %r359, %r232;
	selp.b32 	%r1091, 0, %r548, %p73;
	min.s32 	%r1089, %r231, %r359;
	setp.ge.s32 	%p74, %r1091, %r1089;
	@%p74 bra 	$L__BB15_173;
	add.s32 	%r362, %r359, %r231;
$L__BB15_170:
	sub.s32 	%r549, %r1089, %r1091;
	shr.u32 	%r550, %r549, 31;
	add.s32 	%r551, %r549, %r550;
	shr.s32 	%r552, %r551, 1;
	add.s32 	%r365, %r552, %r1091;
	shl.b32 	%r553, %r365, 3;
	add.s32 	%r366, %r546, %r553;
	ld.shared.u32 	%r367, [%r366];
	not.b32 	%r555, %r365;
	add.s32 	%r556, %r362, %r555;
	shl.b32 	%r557, %r556, 3;
	add.s32 	%r368, %r546, %r557;
	ld.shared.u32 	%r369, [%r368];
	setp.lt.s32 	%p76, %r369, %r367;
	mov.pred 	%p277, 0;
	@%p76 bra 	$L__BB15_172;
	ld.shared.u32 	%r558, [%r368+4];
	ld.shared.u32 	%r560, [%r366+4];
	setp.gt.s32 	%p77, %r369, %r367;
	setp.gt.s32 	%p78, %r558, %r560;
	or.pred  	%p277, %p77, %p78;
$L__BB15_172:
	add.s32 	%r562, %r365, 1;
	selp.b32 	%r1091, %r562, %r1091, %p277;
	selp.b32 	%r1089, %r1089, %r365, %p277;
	setp.lt.s32 	%p79, %r1091, %r1089;
	@%p79 bra 	$L__BB15_170;
$L__BB15_173:
	sub.s32 	%r563, %r359, %r1091;
	add.s32 	%r373, %r563, %r231;
	shl.b32 	%r564, %r373, 3;
	add.s32 	%r374, %r546, %r564;
	ld.shared.v2.u32 	{%r1092, %r1093}, [%r374];
	shl.b32 	%r566, %r1091, 3;
	add.s32 	%r377, %r546, %r566;
	ld.shared.v2.u32 	{%r1098, %r1099}, [%r377];
	setp.ge.s32 	%p81, %r373, %r357;
	mov.pred 	%p278, 0;
	@%p81 bra 	$L__BB15_176;
	setp.ge.s32 	%p83, %r1091, %r231;
	setp.lt.s32 	%p84, %r1092, %r1098;
	or.pred  	%p85, %p83, %p84;
	mov.pred 	%p278, -1;
	@%p85 bra 	$L__BB15_176;
	setp.le.s32 	%p86, %r1092, %r1098;
	setp.le.s32 	%p87, %r1093, %r1099;
	and.pred  	%p278, %p86, %p87;
$L__BB15_176:
	selp.b32 	%r380, %r1093, %r1099, %p278;
	selp.b32 	%r381, %r1092, %r1098, %p278;
	selp.u32 	%r567, 1, 0, %p278;
	add.s32 	%r382, %r373, %r567;
	not.pred 	%p88, %p278;
	selp.u32 	%r568, 1, 0, %p88;
	add.s32 	%r383, %r1091, %r568;
	@%p88 bra 	$L__BB15_178;
	ld.shared.v2.u32 	{%r1092, %r1093}, [%r374+8];
	bra.uni 	$L__BB15_179;
$L__BB15_178:
	ld.shared.v2.u32 	{%r1098, %r1099}, [%r377+8];
$L__BB15_179:
	setp.ge.s32 	%p90, %r382, %r357;
	mov.pred 	%p279, 0;
	@%p90 bra 	$L__BB15_182;
	setp.ge.s32 	%p92, %r383, %r231;
	setp.lt.s32 	%p93, %r1092, %r1098;
	or.pred  	%p94, %p92, %p93;
	mov.pred 	%p279, -1;
	@%p94 bra 	$L__BB15_182;
	setp.le.s32 	%p95, %r1092, %r1098;
	setp.le.s32 	%p96, %r1093, %r1099;
	and.pred  	%p279, %p95, %p96;
$L__BB15_182:
	selp.b32 	%r392, %r1093, %r1099, %p279;
	selp.b32 	%r393, %r1092, %r1098, %p279;
	selp.u32 	%r569, 1, 0, %p279;
	add.s32 	%r394, %r382, %r569;
	not.pred 	%p97, %p279;
	selp.u32 	%r570, 1, 0, %p97;
	add.s32 	%r395, %r383, %r570;
	@%p279 bra 	$L__BB15_184;
	shl.b32 	%r571, %r395, 3;
	add.s32 	%r573, %r546, %r571;
	ld.shared.v2.u32 	{%r1098, %r1099}, [%r573];
	bra.uni 	$L__BB15_185;
$L__BB15_184:
	shl.b32 	%r574, %r394, 3;
	add.s32 	%r576, %r546, %r574;
	ld.shared.v2.u32 	{%r1092, %r1093}, [%r576];
$L__BB15_185:
	setp.ge.s32 	%p99, %r394, %r357;
	mov.pred 	%p280, 0;
	@%p99 bra 	$L__BB15_188;
	setp.ge.s32 	%p101, %r395, %r231;
	setp.lt.s32 	%p102, %r1092, %r1098;
	or.pred  	%p103, %p101, %p102;
	mov.pred 	%p280, -1;
	@%p103 bra 	$L__BB15_188;
	setp.le.s32 	%p104, %r1092, %r1098;
	setp.le.s32 	%p105, %r1093, %r1099;
	and.pred  	%p280, %p104, %p105;
$L__BB15_188:
	selp.b32 	%r404, %r1093, %r1099, %p280;
	selp.b32 	%r405, %r1092, %r1098, %p280;
	selp.u32 	%r577, 1, 0, %p280;
	add.s32 	%r406, %r394, %r577;
	not.pred 	%p106, %p280;
	selp.u32 	%r578, 1, 0, %p106;
	add.s32 	%r407, %r395, %r578;
	@%p280 bra 	$L__BB15_190;
	shl.b32 	%r579, %r407, 3;
	add.s32 	%r581, %r546, %r579;
	ld.shared.v2.u32 	{%r1098, %r1099}, [%r581];
	bra.uni 	$L__BB15_191;
$L__BB15_190:
	shl.b32 	%r582, %r406, 3;
	add.s32 	%r584, %r546, %r582;
	ld.shared.v2.u32 	{%r1092, %r1093}, [%r584];
$L__BB15_191:
	setp.ge.s32 	%p108, %r406, %r357;
	mov.pred 	%p281, 0;
	@%p108 bra 	$L__BB15_194;
	setp.ge.s32 	%p110, %r407, %r231;
	setp.lt.s32 	%p111, %r1092, %r1098;
	or.pred  	%p112, %p110, %p111;
	mov.pred 	%p281, -1;
	@%p112 bra 	$L__BB15_194;
	setp.le.s32 	%p113, %r1092, %r1098;
	setp.le.s32 	%p114, %r1093, %r1099;
	and.pred  	%p281, %p113, %p114;
$L__BB15_194:
	selp.b32 	%r416, %r1093, %r1099, %p281;
	selp.b32 	%r417, %r1092, %r1098, %p281;
	selp.u32 	%r585, 1, 0, %p281;
	add.s32 	%r418, %r406, %r585;
	not.pred 	%p115, %p281;
	selp.u32 	%r586, 1, 0, %p115;
	add.s32 	%r419, %r407, %r586;
	@%p281 bra 	$L__BB15_196;
	shl.b32 	%r587, %r419, 3;
	add.s32 	%r589, %r546, %r587;
	ld.shared.v2.u32 	{%r1098, %r1099}, [%r589];
	bra.uni 	$L__BB15_197;
$L__BB15_196:
	shl.b32 	%r590, %r418, 3;
	add.s32 	%r592, %r546, %r590;
	ld.shared.v2.u32 	{%r1092, %r1093}, [%r592];
$L__BB15_197:
	setp.ge.s32 	%p117, %r418, %r357;
	mov.pred 	%p282, 0;
	@%p117 bra 	$L__BB15_200;
	setp.ge.s32 	%p119, %r419, %r231;
	setp.lt.s32 	%p120, %r1092, %r1098;
	or.pred  	%p121, %p119, %p120;
	mov.pred 	%p282, -1;
	@%p121 bra 	$L__BB15_200;
	setp.le.s32 	%p122, %r1092, %r1098;
	setp.le.s32 	%p123, %r1093, %r1099;
	and.pred  	%p282, %p122, %p123;
$L__BB15_200:
	selp.b32 	%r428, %r1093, %r1099, %p282;
	selp.b32 	%r429, %r1092, %r1098, %p282;
	selp.u32 	%r593, 1, 0, %p282;
	add.s32 	%r430, %r418, %r593;
	not.pred 	%p124, %p282;
	selp.u32 	%r594, 1, 0, %p124;
	add.s32 	%r431, %r419, %r594;
	@%p282 bra 	$L__BB15_202;
	shl.b32 	%r595, %r431, 3;
	add.s32 	%r597, %r546, %r595;
	ld.shared.v2.u32 	{%r1098, %r1099}, [%r597];
	bra.uni 	$L__BB15_203;
$L__BB15_202:
	shl.b32 	%r598, %r430, 3;
	add.s32 	%r600, %r546, %r598;
	ld.shared.v2.u32 	{%r1092, %r1093}, [%r600];
$L__BB15_203:
	setp.ge.s32 	%p126, %r430, %r357;
	mov.pred 	%p283, 0;
	@%p126 bra 	$L__BB15_206;
	setp.ge.s32 	%p128, %r431, %r231;
	setp.lt.s32 	%p129, %r1092, %r1098;
	or.pred  	%p130, %p128, %p129;
	mov.pred 	%p283, -1;
	@%p130 bra 	$L__BB15_206;
	setp.le.s32 	%p131, %r1092, %r1098;
	setp.le.s32 	%p132, %r1093, %r1099;
	and.pred  	%p283, %p131, %p132;
$L__BB15_206:
	selp.b32 	%r440, %r1093, %r1099, %p283;
	selp.b32 	%r441, %r1092, %r1098, %p283;
	selp.u32 	%r601, 1, 0, %p283;
	add.s32 	%r442, %r430, %r601;
	not.pred 	%p133, %p283;
	selp.u32 	%r602, 1, 0, %p133;
	add.s32 	%r443, %r431, %r602;
	@%p283 bra 	$L__BB15_208;
	shl.b32 	%r603, %r443, 3;
	add.s32 	%r605, %r546, %r603;
	ld.shared.v2.u32 	{%r1098, %r1099}, [%r605];
	bra.uni 	$L__BB15_209;
$L__BB15_208:
	shl.b32 	%r606, %r442, 3;
	add.s32 	%r608, %r546, %r606;
	ld.shared.v2.u32 	{%r1092, %r1093}, [%r608];
$L__BB15_209:
	setp.ge.s32 	%p135, %r442, %r357;
	mov.pred 	%p284, 0;
	@%p135 bra 	$L__BB15_212;
	setp.ge.s32 	%p137, %r443, %r231;
	setp.lt.s32 	%p138, %r1092, %r1098;
	or.pred  	%p139, %p137, %p138;
	mov.pred 	%p284, -1;
	@%p139 bra 	$L__BB15_212;
	setp.le.s32 	%p140, %r1092, %r1098;
	setp.le.s32 	%p141, %r1093, %r1099;
	and.pred  	%p284, %p140, %p141;
$L__BB15_212:
	selp.b32 	%r452, %r1093, %r1099, %p284;
	selp.b32 	%r453, %r1092, %r1098, %p284;
	selp.u32 	%r609, 1, 0, %p284;
	add.s32 	%r454, %r442, %r609;
	not.pred 	%p142, %p284;
	selp.u32 	%r610, 1, 0, %p142;
	add.s32 	%r455, %r443, %r610;
	@%p284 bra 	$L__BB15_214;
	shl.b32 	%r611, %r455, 3;
	mov.u32 	%r612, _ZZN3cub18CUB_300001_SM_10006detail10merge_sort26DeviceMergeSortMergeKernelINS2_10policy_hubIP6EntityE9Policy600ES6_PNS0_8NullTypeES6_SA_j3cmpS5_S9_EEvbT2_T3_T4_PT6_PT7_T5_PSE_SE_NS1_7vsmem_tEE19static_temp_storage;
	add.s32 	%r613, %r612, %r611;
	ld.shared.v2.u32 	{%r1098, %r1099}, [%r613];
	bra.uni 	$L__BB15_215;
$L__BB15_214:
	shl.b32 	%r614, %r454, 3;
	mov.u32 	%r615, _ZZN3cub18CUB_300001_SM_10006detail10merge_sort26DeviceMergeSortMergeKernelINS2_10policy_hubIP6EntityE9Policy600ES6_PNS0_8NullTypeES6_SA_j3cmpS5_S9_EEvbT2_T3_T4_PT6_PT7_T5_PSE_SE_NS1_7vsmem_tEE19static_temp_storage;
	add.s32 	%r616, %r615, %r614;
	ld.shared.v2.u32 	{%r1092, %r1093}, [%r616];
$L__BB15_215:
	setp.ge.s32 	%p144, %r454, %r357;
	mov.pred 	%p285, 0;
	@%p144 bra 	$L__BB15_218;
	setp.ge.s32 	%p146, %r455, %r231;
	setp.lt.s32 	%p147, %r1092, %r1098;
	or.pred  	%p148, %p146, %p147;
	mov.pred 	%p285, -1;
	@%p148 bra 	$L__BB15_218;
	setp.le.s32 	%p149, %r1092, %r1098;
	setp.le.s32 	%p150, %r1093, %r1099;
	and.pred  	%p285, %p149, %p150;
$L__BB15_218:
	setp.eq.s16 	%p151, %rs1, 0;
	selp.b32 	%r464, %r1093, %r1099, %p285;
	selp.b32 	%r465, %r1092, %r1098, %p285;
	bar.sync 	0;
	@%p151 bra 	$L__BB15_237;
	// begin inline asm
	mov.u32 %r617, %laneid;
	// end inline asm
	and.b32  	%r466, %r358, 7936;
	shl.b32 	%r618, %r617, 3;
	add.s32 	%r619, %r618, %r466;
	shr.s32 	%r620, %r619, 5;
	add.s32 	%r621, %r620, %r619;
	shl.b32 	%r622, %r621, 3;
	mov.u32 	%r623, _ZZN3cub18CUB_300001_SM_10006detail10merge_sort26DeviceMergeSortMergeKernelINS2_10policy_hubIP6EntityE9Policy600ES6_PNS0_8NullTypeES6_SA_j3cmpS5_S9_EEvbT2_T3_T4_PT6_PT7_T5_PSE_SE_NS1_7vsmem_tEE19static_temp_storage;
	add.s32 	%r624, %r623, %r622;
	st.shared.v2.u32 	[%r624], {%r381, %r380};
	st.shared.v2.u32 	[%r624+8], {%r393, %r392};
	st.shared.v2.u32 	[%r624+16], {%r405, %r404};
	st.shared.v2.u32 	[%r624+24], {%r417, %r416};
	st.shared.v2.u32 	[%r624+32], {%r429, %r428};
	st.shared.v2.u32 	[%r624+40], {%r441, %r440};
	st.shared.v2.u32 	[%r624+48], {%r453, %r452};
	st.shared.v2.u32 	[%r624+56], {%r465, %r464};
	bar.warp.sync 	-1;
	mad.lo.s32 	%r625, %r617, -7, %r619;
	shr.s32 	%r626, %r625, 5;
	add.s32 	%r627, %r626, %r625;
	shl.b32 	%r628, %r627, 3;
	add.s32 	%r629, %r623, %r628;
	ld.shared.v2.u32 	{%r468, %r467}, [%r629];
	add.s32 	%r630, %r625, 32;
	shr.s32 	%r631, %r630, 5;
	add.s32 	%r632, %r631, %r625;
	shl.b32 	%r633, %r632, 3;
	add.s32 	%r634, %r623, %r633;
	ld.shared.v2.u32 	{%r470, %r469}, [%r634+256];
	add.s32 	%r635, %r625, 64;
	shr.s32 	%r636, %r635, 5;
	add.s32 	%r637, %r636, %r625;
	shl.b32 	%r638, %r637, 3;
	add.s32 	%r639, %r623, %r638;
	ld.shared.v2.u32 	{%r472, %r471}, [%r639+512];
	add.s32 	%r640, %r625, 96;
	shr.s32 	%r641, %r640, 5;
	add.s32 	%r642, %r641, %r625;
	shl.b32 	%r643, %r642, 3;
	add.s32 	%r644, %r623, %r643;
	ld.shared.v2.u32 	{%r474, %r473}, [%r644+768];
	add.s32 	%r645, %r625, 128;
	shr.s32 	%r646, %r645, 5;
	add.s32 	%r647, %r646, %r625;
	shl.b32 	%r648, %r647, 3;
	add.s32 	%r649, %r623, %r648;
	ld.shared.v2.u32 	{%r476, %r475}, [%r649+1024];
	add.s32 	%r650, %r625, 160;
	shr.s32 	%r651, %r650, 5;
	add.s32 	%r652, %r651, %r625;
	shl.b32 	%r653, %r652, 3;
	add.s32 	%r654, %r623, %r653;
	ld.shared.v2.u32 	{%r478, %r477}, [%r654+1280];
	add.s32 	%r655, %r625, 192;
	shr.s32 	%r656, %r655, 5;
	add.s32 	%r657, %r656, %r625;
	shl.b32 	%r658, %r657, 3;
	add.s32 	%r659, %r623, %r658;
	ld.shared.v2.u32 	{%r480, %r479}, [%r659+1536];
	add.s32 	%r660, %r625, 224;
	shr.s32 	%r661, %r660, 5;
	add.s32 	%r662, %r661, %r625;
	shl.b32 	%r663, %r662, 3;
	add.s32 	%r664, %r623, %r663;
	ld.shared.v2.u32 	{%r482, %r481}, [%r664+1792];
	setp.ne.s32 	%p152, %r3, 0;
	@%p152 bra 	$L__BB15_221;
	st.volatile.shared.u32 	[_ZZN3cub18CUB_300001_SM_10006detail10merge_sort26DeviceMergeSortMergeKernelINS2_10policy_hubIP6EntityE9Policy600ES6_PNS0_8NullTypeES6_SA_j3cmpS5_S9_EEvbT2_T3_T4_PT6_PT7_T5_PSE_SE_NS1_7vsmem_tEE19static_temp_storage+16896], %r357;
$L__BB15_221:
	bar.sync 	0;
	ld.volatile.shared.u32 	%r483, [_ZZN3cub18CUB_300001_SM_10006detail10merge_sort26DeviceMergeSortMergeKernelINS2_10policy_hubIP6EntityE9Policy600ES6_PNS0_8NullTypeES6_SA_j3cmpS5_S9_EEvbT2_T3_T4_PT6_PT7_T5_PSE_SE_NS1_7vsmem_tEE19static_temp_storage+16896];
	and.b32  	%r665, %r3, 31;
	add.s32 	%r484, %r466, %r665;
	setp.ge.s32 	%p153, %r484, %r483;
	cvt.u64.u32 	%rd45, %r484;
	cvt.u64.u32 	%rd46, %r2;
	add.s64 	%rd47, %rd45, %rd46;
	shl.b64 	%rd48, %rd47, 3;
	add.s64 	%rd12, %rd1, %rd48;
	@%p153 bra 	$L__BB15_223;
	st.global.u32 	[%rd12], %r468;
	st.global.u32 	[%rd12+4], %r467;
$L__BB15_223:
	add.s32 	%r666, %r484, 32;
	setp.ge.s32 	%p154, %r666, %r483;
	@%p154 bra 	$L__BB15_225;
	st.global.u32 	[%rd12+256], %r470;
	st.global.u32 	[%rd12+260], %r469;
$L__BB15_225:
	add.s32 	%r667, %r484, 64;
	setp.ge.s32 	%p155, %r667, %r483;
	@%p155 bra 	$L__BB15_227;
	st.global.u32 	[%rd12+512], %r472;
	st.global.u32 	[%rd12+516], %r471;
$L__BB15_227:
	add.s32 	%r668, %r484, 96;
	setp.ge.s32 	%p156, %r668, %r483;
	@%p156 bra 	$L__BB15_229;
	st.global.u32 	[%rd12+768], %r474;
	st.global.u32 	[%rd12+772], %r473;
$L__BB15_229:
	add.s32 	%r669, %r484, 128;
	setp.ge.s32 	%p157, %r669, %r483;
	@%p157 bra 	$L__BB15_231;
	st.global.u32 	[%rd12+1024], %r476;
	st.global.u32 	[%rd12+1028], %r475;
$L__BB15_231:
	add.s32 	%r670, %r484, 160;
	setp.ge.s32 	%p158, %r670, %r483;
	@%p158 bra 	$L__BB15_233;
	st.global.u32 	[%rd12+1280], %r478;
	st.global.u32 	[%rd12+1284], %r477;
$L__BB15_233:
	add.s32 	%r671, %r484, 192;
	setp.ge.s32 	%p159, %r671, %r483;
	@%p159 bra 	$L__BB15_235;
	st.global.u32 	[%rd12+1536], %r480;
	st.global.u32 	[%rd12+1540], %r479;
$L__BB15_235:
	add.s32 	%r672, %r484, 224;
	setp.ge.s32 	%p160, %r672, %r483;
	@%p160 bra 	$L__BB15_255;
	st.global.u32 	[%rd12+1792], %r482;
	st.global.u32 	[%rd12+1796], %r481;
	bra.uni 	$L__BB15_255;
$L__BB15_237:
	// begin inline asm
	mov.u32 %r673, %laneid;
	// end inline asm
	and.b32  	%r485, %r358, 7936;
	shl.b32 	%r674, %r673, 3;
	add.s32 	%r675, %r674, %r485;
	shr.s32 	%r676, %r675, 5;
	add.s32 	%r677, %r676, %r675;
	shl.b32 	%r678, %r677, 3;
	mov.u32 	%r679, _ZZN3cub18CUB_300001_SM_10006detail10merge_sort26DeviceMergeSortMergeKernelINS2_10policy_hubIP6EntityE9Policy600ES6_PNS0_8NullTypeES6_SA_j3cmpS5_S9_EEvbT2_T3_T4_PT6_PT7_T5_PSE_SE_NS1_7vsmem_tEE19static_temp_storage;
	add.s32 	%r680, %r679, %r678;
	st.shared.v2.u32 	[%r680], {%r381, %r380};
	st.shared.v2.u32 	[%r680+8], {%r393, %r392};
	st.shared.v2.u32 	[%r680+16], {%r405, %r404};
	st.shared.v2.u32 	[%r680+24], {%r417, %r416};
	st.shared.v2.u32 	[%r680+32], {%r429, %r428};
	st.shared.v2.u32 	[%r680+40], {%r441, %r440};
	st.shared.v2.u32 	[%r680+48], {%r453, %r452};
	st.shared.v2.u32 	[%r680+56], {%r465, %r464};
	bar.warp.sync 	-1;
	mad.lo.s32 	%r681, %r673, -7, %r675;
	shr.s32 	%r682, %r681, 5;
	add.s32 	%r683, %r682, %r681;
	shl.b32 	%r684, %r683, 3;
	add.s32 	%r685, %r679, %r684;
	ld.shared.v2.u32 	{%r487, %r486}, [%r685];
	add.s32 	%r686, %r681, 32;
	shr.s32 	%r687, %r686, 5;
	add.s32 	%r688, %r687, %r681;
	shl.b32 	%r689, %r688, 3;
	add.s32 	%r690, %r679, %r689;
	ld.shared.v2.u32 	{%r489, %r488}, [%r690+256];
	add.s32 	%r691, %r681, 64;
	shr.s32 	%r692, %r691, 5;
	add.s32 	%r693, %r692, %r681;
	shl.b32 	%r694, %r693, 3;
	add.s32 	%r695, %r679, %r694;
	ld.shared.v2.u32 	{%r491, %r490}, [%r695+512];
	add.s32 	%r696, %r681, 96;
	shr.s32 	%r697, %r696, 5;
	add.s32 	%r698, %r697, %r681;
	shl.b32 	%r699, %r698, 3;
	add.s32 	%r700, %r679, %r699;
	ld.shared.v2.u32 	{%r493, %r492}, [%r700+768];
	add.s32 	%r701, %r681, 128;
	shr.s32 	%r702, %r701, 5;
	add.s32 	%r703, %r702, %r681;
	shl.b32 	%r704, %r703, 3;
	add.s32 	%r705, %r679, %r704;
	ld.shared.v2.u32 	{%r495, %r494}, [%r705+1024];
	add.s32 	%r706, %r681, 160;
	shr.s32 	%r707, %r706, 5;
	add.s32 	%r708, %r707, %r681;
	shl.b32 	%r709, %r708, 3;
	add.s32 	%r710, %r679, %r709;
	ld.shared.v2.u32 	{%r497, %r496}, [%r710+1280];
	add.s32 	%r711, %r681, 192;
	shr.s32 	%r712, %r711, 5;
	add.s32 	%r713, %r712, %r681;
	shl.b32 	%r714, %r713, 3;
	add.s32 	%r715, %r679, %r714;
	ld.shared.v2.u32 	{%r499, %r498}, [%r715+1536];
	add.s32 	%r716, %r681, 224;
	shr.s32 	%r717, %r716, 5;
	add.s32 	%r718, %r717, %r681;
	shl.b32 	%r719, %r718, 3;
	add.s32 	%r720, %r679, %r719;
	ld.shared.v2.u32 	{%r501, %r500}, [%r720+1792];
	setp.ne.s32 	%p161, %r3, 0;
	@%p161 bra 	$L__BB15_239;
	st.volatile.shared.u32 	[_ZZN3cub18CUB_300001_SM_10006detail10merge_sort26DeviceMergeSortMergeKernelINS2_10policy_hubIP6EntityE9Policy600ES6_PNS0_8NullTypeES6_SA_j3cmpS5_S9_EEvbT2_T3_T4_PT6_PT7_T5_PSE_SE_NS1_7vsmem_tEE19static_temp_storage+16896], %r357;
$L__BB15_239:
	bar.sync 	0;
	ld.volatile.shared.u32 	%r502, [_ZZN3cub18CUB_300001_SM_10006detail10merge_sort26DeviceMergeSortMergeKernelINS2_10policy_hubIP6EntityE9Policy600ES6_PNS0_8NullTypeES6_SA_j3cmpS5_S9_EEvbT2_T3_T4_PT6_PT7_T5_PSE_SE_NS1_7vsmem_tEE19static_temp_storage+16896];
	and.b32  	%r721, %r3, 31;
	add.s32 	%r503, %r485, %r721;
	setp.ge.s32 	%p162, %r503, %r502;
	cvt.u64.u32 	%rd49, %r503;
	cvt.u64.u32 	%rd50, %r2;
	add.s64 	%rd51, %rd49, %rd50;
	shl.b64 	%rd52, %rd51, 3;
	add.s64 	%rd13, %rd2, %rd52;
	@%p162 bra 	$L__BB15_241;
	st.global.u32 	[%rd13], %r487;
	st.global.u32 	[%rd13+4], %r486;
$L__BB15_241:
	add.s32 	%r722, %r503, 32;
	setp.ge.s32 	%p163, %r722, %r502;
	@%p163 bra 	$L__BB15_243;
	st.global.u32 	[%rd13+256], %r489;
	st.global.u32 	[%rd13+260], %r488;
$L__BB15_243:
	add.s32 	%r723, %r503, 64;
	setp.ge.s32 	%p164, %r723, %r502;
	@%p164 bra 	$L__BB15_245;
	st.global.u32 	[%rd13+512], %r491;
	st.global.u32 	[%rd13+516], %r490;
$L__BB15_245:
	add.s32 	%r724, %r503, 96;
	setp.ge.s32 	%p165, %r724, %r502;
	@%p165 bra 	$L__BB15_247;
	st.global.u32 	[%rd13+768], %r493;
	st.global.u32 	[%rd13+772], %r492;
$L__BB15_247:
	add.s32 	%r725, %r503, 128;
	setp.ge.s32 	%p166, %r725, %r502;
	@%p166 bra 	$L__BB15_249;
	st.global.u32 	[%rd13+1024], %r495;
	st.global.u32 	[%rd13+1028], %r494;
$L__BB15_249:
	add.s32 	%r726, %r503, 160;
	setp.ge.s32 	%p167, %r726, %r502;
	@%p167 bra 	$L__BB15_251;
	st.global.u32 	[%rd13+1280], %r497;
	st.global.u32 	[%rd13+1284], %r496;
$L__BB15_251:
	add.s32 	%r727, %r503, 192;
	setp.ge.s32 	%p168, %r727, %r502;
	@%p168 bra 	$L__BB15_253;
	st.global.u32 	[%rd13+1536], %r499;
	st.global.u32 	[%rd13+1540], %r498;
$L__BB15_253:
	add.s32 	%r728, %r503, 224;
	setp.ge.s32 	%p169, %r728, %r502;
	@%p169 bra 	$L__BB15_255;
	st.global.u32 	[%rd13+1792], %r501;
	st.global.u32 	[%rd13+1796], %r500;
$L__BB15_255:
	ret;

}
	// .globl	_ZN3cub18CUB_300001_SM_10006detail10merge_sort30DeviceMergeSortBlockSortKernelINS2_10policy_hubIP6EntityE9Policy600ES6_PNS0_8NullTypeES6_SA_m3cmpS5_S9_EEvbT0_T1_T2_T3_T4_PT6_PT7_T5_NS1_7vsmem_tE
.visible .entry _ZN3cub18CUB_300001_SM_10006detail10merge_sort30DeviceMergeSortBlockSortKernelINS2_10policy_hubIP6EntityE9Policy600ES6_PNS0_8NullTypeES6_SA_m3cmpS5_S9_EEvbT0_T1_T2_T3_T4_PT6_PT7_T5_NS1_7vsmem_tE(
	.param .u8 _ZN3cub18CUB_300001_SM_10006detail10merge_sort30DeviceMergeSortBlockSortKernelINS2_10policy_hubIP6EntityE9Policy600ES6_PNS0_8NullTypeES6_SA_m3cmpS5_S9_EEvbT0_T1_T2_T3_T4_PT6_PT7_T5_NS1_7vsmem_tE_param_0,
	.param .u64 .ptr .align 1 _ZN3cub18CUB_300001_SM_10006detail10merge_sort30DeviceMergeSortBlockSortKernelINS2_10policy_hubIP6EntityE9Policy600ES6_PNS0_8NullTypeES6_SA_m3cmpS5_S9_EEvbT0_T1_T2_T3_T4_PT6_PT7_T5_NS1_7vsmem_tE_param_1,
	.param .u64 .ptr .align 1 _ZN3cub18CUB_300001_SM_10006detail10merge_sort30DeviceMergeSortBlockSortKernelINS2_10policy_hubIP6EntityE9Policy600ES6_PNS0_8NullTypeES6_SA_m3cmpS5_S9_EEvbT0_T1_T2_T3_T4_PT6_PT7_T5_NS1_7vsmem_tE_param_2,
	.param .u64 .ptr .align 1 _ZN3cub18CUB_300001_SM_10006detail10merge_sort30DeviceMergeSortBlockSortKernelINS2_10policy_hubIP6EntityE9Policy600ES6_PNS0_8NullTypeES6_SA_m3cmpS5_S9_EEvbT0_T1_T2_T3_T4_PT6_PT7_T5_NS1_7vsmem_tE_param_3,
	.param .u64 .ptr .align 1 _ZN3cub18CUB_300001_SM_10006detail10merge_sort30DeviceMergeSortBlockSortKernelINS2_10policy_hubIP6EntityE9Policy600ES6_PNS0_8NullTypeES6_SA_m3cmpS5_S9_EEvbT0_T1_T2_T3_T4_PT6_PT7_T5_NS1_7vsmem_tE_param_4,
	.param .u64 _ZN3cub18CUB_300001_SM_10006detail10merge_sort30DeviceMergeSortBlockSortKernelINS2_10policy_hubIP6EntityE9Policy600ES6_PNS0_8NullTypeES6_SA_m3cmpS5_S9_EEvbT0_T1_T2_T3_T4_PT6_PT7_T5_NS1_7vsmem_tE_param_5,
	.param .u64 .ptr .align 1 _ZN3cub18CUB_300001_SM_10006detail10merge_sort30DeviceMergeSortBlockSortKernelINS2_10policy_hubIP6EntityE9Policy600ES6_PNS0_8NullTypeES6_SA_m3cmpS5_S9_EEvbT0_T1_T2_T3_T4_PT6_PT7_T5_NS1_7vsmem_tE_param_6,
	.param .u64 .ptr .align 1 _ZN3cub18CUB_300001_SM_10006detail10merge_sort30DeviceMergeSortBlockSortKernelINS2_10policy_hubIP6EntityE9Policy600ES6_PNS0_8NullTypeES6_SA_m3cmpS5_S9_EEvbT0_T1_T2_T3_T4_PT6_PT7_T5_NS1_7vsmem_tE_param_7,
	.param .align 1 .b8 _ZN3cub18CUB_300001_SM_10006detail10merge_sort30DeviceMergeSortBlockSortKernelINS2_10policy_hubIP6EntityE9Policy600ES6_PNS0_8NullTypeES6_SA_m3cmpS5_S9_EEvbT0_T1_T2_T3_T4_PT6_PT7_T5_NS1_7vsmem_tE_param_8[1],
	.param .align 8 .b8 _ZN3cub18CUB_300001_SM_10006detail10merge_sort30DeviceMergeSortBlockSortKernelINS2_10policy_hubIP6EntityE9Policy600ES6_PNS0_8NullTypeES6_SA_m3cmpS5_S9_EEvbT0_T1_T2_T3_T4_PT6_PT7_T5_NS1_7vsmem_tE_param_9[8]
)
.maxntid 256
{
	.reg .pred 	%p<498>;
	.reg .b16 	%rs<4>;
	.reg .b32 	%r<1419>;
	.reg .b64 	%rd<40>;
	// demoted variable
	.shared .align 16 .b8 _ZZN3cub18CUB_300001_SM_10006detail10merge_sort30DeviceMergeSortBlockSortKernelINS2_10policy_hubIP6EntityE9Policy600ES6_PNS0_8NullTypeES6_SA_m3cmpS5_S9_EEvbT0_T1_T2_T3_T4_PT6_PT7_T5_NS1_7vsmem_tEE19static_temp_storage[16912];
	ld.param.u64 	%rd10, [_ZN3cub18CUB_300001_SM_10006detail10merge_sort30DeviceMergeSortBlockSortKernelINS2_10policy_hubIP6EntityE9Policy600ES6_PNS0_8NullTypeES6_SA_m3cmpS5_S9_EEvbT0_T1_T2_T3_T4_PT6_PT7_T5_NS1_7vsmem_tE_param_1];
	ld.param.u64 	%rd8, [_ZN3cub18CUB_300001_SM_10006detail10merge_sort30DeviceMergeSortBlockSortKernelINS2_10policy_hubIP6EntityE9Policy600ES6_PNS0_8NullTypeES6_SA_m3cmpS5_S9_EEvbT0_T1_T2_T3_T4_PT6_PT7_T5_NS1_7vsmem_tE_param_5];
	cvta.to.global.u64 	%rd1, %rd10;
	mov.u32 	%r664, %ctaid.x;
	cvt.u64.u32 	%rd11, %r664;
	mov.u32 	%r665, %nctaid.x;
	cvt.u64.u32 	%rd12, %r665;
	mul.wide.u32 	%rd2, %r664, 2048;
	add.s64 	%rd13, %rd12, -1;
	setp.le.u64 	%p37, %rd13, %rd11;
	@%p37 bra 	$L__BB16_140;
	// begin inline asm
	griddepcontrol.wait;
	// end inline asm
	mov.u32 	%r1, %tid.x;
	and.b32  	%r845, %r1, 31;
	shl.b32 	%r846, %r1, 3;
	and.b32  	%r847, %r846, 7936;
	or.b32  	%r848, %r847, %r845;
	cvt.u64.u32 	%rd27, %r848;
	add.s64 	%rd3, %rd2, %rd27;
	shl.b64 	%rd28, %rd3, 3;
	add.s64 	%rd29, %rd1, %rd28;
	ld.global.u32 	%r849, [%rd29];
	ld.global.u32 	%r850, [%rd29+4];
	ld.global.u32 	%r851, [%rd29+256];
	ld.global.u32 	%r852, [%rd29+260];
	ld.global.u32 	%r853, [%rd29+512];
	ld.global.u32 	%r854, [%rd29+516];
	ld.global.u32 	%r855, [%rd29+768];
	ld.global.u32 	%r856, [%rd29+772];
	ld.global.u32 	%r857, [%rd29+1024];
	ld.global.u32 	%r858, [%rd29+1028];
	ld.global.u32 	%r859, [%rd29+1280];
	ld.global.u32 	%r860, [%rd29+1284];
	ld.global.u32 	%r861, [%rd29+1536];
	ld.global.u32 	%r862, [%rd29+1540];
	ld.global.u32 	%r863, [%rd29+1792];
	ld.global.u32 	%r864, [%rd29+1796];
	// begin inline asm
	mov.u32 %r844, %laneid;
	// end inline asm
	add.s32 	%r865, %r844, %r847;
	shr.s32 	%r866, %r865, 5;
	add.s32 	%r867, %r866, %r865;
	shl.b32 	%r868, %r867, 3;
	mov.u32 	%r869, _ZZN3cub18CUB_300001_SM_10006detail10merge_sort30DeviceMergeSortBlockSortKernelINS2_10policy_hubIP6EntityE9Policy600ES6_PNS0_8NullTypeES6_SA_m3cmpS5_S9_EEvbT0_T1_T2_T3_T4_PT6_PT7_T5_NS1_7vsmem_tEE19static_temp_storage;
	add.s32 	%r2, %r869, %r868;
	st.shared.v2.u32 	[%r2], {%r849, %r850};
	add.s32 	%r870, %r865, 32;
	shr.s32 	%r871, %r870, 5;
	add.s32 	%r872, %r871, %r865;
	shl.b32 	%r873, %r872, 3;
	add.s32 	%r3, %r869, %r873;
	st.shared.v2.u32 	[%r3+256], {%r851, %r852};
	add.s32 	%r874, %r865, 64;
	shr.s32 	%r875, %r874, 5;
	add.s32 	%r876, %r875, %r865;
	shl.b32 	%r877, %r876, 3;
	add.s32 	%r4, %r869, %r877;
	st.shared.v2.u32 	[%r4+512], {%r853, %r854};
	add.s32 	%r878, %r865, 96;
	shr.s32 	%r879, %r878, 5;
	add.s32 	%r880, %r879, %r865;
	shl.b32 	%r881, %r880, 3;
	add.s32 	%r5, %r869, %r881;
	st.shared.v2.u32 	[%r5+768], {%r855, %r856};
	add.s32 	%r882, %r865, 128;
	shr.s32 	%r883, %r882, 5;
	add.s32 	%r884, %r883, %r865;
	shl.b32 	%r885, %r884, 3;
	add.s32 	%r6, %r869, %r885;
	st.shared.v2.u32 	[%r6+1024], {%r857, %r858};
	add.s32 	%r886, %r865, 160;
	shr.s32 	%r887, %r886, 5;
	add.s32 	%r888, %r887, %r865;
	shl.b32 	%r889, %r888, 3;
	add.s32 	%r7, %r869, %r889;
	st.shared.v2.u32 	[%r7+1280], {%r859, %r860};
	add.s32 	%r890, %r865, 192;
	shr.s32 	%r891, %r890, 5;
	add.s32 	%r892, %r891, %r865;
	shl.b32 	%r893, %r892, 3;
	add.s32 	%r8, %r869, %r893;
	st.shared.v2.u32 	[%r8+1536], {%r861, %r862};
	add.s32 	%r894, %r865, 224;
	shr.s32 	%r895, %r894, 5;
	add.s32 	%r896, %r895, %r865;
	shl.b32 	%r897, %r896, 3;
	add.s32 	%r9, %r869, %r897;
	st.shared.v2.u32 	[%r9+1792], {%r863, %r864};
	bar.warp.sync 	-1;
	mad.lo.s32 	%r898, %r844, 7, %r865;
	shr.s32 	%r899, %r898, 5;
	add.s32 	%r900, %r899, %r898;
	shl.b32 	%r901, %r900, 3;
	add.s32 	%r10, %r869, %r901;
	ld.shared.v2.u32 	{%r1078, %r1077}, [%r10];
	add.s32 	%r902, %r898, 1;
	shr.s32 	%r903, %r902, 5;
	add.s32 	%r904, %r903, %r898;
	shl.b32 	%r905, %r904, 3;
	add.s32 	%r13, %r869, %r905;
	ld.shared.v2.u32 	{%r14, %r15}, [%r13+8];
	add.s32 	%r906, %r898, 2;
	shr.s32 	%r907, %r906, 5;
	add.s32 	%r908, %r907, %r898;
	shl.b32 	%r909, %r908, 3;
	add.s32 	%r16, %r869, %r909;
	ld.shared.v2.u32 	{%r1054, %r1053}, [%r16+16];
	add.s32 	%r910, %r898, 3;
	shr.s32 	%r911, %r910, 5;
	add.s32 	%r912, %r911, %r898;
	shl.b32 	%r913, %r912, 3;
	add.s32 	%r19, %r869, %r913;
	ld.shared.v2.u32 	{%r20, %r21}, [%r19+24];
	add.s32 	%r914, %r898, 4;
	shr.s32 	%r915, %r914, 5;
	add.s32 	%r916, %r915, %r898;
	shl.b32 	%r917, %r916, 3;
	add.s32 	%r22, %r869, %r917;
	ld.shared.v2.u32 	{%r1058, %r1057}, [%r22+32];
	add.s32 	%r918, %r898, 5;
	shr.s32 	%r919, %r918, 5;
	add.s32 	%r920, %r919, %r898;
	shl.b32 	%r921, %r920, 3;
	add.s32 	%r25, %r869, %r921;
	ld.shared.v2.u32 	{%r26, %r27}, [%r25+40];
	add.s32 	%r922, %r898, 6;
	shr.s32 	%r923, %r922, 5;
	add.s32 	%r924, %r923, %r898;
	shl.b32 	%r925, %r924, 3;
	add.s32 	%r28, %r869, %r925;
	ld.shared.v2.u32 	{%r1062, %r1061}, [%r28+48];
	add.s32 	%r926, %r898, 7;
	shr.s32 	%r927, %r926, 5;
	add.s32 	%r928, %r927, %r898;
	shl.b32 	%r929, %r928, 3;
	add.s32 	%r31, %r869, %r929;
	ld.shared.v2.u32 	{%r32, %r33}, [%r31+56];
	bar.sync 	0;
	// begin inline asm
	griddepcontrol.launch_dependents;
	// end inline asm
	setp.lt.s32 	%p288, %r14, %r1078;
	@%p288 bra 	$L__BB16_3;
	setp.gt.s32 	%p289, %r14, %r1078;
	setp.gt.s32 	%p290, %r15, %r1077;
	or.pred  	%p291, %p289, %p290;
	mov.u32 	%r1065, %r15;
	mov.u32 	%r1066, %r14;
	@%p291 bra 	$L__BB16_4;
$L__BB16_3:
	mov.u32 	%r1065, %r1077;
	mov.u32 	%r1066, %r1078;
	mov.u32 	%r1077, %r15;
	mov.u32 	%r1078, %r14;
$L__BB16_4:
	setp.lt.s32 	%p292, %r20, %r1054;
	@%p292 bra 	$L__BB16_6;
	setp.gt.s32 	%p293, %r20, %r1054;
	setp.gt.s32 	%p294, %r21, %r1053;
	or.pred  	%p295, %p293, %p294;
	mov.u32 	%r1069, %r21;
	mov.u32 	%r1070, %r20;
	@%p295 bra 	$L__BB16_7;
$L__BB16_6:
	mov.u32 	%r1069, %r1053;
	mov.u32 	%r1070, %r1054;
	mov.u32 	%r1053, %r21;
	mov.u32 	%r1054, %r20;
$L__BB16_7:
	setp.lt.s32 	%p296, %r26, %r1058;
	@%p296 bra 	$L__BB16_9;
	setp.gt.s32 	%p297, %r26, %r1058;
	setp.gt.s32 	%p298, %r27, %r1057;
	or.pred  	%p299, %p297, %p298;
	mov.u32 	%r1073, %r27;
	mov.u32 	%r1074, %r26;
	@%p299 bra 	$L__BB16_10;
$L__BB16_9:
	mov.u32 	%r1073, %r1057;
	mov.u32 	%r1074, %r1058;
	mov.u32 	%r1057, %r27;
	mov.u32 	%r1058, %r26;
$L__BB16_10:
	setp.lt.s32 	%p300, %r32, %r1062;
	@%p300 bra 	$L__BB16_12;
	setp.gt.s32 	%p301, %r32, %r1062;
	setp.gt.s32 	%p302, %r33, %r1061;
	or.pred  	%p303, %p301, %p302;
	mov.u32 	%r1059, %r33;
	mov.u32 	%r1060, %r32;
	@%p303 bra 	$L__BB16_13;
$L__BB16_12:
	mov.u32 	%r1059, %r1061;
	mov.u32 	%r1060, %r1062;
	mov.u32 	%r1061, %r33;
	mov.u32 	%r1062, %r32;
$L__BB16_13:
	setp.lt.s32 	%p304, %r1054, %r1066;
	@%p304 bra 	$L__BB16_15;
	setp.gt.s32 	%p305, %r1054, %r1066;
	setp.gt.s32 	%p306, %r1053, %r1065;
	or.pred  	%p307, %p305, %p306;
	mov.u32 	%r1081, %r1053;
	mov.u32 	%r1082, %r1054;
	@%p307 bra 	$L__BB16_16;
$L__BB16_15:
	mov.u32 	%r1081, %r1065;
	mov.u32 	%r1082, %r1066;
	mov.u32 	%r1065, %r1053;
	mov.u32 	%r1066, %r1054;
$L__BB16_16:
	setp.lt.s32 	%p308, %r1058, %r1070;
	@%p308 bra 	$L__BB16_18;
	setp.gt.s32 	%p309, %r1058, %r1070;
	setp.gt.s32 	%p310, %r1057, %r1069;
	or.pred  	%p311, %p309, %p310;
	mov.u32 	%r1085, %r1057;
	mov.u32 	%r1086, %r1058;
	@%p311 bra 	$L__BB16_19;
$L__BB16_18:
	mov.u32 	%r1085, %r1069;
	mov.u32 	%r1086, %r1070;
	mov.u32 	%r1069, %r1057;
	mov.u32 	%r1070, %r1058;
$L__BB16_19:
	setp.lt.s32 	%p312, %r1062, %r1074;
	@%p312 bra 	$L__BB16_21;
	setp.gt.s32 	%p313, %r1062, %r1074;
	setp.gt.s32 	%p314, %r1061, %r1073;
	or.pred  	%p315, %p313, %p314;
	mov.u32 	%r1089, %r1061;
	mov.u32 	%r1090, %r1062;
	@%p315 bra 	$L__BB16_22;
$L__BB16_21:
	mov.u32 	%r1089, %r1073;
	mov.u32 	%r1090, %r1074;
	mov.u32 	%r1073, %r1061;
	mov.u32 	%r1074, %r1062;
$L__BB16_22:
	setp.lt.s32 	%p316, %r1066, %r1078;
	@%p316 bra 	$L__BB16_24;
	setp.gt.s32 	%p317, %r1066, %r1078;
	setp.gt.s32 	%p318, %r1065, %r1077;
	or.pred  	%p319, %p317, %p318;
	mov.u32 	%r1093, %r1065;
	mov.u32 	%r1094, %r1066;
	@%p319 bra 	$L__BB16_25;
$L__BB16_24:
	mov.u32 	%r1093, %r1077;
	mov.u32 	%r1094, %r1078;
	mov.u32 	%r1077, %r1065;
	mov.u32 	%r1078, %r1066;
$L__BB16_25:
	setp.lt.s32 	%p320, %r1070, %r1082;
	@%p320 bra 	$L__BB16_27;
	setp.gt.s32 	%p321, %r1070, %r1082;
	setp.gt.s32 	%p322, %r1069, %r1081;
	or.pred  	%p323, %p321, %p322;
	mov.u32 	%r1097, %r1069;
	mov.u32 	%r1098, %r1070;
	@%p323 bra 	$L__BB16_28;
$L__BB16_27:
	mov.u32 	%r1097, %r1081;
	mov.u32 	%r1098, %r1082;
	mov.u32 	%r1081, %r1069;
	mov.u32 	%r1082, %r1070;
$L__BB16_28:
	setp.lt.s32 	%p324, %r1074, %r1086;
	@%p324 bra 	$L__BB16_30;
	setp.gt.s32 	%p325, %r1074, %r1086;
	setp.gt.s32 	%p326, %r1073, %r1085;
	or.pred  	%p327, %p325, %p326;
	mov.u32 	%r1101, %r1073;
	mov.u32 	%r1102, %r1074;
	@%p327 bra 	$L__BB16_31;
$L__BB16_30:
	mov.u32 	%r1101, %r1085;
	mov.u32 	%r1102, %r1086;
	mov.u32 	%r1085, %r1073;
	mov.u32 	%r1086, %r1074;
$L__BB16_31:
	setp.lt.s32 	%p328, %r1060, %r1090;
	@%p328 bra 	$L__BB16_33;
	setp.gt.s32 	%p329, %r1060, %r1090;
	setp.gt.s32 	%p330, %r1059, %r1089;
	or.pred  	%p331, %p329, %p330;
	mov.u32 	%r1087, %r1059;
	mov.u32 	%r1088, %r1060;
	@%p331 bra 	$L__BB16_34;
$L__BB16_33:
	mov.u32 	%r1087, %r1089;
	mov.u32 	%r1088, %r1090;
	mov.u32 	%r1089, %r1059;
	mov.u32 	%r1090, %r1060;
$L__BB16_34:
	setp.lt.s32 	%p332, %r1082, %r1094;
	@%p332 bra 	$L__BB16_36;
	setp.gt.s32 	%p333, %r1082, %r1094;
	setp.gt.s32 	%p334, %r1081, %r1093;
	or.pred  	%p335, %p333, %p334;
	mov.u32 	%r1109, %r1081;
	mov.u32 	%r1110, %r1082;
	@%p335 bra 	$L__BB16_37;
$L__BB16_36:
	mov.u32 	%r1109, %r1093;
	mov.u32 	%r1110, %r1094;
	mov.u32 	%r1093, %r1081;
	mov.u32 	%r1094, %r1082;
$L__BB16_37:
	setp.lt.s32 	%p336, %r1086, %r1098;
	@%p336 bra 	$L__BB16_39;
	setp.gt.s32 	%p337, %r1086, %r1098;
	setp.gt.s32 	%p338, %r1085, %r1097;
	or.pred  	%p339, %p337, %p338;
	mov.u32 	%r1113, %r1085;
	mov.u32 	%r1114, %r1086;
	@%p339 bra 	$L__BB16_40;
$L__BB16_39:
	mov.u32 	%r1113, %r1097;
	mov.u32 	%r1114, %r1098;
	mov.u32 	%r1097, %r1085;
	mov.u32 	%r1098, %r1086;
$L__BB16_40:
	setp.lt.s32 	%p340, %r1090, %r1102;
	@%p340 bra 	$L__BB16_42;
	setp.gt.s32 	%p341, %r1090, %r1102;
	setp.gt.s32 	%p342, %r1089, %r1101;
	or.pred  	%p343, %p341, %p342;
	mov.u32 	%r1117, %r1089;
	mov.u32 	%r1118, %r1090;
	@%p343 bra 	$L__BB16_43;
$L__BB16_42:
	mov.u32 	%r1117, %r1101;
	mov.u32 	%r1118, %r1102;
	mov.u32 	%r1101, %r1089;
	mov.u32 	%r1102, %r1090;
$L__BB16_43:
	setp.lt.s32 	%p344, %r1094, %r1078;
	@%p344 bra 	$L__BB16_45;
	setp.gt.s32 	%p345, %r1094, %r1078;
	setp.gt.s32 	%p346, %r1093, %r1077;
	or.pred  	%p347, %p345, %p346;
	mov.u32 	%r1121, %r1093;
	mov.u32 	%r1122, %r1094;
	@%p347 bra 	$L__BB16_46;
$L__BB16_45:
	mov.u32 	%r1121, %r1077;
	mov.u32 	%r1122, %r1078;
	mov.u32 	%r1077, %r1093;
	mov.u32 	%r1078, %r1094;
$L__BB16_46:
	setp.lt.s32 	%p348, %r1098, %r1110;
	@%p348 bra 	$L__BB16_48;
	setp.gt.s32 	%p349, %r1098, %r1110;
	setp.gt.s32 	%p350, %r1097, %r1109;
	or.pred  	%p351, %p349, %p350;
	mov.u32 	%r1125, %r1097;
	mov.u32 	%r1126, %r1098;
	@%p351 bra 	$L__BB16_49;
$L__BB16_48:
	mov.u32 	%r1125, %r1109;
	mov.u32 	%r1126, %r1110;
	mov.u32 	%r1109, %r1097;
	mov.u32 	%r1110, %r1098;
$L__BB16_49:
	setp.lt.s32 	%p352, %r1102, %r1114;
	@%p352 bra 	$L__BB16_51;
	setp.gt.s32 	%p353, %r1102, %r1114;
	setp.gt.s32 	%p354, %r1101, %r1113;
	or.pred  	%p355, %p353, %p354;
	mov.u32 	%r1129, %r1101;
	mov.u32 	%r1130, %r1102;
	@%p355 bra 	$L__BB16_52;
$L__BB16_51:
	mov.u32 	%r1129, %r1113;
	mov.u32 	%r1130, %r1114;
	mov.u32 	%r1113, %r1101;
	mov.u32 	%r1114, %r1102;
$L__BB16_52:
	setp.lt.s32 	%p356, %r1088, %r1118;
	@%p356 bra 	$L__BB16_54;
	setp.gt.s32 	%p357, %r1088, %r1118;
	setp.gt.s32 	%p358, %r1087, %r1117;
	or.pred  	%p359, %p357, %p358;
	mov.u32 	%r1115, %r1087;
	mov.u32 	%r1116, %r1088;
	@%p359 bra 	$L__BB16_55;
$L__BB16_54:
	mov.u32 	%r1115, %r1117;
	mov.u32 	%r1116, %r1118;
	mov.u32 	%r1117, %r1087;
	mov.u32 	%r1118, %r1088;
$L__BB16_55:
	setp.lt.s32 	%p360, %r1110, %r1122;
	@%p360 bra 	$L__BB16_57;
	setp.gt.s32 	%p361, %r1110, %r1122;
	setp.gt.s32 	%p362, %r1109, %r1121;
	or.pred  	%p363, %p361, %p362;
	mov.u32 	%r1137, %r1109;
	mov.u32 	%r1138, %r1110;
	@%p363 bra 	$L__BB16_58;
$L__BB16_57:
	mov.u32 	%r1137, %r1121;
	mov.u32 	%r1138, %r1122;
	mov.u32 	%r1121, %r1109;
	mov.u32 	%r1122, %r1110;
$L__BB16_58:
	setp.lt.s32 	%p364, %r1114, %r1126;
	@%p364 bra 	$L__BB16_60;
	setp.gt.s32 	%p365, %r1114, %r1126;
	setp.gt.s32 	%p366, %r1113, %r1125;
	or.pred  	%p367, %p365, %p366;
	mov.u32 	%r1141, %r1113;
	mov.u32 	%r1142, %r1114;
	@%p367 bra 	$L__BB16_61;
$L__BB16_60:
	mov.u32 	%r1141, %r1125;
	mov.u32 	%r1142, %r1126;
	mov.u32 	%r1125, %r1113;
	mov.u32 	%r1126, %r1114;
$L__BB16_61:
	setp.lt.s32 	%p368, %r1118, %r1130;
	@%p368 bra 	$L__BB16_63;
	setp.gt.s32 	%p369, %r1118, %r1130;
	setp.gt.s32 	%p370, %r1117, %r1129;
	or.pred  	%p371, %p369, %p370;
	mov.u32 	%r1145, %r1117;
	mov.u32 	%r1146, %r1118;
	@%p371 bra 	$L__BB16_64;
$L__BB16_63:
	mov.u32 	%r1145, %r1129;
	mov.u32 	%r1146, %r1130;
	mov.u32 	%r1129, %r1117;
	mov.u32 	%r1130, %r1118;
$L__BB16_64:
	setp.lt.s32 	%p372, %r1122, %r1078;
	@%p372 bra 	$L__BB16_66;
	setp.gt.s32 	%p373, %r1122, %r1078;
	setp.gt.s32 	%p374, %r1121, %r1077;
	or.pred  	%p375, %p373, %p374;
	mov.u32 	%r1149, %r1121;
	mov.u32 	%r1150, %r1122;
	@%p375 bra 	$L__BB16_67;
$L__BB16_66:
	mov.u32 	%r1149, %r1077;
	mov.u32 	%r1150, %r1078;
	mov.u32 	%r1077, %r1121;
	mov.u32 	%r1078, %r1122;
$L__BB16_67:
	setp.lt.s32 	%p376, %r1126, %r1138;
	@%p376 bra 	$L__BB16_69;
	setp.gt.s32 	%p377, %r1126, %r1138;
	setp.gt.s32 	%p378, %r1125, %r1137;
	or.pred  	%p379, %p377, %p378;
	mov.u32 	%r1153, %r1125;
	mov.u32 	%r1154, %r1126;
	@%p379 bra 	$L__BB16_70;
$L__BB16_69:
	mov.u32 	%r1153, %r1137;
	mov.u32 	%r1154, %r1138;
	mov.u32 	%r1137, %r1125;
	mov.u32 	%r1138, %r1126;
$L__BB16_70:
	setp.lt.s32 	%p380, %r1130, %r1142;
	@%p380 bra 	$L__BB16_72;
	setp.gt.s32 	%p381, %r1130, %r1142;
	setp.gt.s32 	%p382, %r1129, %r1141;
	or.pred  	%p383, %p381, %p382;
	mov.u32 	%r1157, %r1129;
	mov.u32 	%r1158, %r1130;
	@%p383 bra 	$L__BB16_73;
$L__BB16_72:
	mov.u32 	%r1157, %r1141;
	mov.u32 	%r1158, %r1142;
	mov.u32 	%r1141, %r1129;
	mov.u32 	%r1142, %r1130;
$L__BB16_73:
	setp.lt.s32 	%p384, %r1116, %r1146;
	@%p384 bra 	$L__BB16_75;
	setp.gt.s32 	%p385, %r1116, %r1146;
	setp.gt.s32 	%p386, %r1115, %r1145;
	or.pred  	%p387, %p385, %p386;
	mov.u32 	%r1159, %r1115;
	mov.u32 	%r1160, %r1116;
	@%p387 bra 	$L__BB16_76;
$L__BB16_75:
	mov.u32 	%r1159, %r1145;
	mov.u32 	%r1160, %r1146;
	mov.u32 	%r1145, %r1115;
	mov.u32 	%r1146, %r1116;
$L__BB16_76:
	setp.lt.s32 	%p388, %r1138, %r1150;
	@%p388 bra 	$L__BB16_78;
	setp.gt.s32 	%p389, %r1138, %r1150;
	setp.gt.s32 	%p390, %r1137, %r1149;
	or.pred  	%p391, %p389, %p390;
	mov.u32 	%r1169, %r1137;
	mov.u32 	%r1170, %r1138;
	@%p391 bra 	$L__BB16_79;
$L__BB16_78:
	mov.u32 	%r1169, %r1149;
	mov.u32 	%r1170, %r1150;
	mov.u32 	%r1149, %r1137;
	mov.u32 	%r1150, %r1138;
$L__BB16_79:
	setp.lt.s32 	%p392, %r1142, %r1154;
	@%p392 bra 	$L__BB16_81;
	setp.gt.s32 	%p393, %r1142, %r1154;
	setp.gt.s32 	%p394, %r1141, %r1153;
	or.pred  	%p395, %p393, %p394;
	mov.u32 	%r1165, %r1141;
	mov.u32 	%r1166, %r1142;
	@%p395 bra 	$L__BB16_82;
$L__BB16_81:
	mov.u32 	%r1165, %r1153;
	mov.u32 	%r1166, %r1154;
	mov.u32 	%r1153, %r1141;
	mov.u32 	%r1154, %r1142;
$L__BB16_82:
	setp.lt.s32 	%p396, %r1146, %r1158;
	@%p396 bra 	$L__BB16_84;
	setp.gt.s32 	%p397, %r1146, %r1158;
	setp.gt.s32 	%p398, %r1145, %r1157;
	or.pred  	%p399, %p397, %p398;
	mov.u32 	%r1161, %r1145;
	mov.u32 	%r1162, %r1146;
	@%p399 bra 	$L__BB16_85;
$L__BB16_84:
	mov.u32 	%r1161, %r1157;
	mov.u32 	%r1162, %r1158;
	mov.u32 	%r1157, %r1145;
	mov.u32 	%r1158, %r1146;
$L__BB16_85:
	mov.b32 	%r1175, 2;
	shl.b32 	%r932, %r1, 6;
$L__BB16_86:
	mov.u32 	%r162, %r1175;
	bar.sync 	0;
	add.s32 	%r931, %r162, -1;
	mov.u32 	%r933, _ZZN3cub18CUB_300001_SM_10006detail10merge_sort30DeviceMergeSortBlockSortKernelINS2_10policy_hubIP6EntityE9Policy600ES6_PNS0_8NullTypeES6_SA_m3cmpS5_S9_EEvbT0_T1_T2_T3_T4_PT6_PT7_T5_NS1_7vsmem_tEE19static_temp_storage;
	add.s32 	%r934, %r933, %r932;
	st.shared.v4.u32 	[%r934], {%r1078, %r1077, %r1150, %r1149};
	st.shared.v4.u32 	[%r934+16], {%r1170, %r1169, %r1154, %r1153};
	st.shared.v4.u32 	[%r934+32], {%r1166, %r1165, %r1158, %r1157};
	st.shared.v4.u32 	[%r934+48], {%r1162, %r1161, %r1160, %r1159};
	bar.sync 	0;
	neg.s32 	%r935, %r162;
	and.b32  	%r936, %r1, %r935;
	shl.b32 	%r937, %r936, 3;
	shl.b32 	%r938, %r162, 2;
	and.b32  	%r939, %r931, %r1;
	shl.b32 	%r940, %r939, 3;
	min.u32 	%r163, %r940, 2048;
	min.u32 	%r164, %r937, 2048;
	add.s32 	%r941, %r164, %r938;
	min.u32 	%r165, %r941, 2048;
	add.s32 	%r942, %r165, %r938;
	min.u32 	%r166, %r942, 2048;
	sub.s32 	%r943, %r165, %r164;
	sub.s32 	%r944, %r166, %r165;
	setp.lt.s32 	%p400, %r163, %r944;
	sub.s32 	%r945, %r163, %r944;
	selp.b32 	%r1178, 0, %r945, %p400;
	min.s32 	%r1176, %r943, %r163;
	setp.ge.s32 	%p401, %r1178, %r1176;
	@%p401 bra 	$L__BB16_91;
	add.s32 	%r169, %r165, %r163;
$L__BB16_88:
	sub.s32 	%r946, %r1176, %r1178;
	shr.u32 	%r947, %r946, 31;
	add.s32 	%r948, %r946, %r947;
	shr.s32 	%r949, %r948, 1;
	add.s32 	%r172, %r949, %r1178;
	add.s32 	%r950, %r172, %r164;
	shl.b32 	%r951, %r950, 3;
	add.s32 	%r173, %r933, %r951;
	ld.shared.u32 	%r174, [%r173];
	not.b32 	%r953, %r172;
	add.s32 	%r954, %r169, %r953;
	shl.b32 	%r955, %r954, 3;
	add.s32 	%r175, %r933, %r955;
	ld.shared.u32 	%r176, [%r175];
	setp.lt.s32 	%p403, %r176, %r174;
	mov.pred 	%p480, 0;
	@%p403 bra 	$L__BB16_90;
	ld.shared.u32 	%r956, [%r175+4];
	ld.shared.u32 	%r958, [%r173+4];
	setp.gt.s32 	%p404, %r176, %r174;
	setp.gt.s32 	%p405, %r956, %r958;
	or.pred  	%p480, %p404, %p405;
$L__BB16_90:
	add.s32 	%r960, %r172, 1;
	selp.b32 	%r1178, %r960, %r1178, %p480;
	selp.b32 	%r1176, %r1176, %r172, %p480;
	setp.lt.s32 	%p406, %r1178, %r1176;
	@%p406 bra 	$L__BB16_88;
$L__BB16_91:
	add.s32 	%r180, %r1178, %r164;
	add.s32 	%r961, %r165, %r163;
	sub.s32 	%r181, %r961, %r1178;
	shl.b32 	%r962, %r180, 3;
	add.s32 	%r182, %r933, %r962;
	ld.shared.v2.u32 	{%r1185, %r1186}, [%r182];
	shl.b32 	%r964, %r181, 3;
	add.s32 	%r185, %r933, %r964;
	ld.shared.v2.u32 	{%r1179, %r1180}, [%r185];
	setp.ge.s32 	%p408, %r181, %r166;
	mov.pred 	%p481, 0;
	@%p408 bra 	$L__BB16_94;
	setp.ge.s32 	%p410, %r180, %r165;
	setp.lt.s32 	%p411, %r1179, %r1185;
	or.pred  	%p412, %p410, %p411;
	mov.pred 	%p481, -1;
	@%p412 bra 	$L__BB16_94;
	setp.le.s32 	%p413, %r1179, %r1185;
	setp.le.s32 	%p414, %r1180, %r1186;
	and.pred  	%p481, %p413, %p414;
$L__BB16_94:
	selp.b32 	%r1077, %r1180, %r1186, %p481;
	selp.b32 	%r1078, %r1179, %r1185, %p481;
	selp.u32 	%r965, 1, 0, %p481;
	add.s32 	%r190, %r181, %r965;
	not.pred 	%p415, %p481;
	selp.u32 	%r966, 1, 0, %p415;
	add.s32 	%r191, %r180, %r966;
	@%p415 bra 	$L__BB16_96;
	ld.shared.v2.u32 	{%r1179, %r1180}, [%r185+8];
	bra.uni 	$L__BB16_97;
$L__BB16_96:
	ld.shared.v2.u32 	{%r1185, %r1186}, [%r182+8];
$L__BB16_97:
	setp.ge.s32 	%p417, %r190, %r166;
	mov.pred 	%p482, 0;
	@%p417 bra 	$L__BB16_100;
	setp.ge.s32 	%p419, %r191, %r165;
	setp.lt.s32 	%p420, %r1179, %r1185;
	or.pred  	%p421, %p419, %p420;
	mov.pred 	%p482, -1;
	@%p421 bra 	$L__BB16_100;
	setp.le.s32 	%p422, %r1179, %r1185;
	setp.le.s32 	%p423, %r1180, %r1186;
	and.pred  	%p482, %p422, %p423;
$L__BB16_100:
	selp.b32 	%r1149, %r1180, %r1186, %p482;
	selp.b32 	%r1150, %r1179, %r1185, %p482;
	selp.u32 	%r967, 1, 0, %p482;
	add.s32 	%r202, %r190, %r967;
	not.pred 	%p424, %p482;
	selp.u32 	%r968, 1, 0, %p424;
	add.s32 	%r203, %r191, %r968;
	@%p482 bra 	$L__BB16_102;
	shl.b32 	%r969, %r203, 3;
	add.s32 	%r971, %r933, %r969;
	ld.shared.v2.u32 	{%r1185, %r1186}, [%r971];
	bra.uni 	$L__BB16_103;
$L__BB16_102:
	shl.b32 	%r972, %r202, 3;
	add.s32 	%r974, %r933, %r972;
	ld.shared.v2.u32 	{%r1179, %r1180}, [%r974];
$L__BB16_103:
	setp.ge.s32 	%p426, %r202, %r166;
	mov.pred 	%p483, 0;
	@%p426 bra 	$L__BB16_106;
	setp.ge.s32 	%p428, %r203, %r165;
	setp.lt.s32 	%p429, %r1179, %r1185;
	or.pred  	%p430, %p428, %p429;
	mov.pred 	%p483, -1;
	@%p430 bra 	$L__BB16_106;
	setp.le.s32 	%p431, %r1179, %r1185;
	setp.le.s32 	%p432, %r1180, %r1186;
	and.pred  	%p483, %p431, %p432;
$L__BB16_106:
	selp.b32 	%r1169, %r1180, %r1186, %p483;
	selp.b32 	%r1170, %r1179, %r1185, %p483;
	selp.u32 	%r975, 1, 0, %p483;
	add.s32 	%r214, %r202, %r975;
	not.pred 	%p433, %p483;
	selp.u32 	%r976, 1, 0, %p433;
	add.s32 	%r215, %r203, %r976;
	@%p483 bra 	$L__BB16_108;
	shl.b32 	%r977, %r215, 3;
	add.s32 	%r979, %r933, %r977;
	ld.shared.v2.u32 	{%r1185, %r1186}, [%r979];
	bra.uni 	$L__BB16_109;
$L__BB16_108:
	shl.b32 	%r980, %r214, 3;
	add.s32 	%r982, %r933, %r980;
	ld.shared.v2.u32 	{%r1179, %r1180}, [%r982];
$L__BB16_109:
	setp.ge.s32 	%p435, %r214, %r166;
	mov.pred 	%p484, 0;
	@%p435 bra 	$L__BB16_112;
	setp.ge.s32 	%p437, %r215, %r165;
	setp.lt.s32 	%p438, %r1179, %r1185;
	or.pred  	%p439, %p437, %p438;
	mov.pred 	%p484, -1;
	@%p439 bra 	$L__BB16_112;
	setp.le.s32 	%p440, %r1179, %r1185;
	setp.le.s32 	%p441, %r1180, %r1186;
	and.pred  	%p484, %p440, %p441;
$L__BB16_112:
	selp.b32 	%r1153, %r1180, %r1186, %p484;
	selp.b32 	%r1154, %r1179, %r1185, %p484;
	selp.u32 	%r983, 1, 0, %p484;
	add.s32 	%r226, %r214, %r983;
	not.pred 	%p442, %p484;
	selp.u32 	%r984, 1, 0, %p442;
	add.s32 	%r227, %r215, %r984;
	@%p484 bra 	$L__BB16_114;
	shl.b32 	%r985, %r227, 3;
	add.s32 	%r987, %r933, %r985;
	ld.shared.v2.u32 	{%r1185, %r1186}, [%r987];
	bra.uni 	$L__BB16_115;
$L__BB16_114:
	shl.b32 	%r988, %r226, 3;
	add.s32 	%r990, %r933, %r988;
	ld.shared.v2.u32 	{%r1179, %r1180}, [%r990];
$L__BB16_115:
	setp.ge.s32 	%p444, %r226, %r166;
	mov.pred 	%p485, 0;
	@%p444 bra 	$L__BB16_118;
	setp.ge.s32 	%p446, %r227, %r165;
	setp.lt.s32 	%p447, %r1179, %r1185;
	or.pred  	%p448, %p446, %p447;
	mov.pred 	%p485, -1;
	@%p448 bra 	$L__BB16_118;
	setp.le.s32 	%p449, %r1179, %r1185;
	setp.le.s32 	%p450, %r1180, %r1186;
	and.pred  	%p485, %p449, %p450;
$L__BB16_118:
	selp.b32 	%r1165, %r1180, %r1186, %p485;
	selp.b32 	%r1166, %r1179, %r1185, %p485;
	selp.u32 	%r991, 1, 0, %p485;
	add.s32 	%r238, %r226, %r991;
	not.pred 	%p451, %p485;
	selp.u32 	%r992, 1, 0, %p451;
	add.s32 	%r239, %r227, %r992;
	@%p485 bra 	$L__BB16_120;
	shl.b32 	%r993, %r239, 3;
	mov.u32 	%r994, _ZZN3cub18CUB_300001_SM_10006detail10merge_sort30DeviceMergeSortBlockSortKernelINS2_10policy_hubIP6EntityE9Policy600ES6_PNS0_8NullTypeES6_SA_m3cmpS5_S9_EEvbT0_T1_T2_T3_T4_PT6_PT7_T5_NS1_7vsmem_tEE19static_temp_storage;
	add.s32 	%r995, %r994, %r993;
	ld.shared.v2.u32 	{%r1185, %r1186}, [%r995];
	bra.uni 	$L__BB16_121;
$L__BB16_120:
	shl.b32 	%r996, %r238, 3;
	mov.u32 	%r997, _ZZN3cub18CUB_300001_SM_10006detail10merge_sort30DeviceMergeSortBlockSortKernelINS2_10policy_hubIP6EntityE9Policy600ES6_PNS0_8NullTypeES6_SA_m3cmpS5_S9_EEvbT0_T1_T2_T3_T4_PT6_PT7_T5_NS1_7vsmem_tEE19static_temp_storage;
	add.s32 	%r998, %r997, %r996;
	ld.shared.v2.u32 	{%r1179, %r1180}, [%r998];
$L__BB16_121:
	setp.ge.s32 	%p453, %r238, %r166;
	mov.pred 	%p486, 0;
	@%p453 bra 	$L__BB16_124;
	setp.ge.s32 	%p455, %r239, %r165;
	setp.lt.s32 	%p456, %r1179, %r1185;
	or.pred  	%p457, %p455, %p456;
	mov.pred 	%p486, -1;
	@%p457 bra 	$L__BB16_124;
	setp.le.s32 	%p458, %r1179, %r1185;
	setp.le.s32 	%p459, %r1180, %r1186;
	and.pred  	%p486, %p458, %p459;
$L__BB16_124:
	selp.b32 	%r1157, %r1180, %r1186, %p486;
	selp.b32 	%r1158, %r1179, %r1185, %p486;
	selp.u32 	%r999, 1, 0, %p486;
	add.s32 	%r250, %r238, %r999;
	not.pred 	%p460, %p486;
	selp.u32 	%r1000, 1, 0, %p460;
	add.s32 	%r251, %r239, %r1000;
	@%p486 bra 	$L__BB16_126;
	shl.b32 	%r1001, %r251, 3;
	mov.u32 	%r1002, _ZZN3cub18CUB_300001_SM_10006detail10merge_sort30DeviceMergeSortBlockSortKernelINS2_10policy_hubIP6EntityE9Policy600ES6_PNS0_8NullTypeES6_SA_m3cmpS5_S9_EEvbT0_T1_T2_T3_T4_PT6_PT7_T5_NS1_7vsmem_tEE19static_temp_storage;
	add.s32 	%r1003, %r1002, %r1001;
	ld.shared.v2.u32 	{%r1185, %r1186}, [%r1003];
	bra.uni 	$L__BB16_127;
$L__BB16_126:
	shl.b32 	%r1004, %r250, 3;
	mov.u32 	%r1005, _ZZN3cub18CUB_300001_SM_10006detail10merge_sort30DeviceMergeSortBlockSortKernelINS2_10policy_hubIP6EntityE9Policy600ES6_PNS0_8NullTypeES6_SA_m3cmpS5_S9_EEvbT0_T1_T2_T3_T4_PT6_PT7_T5_NS1_7vsmem_tEE19static_temp_storage;
	add.s32 	%r1006, %r1005, %r1004;
	ld.shared.v2.u32 	{%r1179, %r1180}, [%r1006];
$L__BB16_127:
	setp.ge.s32 	%p462, %r250, %r166;
	mov.pred 	%p487, 0;
	@%p462 bra 	$L__BB16_130;
	setp.ge.s32 	%p464, %r251, %r165;
	setp.lt.s32 	%p465, %r1179, %r1185;
	or.pred  	%p466, %p464, %p465;
	mov.pred 	%p487, -1;
	@%p466 bra 	$L__BB16_130;
	setp.le.s32 	%p467, %r1179, %r1185;
	setp.le.s32 	%p468, %r1180, %r1186;
	and.pred  	%p487, %p467, %p468;
$L__BB16_130:
	selp.b32 	%r1161, %r1180, %r1186, %p487;
	selp.b32 	%r1162, %r1179, %r1185, %p487;
	selp.u32 	%r1007, 1, 0, %p487;
	add.s32 	%r262, %r250, %r1007;
	not.pred 	%p469, %p487;
	selp.u32 	%r1008, 1, 0, %p469;
	add.s32 	%r263, %r251, %r1008;
	@%p487 bra 	$L__BB16_132;
	shl.b32 	%r1009, %r263, 3;
	mov.u32 	%r1010, _ZZN3cub18CUB_300001_SM_10006detail10merge_sort30DeviceMergeSortBlockSortKernelINS2_10policy_hubIP6EntityE9Policy600ES6_PNS0_8NullTypeES6_SA_m3cmpS5_S9_EEvbT0_T1_T2_T3_T4_PT6_PT7_T5_NS1_7vsmem_tEE19static_temp_storage;
	add.s32 	%r1011, %r1010, %r1009;
	ld.shared.v2.u32 	{%r1185, %r1186}, [%r1011];
	bra.uni 	$L__BB16_133;
$L__BB16_132:
	shl.b32 	%r1012, %r262, 3;
	mov.u32 	%r1013, _ZZN3cub18CUB_300001_SM_10006detail10merge_sort30DeviceMergeSortBlockSortKernelINS2_10policy_hubIP6EntityE9Policy600ES6_PNS0_8NullTypeES6_SA_m3cmpS5_S9_EEvbT0_T1_T2_T3_T4_PT6_PT7_T5_NS1_7vsmem_tEE19static_temp_storage;
	add.s32 	%r1014, %r1013, %r1012;
	ld.shared.v2.u32 	{%r1179, %r1180}, [%r1014];
$L__BB16_133:
	setp.ge.s32 	%p471, %r262, %r166;
	mov.pred 	%p488, 0;
	@%p471 bra 	$L__BB16_136;
	setp.ge.s32 	%p473, %r263, %r165;
	setp.lt.s32 	%p474, %r1179, %r1185;
	or.pred  	%p475, %p473, %p474;
	mov.pred 	%p488, -1;
	@%p475 bra 	$L__BB16_136;
	setp.le.s32 	%p476, %r1179, %r1185;
	setp.le.s32 	%p477, %r1180, %r1186;
	and.pred  	%p488, %p476, %p477;
$L__BB16_136:
	selp.b32 	%r1159, %r1180, %r1186, %p488;
	selp.b32 	%r1160, %r1179, %r1185, %p488;
	shl.b32 	%r1175, %r162, 1;
	setp.lt.u32 	%p478, %r162, 129;
	@%p478 bra 	$L__BB16_86;
	ld.param.s8 	%rs3, [_ZN3cub18CUB_300001_SM_10006detail10merge_sort30DeviceMergeSortBlockSortKernelINS2_10policy_hubIP6EntityE9Policy600ES6_PNS0_8NullTypeES6_SA_m3cmpS5_S9_EEvbT0_T1_T2_T3_T4_PT6_PT7_T5_NS1_7vsmem_tE_param_0];
	bar.sync 	0;
	setp.eq.s16 	%p479, %rs3, 0;
	@%p479 bra 	$L__BB16_139;
	ld.param.u64 	%rd37, [_ZN3cub18CUB_300001_SM_10006detail10merge_sort30DeviceMergeSortBlockSortKernelINS2_10policy_hubIP6EntityE9Policy600ES6_PNS0_8NullTypeES6_SA_m3cmpS5_S9_EEvbT0_T1_T2_T3_T4_PT6_PT7_T5_NS1_7vsmem_tE_param_3];
	st.shared.v2.u32 	[%r10], {%r1078, %r1077};
	st.shared.v2.u32 	[%r13+8], {%r1150, %r1149};
	st.shared.v2.u32 	[%r16+16], {%r1170, %r1169};
	st.shared.v2.u32 	[%r19+24], {%r1154, %r1153};
	st.shared.v2.u32 	[%r22+32], {%r1166, %r1165};
	st.shared.v2.u32 	[%r25+40], {%r1158, %r1157};
	st.shared.v2.u32 	[%r28+48], {%r1162, %r1161};
	st.shared.v2.u32 	[%r31+56], {%r1160, %r1159};
	bar.warp.sync 	-1;
	ld.shared.v2.u32 	{%r1015, %r1016}, [%r2];
	ld.shared.v2.u32 	{%r1017, %r1018}, [%r3+256];
	ld.shared.v2.u32 	{%r1019, %r1020}, [%r4+512];
	ld.shared.v2.u32 	{%r1021, %r1022}, [%r5+768];
	ld.shared.v2.u32 	{%r1023, %r1024}, [%r6+1024];
	ld.shared.v2.u32 	{%r1025, %r1026}, [%r7+1280];
	ld.shared.v2.u32 	{%r1027, %r1028}, [%r8+1536];
	ld.shared.v2.u32 	{%r1029, %r1030}, [%r9+1792];
	cvta.to.global.u64 	%rd30, %rd37;
	add.s64 	%rd32, %rd30, %rd28;
	st.global.u32 	[%rd32], %r1015;
	st.global.u32 	[%rd32+4], %r1016;
	st.global.u32 	[%rd32+256], %r1017;
	st.global.u32 	[%rd32+260], %r1018;
	st.global.u32 	[%rd32+512], %r1019;
	st.global.u32 	[%rd32+516], %r1020;
	st.global.u32 	[%rd32+768], %r1021;
	st.global.u32 	[%rd32+772], %r1022;
	st.global.u32 	[%rd32+1024], %r1023;
	st.global.u32 	[%rd32+1028], %r1024;
	st.global.u32 	[%rd32+1280], %r1025;
	st.global.u32 	[%rd32+1284], %r1026;
	st.global.u32 	[%rd32+1536], %r1027;
	st.global.u32 	[%rd32+1540], %r1028;
	st.global.u32 	[%rd32+1792], %r1029;
	st.global.u32 	[%rd32+1796], %r1030;
	bra.uni 	$L__BB16_354;
$L__BB16_139:
	ld.param.u64 	%rd39, [_ZN3cub18CUB_300001_SM_10006detail10merge_sort30DeviceMergeSortBlockSortKernelINS2_10policy_hubIP6EntityE9Policy600ES6_PNS0_8NullTypeES6_SA_m3cmpS5_S9_EEvbT0_T1_T2_T3_T4_PT6_PT7_T5_NS1_7vsmem_tE_param_6];
	st.shared.v2.u32 	[%r10], {%r1078, %r1077};
	st.shared.v2.u32 	[%r13+8], {%r1150, %r1149};
	st.shared.v2.u32 	[%r16+16], {%r1170, %r1169};
	st.shared.v2.u32 	[%r19+24], {%r1154, %r1153};
	st.shared.v2.u32 	[%r22+32], {%r1166, %r1165};
	st.shared.v2.u32 	[%r25+40], {%r1158, %r1157};
	st.shared.v2.u32 	[%r28+48], {%r1162, %r1161};
	st.shared.v2.u32 	[%r31+56], {%r1160, %r1159};
	bar.warp.sync 	-1;
	ld.shared.v2.u32 	{%r1031, %r1032}, [%r2];
	ld.shared.v2.u32 	{%r1033, %r1034}, [%r3+256];
	ld.shared.v2.u32 	{%r1035, %r1036}, [%r4+512];
	ld.shared.v2.u32 	{%r1037, %r1038}, [%r5+768];
	ld.shared.v2.u32 	{%r1039, %r1040}, [%r6+1024];
	ld.shared.v2.u32 	{%r1041, %r1042}, [%r7+1280];
	ld.shared.v2.u32 	{%r1043, %r1044}, [%r8+1536];
	ld.shared.v2.u32 	{%r1045, %r1046}, [%r9+1792];
	cvta.to.global.u64 	%rd33, %rd39;
	add.s64 	%rd35, %rd33, %rd28;
	st.global.u32 	[%rd35], %r1031;
	st.global.u32 	[%rd35+4], %r1032;
	st.global.u32 	[%rd35+256], %r1033;
	st.global.u32 	[%rd35+260], %r1034;
	st.global.u32 	[%rd35+512], %r1035;
	st.global.u32 	[%rd35+516], %r1036;
	st.global.u32 	[%rd35+768], %r1037;
	st.global.u32 	[%rd35+772], %r1038;
	st.global.u32 	[%rd35+1024], %r1039;
	st.global.u32 	[%rd35+1028], %r1040;
	st.global.u32 	[%rd35+1280], %r1041;
	st.global.u32 	[%rd35+1284], %r1042;
	st.global.u32 	[%rd35+1536], %r1043;
	st.global.u32 	[%rd35+1540], %r1044;
	st.global.u32 	[%rd35+1792], %r1045;
	st.global.u32 	[%rd35+1796], %r1046;
	bra.uni 	$L__BB16_354;
$L__BB16_140:
	cvt.u32.u64 	%r666, %rd2;
	cvt.u32.u64 	%r667, %rd8;
	sub.s32 	%r668, %r667, %r666;
	min.s32 	%r275, %r668, 2048;
	// begin inline asm
	griddepcontrol.wait;
	// end inline asm
	shl.b64 	%rd14, %rd2, 3;
	add.s64 	%rd15, %rd1, %rd14;
	mov.u32 	%r276, %tid.x;
	ld.global.u32 	%r1221, [%rd15+4];
	ld.global.u32 	%r1222, [%rd15];
	and.b32  	%r669, %r276, 31;
	shl.b32 	%r670, %r276, 3;
	and.b32  	%r671, %r670, 7936;
	or.b32  	%r279, %r671, %r669;
	setp.ge.s32 	%p38, %r279, %r275;
	shl.b32 	%r672, %r279, 3;
	cvt.u64.u32 	%rd16, %r672;
	add.s64 	%rd4, %rd15, %rd16;
	mov.u32 	%r1207, %r1221;
	mov.u32 	%r1208, %r1222;
	@%p38 bra 	$L__BB16_142;
	ld.global.u32 	%r1208, [%rd4];
	ld.global.u32 	%r1207, [%rd4+4];
$L__BB16_142:
	add.s32 	%r284, %r279, 32;
	setp.ge.s32 	%p39, %r284, %r275;
	mov.u32 	%r1209, %r1221;
	mov.u32 	%r1210, %r1222;
	@%p39 bra 	$L__BB16_144;
	ld.global.u32 	%r1210, [%rd4+256];
	ld.global.u32 	%r1209, [%rd4+260];
$L__BB16_144:
	add.s32 	%r289, %r279, 64;
	setp.ge.s32 	%p40, %r289, %r275;
	mov.u32 	%r1211, %r1221;
	mov.u32 	%r1212, %r1222;
	@%p40 bra 	$L__BB16_146;
	ld.global.u32 	%r1212, [%rd4+512];
	ld.global.u32 	%r1211, [%rd4+516];
$L__BB16_146:
	add.s32 	%r673, %r279, 96;
	setp.ge.s32 	%p41, %r673, %r275;
	mov.u32 	%r1213, %r1221;
	mov.u32 	%r1214, %r1222;
	@%p41 bra 	$L__BB16_148;
	ld.global.u32 	%r1214, [%rd4+768];
	ld.global.u32 	%r1213, [%rd4+772];
$L__BB16_148:
	add.s32 	%r298, %r279, 128;
	setp.ge.s32 	%p42, %r298, %r275;
	mov.u32 	%r1215, %r1221;
	mov.u32 	%r1216, %r1222;
	@%p42 bra 	$L__BB16_150;
	ld.global.u32 	%r1216, [%rd4+1024];
	ld.global.u32 	%r1215, [%rd4+1028];
$L__BB16_150:
	add.s32 	%r674, %r279, 160;
	setp.ge.s32 	%p43, %r674, %r275;
	mov.u32 	%r1217, %r1221;
	mov.u32 	%r1218, %r1222;
	@%p43 bra 	$L__BB16_152;
	ld.global.u32 	%r1218, [%rd4+1280];
	ld.global.u32 	%r1217, [%rd4+1284];
$L__BB16_152:
	add.s32 	%r307, %r279, 192;
	setp.ge.s32 	%p44, %r307, %r275;
	mov.u32 	%r1219, %r1221;
	mov.u32 	%r1220, %r1222;
	@%p44 bra 	$L__BB16_154;
	ld.global.u32 	%r1220, [%rd4+1536];
	ld.global.u32 	%r1219, [%rd4+1540];
$L__BB16_154:
	add.s32 	%r675, %r279, 224;
	setp.ge.s32 	%p45, %r675, %r275;
	@%p45 bra 	$L__BB16_156;
	ld.global.u32 	%r1222, [%rd4+1792];
	ld.global.u32 	%r1221, [%rd4+1796];
$L__BB16_156:
	// begin inline asm
	mov.u32 %r676, %laneid;
	// end inline asm
	shl.b32 	%r677, %r276, 3;
	and.b32  	%r678, %r677, 7936;
	add.s32 	%r679, %r676, %r678;
	shr.s32 	%r680, %r679, 5;
	add.s32 	%r681, %r680, %r679;
	shl.b32 	%r682, %r681, 3;
	mov.u32 	%r683, _ZZN3cub18CUB_300001_SM_10006detail10merge_sort30DeviceMergeSortBlockSortKernelINS2_10policy_hubIP6EntityE9Policy600ES6_PNS0_8NullTypeES6_SA_m3cmpS5_S9_EEvbT0_T1_T2_T3_T4_PT6_PT7_T5_NS1_7vsmem_tEE19static_temp_storage;
	add.s32 	%r316, %r683, %r682;
	st.shared.v2.u32 	[%r316], {%r1208, %r1207};
	add.s32 	%r684, %r679, 32;
	shr.s32 	%r685, %r684, 5;
	add.s32 	%r686, %r685, %r679;
	shl.b32 	%r687, %r686, 3;
	add.s32 	%r317, %r683, %r687;
	st.shared.v2.u32 	[%r317+256], {%r1210, %r1209};
	add.s32 	%r688, %r679, 64;
	shr.s32 	%r689, %r688, 5;
	add.s32 	%r690, %r689, %r679;
	shl.b32 	%r691, %r690, 3;
	add.s32 	%r318, %r683, %r691;
	st.shared.v2.u32 	[%r318+512], {%r1212, %r1211};
	add.s32 	%r692, %r679, 96;
	shr.s32 	%r693, %r692, 5;
	add.s32 	%r694, %r693, %r679;
	shl.b32 	%r695, %r694, 3;
	add.s32 	%r319, %r683, %r695;
	st.shared.v2.u32 	[%r319+768], {%r1214, %r1213};
	add.s32 	%r696, %r679, 128;
	shr.s32 	%r697, %r696, 5;
	add.s32 	%r698, %r697, %r679;
	shl.b32 	%r699, %r698, 3;
	add.s32 	%r320, %r683, %r699;
	st.shared.v2.u32 	[%r320+1024], {%r1216, %r1215};
	add.s32 	%r700, %r679, 160;
	shr.s32 	%r701, %r700, 5;
	add.s32 	%r702, %r701, %r679;
	shl.b32 	%r703, %r702, 3;
	add.s32 	%r321, %r683, %r703;
	st.shared.v2.u32 	[%r321+1280], {%r1218, %r1217};
	add.s32 	%r704, %r679, 192;
	shr.s32 	%r705, %r704, 5;
	add.s32 	%r706, %r705, %r679;
	shl.b32 	%r707, %r706, 3;
	add.s32 	%r322, %r683, %r707;
	st.shared.v2.u32 	[%r322+1536], {%r1220, %r1219};
	add.s32 	%r708, %r679, 224;
	shr.s32 	%r709, %r708, 5;
	add.s32 	%r710, %r709, %r679;
	shl.b32 	%r711, %r710, 3;
	add.s32 	%r323, %r683, %r711;
	st.shared.v2.u32 	[%r323+1792], {%r1222, %r1221};
	bar.warp.sync 	-1;
	mad.lo.s32 	%r712, %r676, 7, %r679;
	shr.s32 	%r713, %r712, 5;
	add.s32 	%r714, %r713, %r712;
	shl.b32 	%r715, %r714, 3;
	add.s32 	%r324, %r683, %r715;
	ld.shared.v2.u32 	{%r1386, %r1385}, [%r324];
	add.s32 	%r716, %r712, 1;
	shr.s32 	%r717, %r716, 5;
	add.s32 	%r718, %r717, %r712;
	shl.b32 	%r719, %r718, 3;
	add.s32 	%r327, %r683, %r719;
	ld.shared.v2.u32 	{%r328, %r329}, [%r327+8];
	add.s32 	%r720, %r712, 2;
	shr.s32 	%r721, %r720, 5;
	add.s32 	%r722, %r721, %r712;
	shl.b32 	%r723, %r722, 3;
	add.s32 	%r330, %r683, %r723;
	ld.shared.v2.u32 	{%r331, %r332}, [%r330+16];
	add.s32 	%r724, %r712, 3;
	shr.s32 	%r725, %r724, 5;
	add.s32 	%r726, %r725, %r712;
	shl.b32 	%r727, %r726, 3;
	add.s32 	%r333, %r683, %r727;
	ld.shared.v2.u32 	{%r334, %r335}, [%r333+24];
	add.s32 	%r728, %r712, 4;
	shr.s32 	%r729, %r728, 5;
	add.s32 	%r730, %r729, %r712;
	shl.b32 	%r731, %r730, 3;
	add.s32 	%r336, %r683, %r731;
	ld.shared.v2.u32 	{%r337, %r338}, [%r336+32];
	add.s32 	%r732, %r712, 5;
	shr.s32 	%r733, %r732, 5;
	add.s32 	%r734, %r733, %r712;
	shl.b32 	%r735, %r734, 3;
	add.s32 	%r339, %r683, %r735;
	ld.shared.v2.u32 	{%r340, %r341}, [%r339+40];
	add.s32 	%r736, %r712, 6;
	shr.s32 	%r737, %r736, 5;
	add.s32 	%r738, %r737, %r712;
	shl.b32 	%r739, %r738, 3;
	add.s32 	%r342, %r683, %r739;
	ld.shared.v2.u32 	{%r343, %r344}, [%r342+48];
	add.s32 	%r740, %r712, 7;
	shr.s32 	%r741, %r740, 5;
	add.s32 	%r742, %r741, %r712;
	shl.b32 	%r743, %r742, 3;
	add.s32 	%r345, %r683, %r743;
	ld.shared.v2.u32 	{%r346, %r347}, [%r345+56];
	bar.sync 	0;
	// begin inline asm
	griddepcontrol.launch_dependents;
	// end inline asm
	or.b32  	%r744, %r677, 1;
	setp.ge.u32 	%p46, %r744, %r275;
	mov.u32 	%r1367, %r1385;
	mov.u32 	%r1368, %r1386;
	mov.u32 	%r1229, %r1386;
	mov.u32 	%r1230, %r1385;
	@%p46 bra 	$L__BB16_160;
	setp.lt.s32 	%p47, %r1386, %r328;
	@%p47 bra 	$L__BB16_159;
	setp.gt.s32 	%p48, %r1386, %r328;
	setp.gt.s32 	%p49, %r1385, %r329;
	or.pred  	%p50, %p48, %p49;
	mov.u32 	%r1367, %r329;
	mov.u32 	%r1368, %r328;
	mov.u32 	%r1229, %r1386;
	mov.u32 	%r1230, %r1385;
	@%p50 bra 	$L__BB16_160;
$L__BB16_159:
	mov.u32 	%r1367, %r329;
	mov.u32 	%r1368, %r328;
	mov.u32 	%r1229, %r328;
	mov.u32 	%r1230, %r329;
$L__BB16_160:
	shl.b32 	%r745, %r276, 3;
	or.b32  	%r746, %r745, 2;
	setp.ge.u32 	%p51, %r746, %r275;
	mov.u32 	%r1365, %r1230;
	mov.u32 	%r1366, %r1229;
	@%p51 bra 	$L__BB16_164;
	setp.lt.s32 	%p52, %r1229, %r331;
	@%p52 bra 	$L__BB16_163;
	setp.gt.s32 	%p53, %r1229, %r331;
	setp.gt.s32 	%p54, %r1230, %r332;
	or.pred  	%p55, %p53, %p54;
	mov.u32 	%r1365, %r332;
	mov.u32 	%r1366, %r331;
	@%p55 bra 	$L__BB16_164;
$L__BB16_163:
	mov.u32 	%r1365, %r332;
	mov.u32 	%r1366, %r331;
	mov.u32 	%r1229, %r331;
	mov.u32 	%r1230, %r332;
$L__BB16_164:
	shl.b32 	%r747, %r276, 3;
	or.b32  	%r748, %r747, 3;
	setp.ge.u32 	%p56, %r748, %r275;
	mov.u32 	%r1363, %r1230;
	mov.u32 	%r1364, %r1229;
	@%p56 bra 	$L__BB16_168;
	setp.lt.s32 	%p57, %r1229, %r334;
	@%p57 bra 	$L__BB16_167;
	setp.gt.s32 	%p58, %r1229, %r334;
	setp.gt.s32 	%p59, %r1230, %r335;
	or.pred  	%p60, %p58, %p59;
	mov.u32 	%r1363, %r335;
	mov.u32 	%r1364, %r334;
	@%p60 bra 	$L__BB16_168;
$L__BB16_167:
	mov.u32 	%r1363, %r335;
	mov.u32 	%r1364, %r334;
	mov.u32 	%r1229, %r334;
	mov.u32 	%r1230, %r335;
$L__BB16_168:
	shl.b32 	%r749, %r276, 3;
	or.b32  	%r750, %r749, 4;
	setp.ge.u32 	%p61, %r750, %r275;
	mov.u32 	%r1361, %r1230;
	mov.u32 	%r1362, %r1229;
	@%p61 bra 	$L__BB16_172;
	setp.lt.s32 	%p62, %r1229, %r337;
	@%p62 bra 	$L__BB16_171;
	setp.gt.s32 	%p63, %r1229, %r337;
	setp.gt.s32 	%p64, %r1230, %r338;
	or.pred  	%p65, %p63, %p64;
	mov.u32 	%r1361, %r338;
	mov.u32 	%r1362, %r337;
	@%p65 bra 	$L__BB16_172;
$L__BB16_171:
	mov.u32 	%r1361, %r338;
	mov.u32 	%r1362, %r337;
	mov.u32 	%r1229, %r337;
	mov.u32 	%r1230, %r338;
$L__BB16_172:
	shl.b32 	%r751, %r276, 3;
	or.b32  	%r752, %r751, 5;
	setp.ge.u32 	%p66, %r752, %r275;
	mov.u32 	%r1359, %r1230;
	mov.u32 	%r1360, %r1229;
	@%p66 bra 	$L__BB16_176;
	setp.lt.s32 	%p67, %r1229, %r340;
	@%p67 bra 	$L__BB16_175;
	setp.gt.s32 	%p68, %r1229, %r340;
	setp.gt.s32 	%p69, %r1230, %r341;
	or.pred  	%p70, %p68, %p69;
	mov.u32 	%r1359, %r341;
	mov.u32 	%r1360, %r340;
	@%p70 bra 	$L__BB16_176;
$L__BB16_175:
	mov.u32 	%r1359, %r341;
	mov.u32 	%r1360, %r340;
	mov.u32 	%r1229, %r340;
	mov.u32 	%r1230, %r341;
$L__BB16_176:
	shl.b32 	%r753, %r276, 3;
	or.b32  	%r754, %r753, 6;
	setp.ge.u32 	%p71, %r754, %r275;
	mov.u32 	%r1357, %r1230;
	mov.u32 	%r1358, %r1229;
	@%p71 bra 	$L__BB16_180;
	setp.lt.s32 	%p72, %r1229, %r343;
	@%p72 bra 	$L__BB16_179;
	setp.gt.s32 	%p73, %r1229, %r343;
	setp.gt.s32 	%p74, %r1230, %r344;
	or.pred  	%p75, %p73, %p74;
	mov.u32 	%r1357, %r344;
	mov.u32 	%r1358, %r343;
	@%p75 bra 	$L__BB16_180;
$L__BB16_179:
	mov.u32 	%r1357, %r344;
	mov.u32 	%r1358, %r343;
	mov.u32 	%r1229, %r343;
	mov.u32 	%r1230, %r344;
$L__BB16_180:
	shl.b32 	%r755, %r276, 3;
	or.b32  	%r756, %r755, 7;
	setp.lt.u32 	%p76, %r756, %r275;
	selp.b32 	%r1371, %r347, %r1230, %p76;
	selp.b32 	%r1372, %r346, %r1229, %p76;
	setp.ge.u32 	%p77, %r755, %r275;
	@%p77 bra 	$L__BB16_265;
	setp.lt.s32 	%p78, %r1368, %r1386;
	@%p78 bra 	$L__BB16_183;
	setp.gt.s32 	%p79, %r1368, %r1386;
	setp.gt.s32 	%p80, %r1367, %r1385;
	or.pred  	%p81, %p79, %p80;
	mov.u32 	%r1265, %r1367;
	mov.u32 	%r1266, %r1368;
	@%p81 bra 	$L__BB16_184;
$L__BB16_183:
	mov.u32 	%r1265, %r1385;
	mov.u32 	%r1266, %r1386;
	mov.u32 	%r1385, %r1367;
	mov.u32 	%r1386, %r1368;
$L__BB16_184:
	setp.lt.s32 	%p82, %r1364, %r1366;
	@%p82 bra 	$L__BB16_186;
	setp.gt.s32 	%p83, %r1364, %r1366;
	setp.gt.s32 	%p84, %r1363, %r1365;
	or.pred  	%p85, %p83, %p84;
	mov.u32 	%r1269, %r1363;
	mov.u32 	%r1270, %r1364;
	@%p85 bra 	$L__BB16_187;
$L__BB16_186:
	mov.u32 	%r1269, %r1365;
	mov.u32 	%r1270, %r1366;
	mov.u32 	%r1365, %r1363;
	mov.u32 	%r1366, %r1364;
$L__BB16_187:
	setp.lt.s32 	%p86, %r1360, %r1362;
	@%p86 bra 	$L__BB16_189;
	setp.gt.s32 	%p87, %r1360, %r1362;
	setp.gt.s32 	%p88, %r1359, %r1361;
	or.pred  	%p89, %p87, %p88;
	mov.u32 	%r1273, %r1359;
	mov.u32 	%r1274, %r1360;
	@%p89 bra 	$L__BB16_190;
$L__BB16_189:
	mov.u32 	%r1273, %r1361;
	mov.u32 	%r1274, %r1362;
	mov.u32 	%r1361, %r1359;
	mov.u32 	%r1362, %r1360;
$L__BB16_190:
	setp.lt.s32 	%p90, %r1372, %r1358;
	@%p90 bra 	$L__BB16_192;
	setp.gt.s32 	%p91, %r1372, %r1358;
	setp.gt.s32 	%p92, %r1371, %r1357;
	or.pred  	%p93, %p91, %p92;
	mov.u32 	%r1259, %r1371;
	mov.u32 	%r1260, %r1372;
	@%p93 bra 	$L__BB16_193;
$L__BB16_192:
	mov.u32 	%r1259, %r1357;
	mov.u32 	%r1260, %r1358;
	mov.u32 	%r1357, %r1371;
	mov.u32 	%r1358, %r1372;
$L__BB16_193:
	setp.lt.s32 	%p94, %r1366, %r1266;
	@%p94 bra 	$L__BB16_195;
	setp.gt.s32 	%p95, %r1366, %r1266;
	setp.gt.s32 	%p96, %r1365, %r1265;
	or.pred  	%p97, %p95, %p96;
	mov.u32 	%r1281, %r1365;
	mov.u32 	%r1282, %r1366;
	@%p97 bra 	$L__BB16_196;
$L__BB16_195:
	mov.u32 	%r1281, %r1265;
	mov.u32 	%r1282, %r1266;
	mov.u32 	%r1265, %r1365;
	mov.u32 	%r1266, %r1366;
$L__BB16_196:
	setp.lt.s32 	%p98, %r1362, %r1270;
	@%p98 bra 	$L__BB16_198;
	setp.gt.s32 	%p99, %r1362, %r1270;
	setp.gt.s32 	%p100, %r1361, %r1269;
	or.pred  	%p101, %p99, %p100;
	mov.u32 	%r1285, %r1361;
	mov.u32 	%r1286, %r1362;
	@%p101 bra 	$L__BB16_199;
$L__BB16_198:
	mov.u32 	%r1285, %r1269;
	mov.u32 	%r1286, %r1270;
	mov.u32 	%r1269, %r1361;
	mov.u32 	%r1270, %r1362;
$L__BB16_199:
	setp.lt.s32 	%p102, %r1358, %r1274;
	@%p102 bra 	$L__BB16_201;
	setp.gt.s32 	%p103, %r1358, %r1274;
	setp.gt.s32 	%p104, %r1357, %r1273;
	or.pred  	%p105, %p103, %p104;
	mov.u32 	%r1289, %r1357;
	mov.u32 	%r1290, %r1358;
	@%p105 bra 	$L__BB16_202;
$L__BB16_201:
	mov.u32 	%r1289, %r1273;
	mov.u32 	%r1290, %r1274;
	mov.u32 	%r1273, %r1357;
	mov.u32 	%r1274, %r1358;
$L__BB16_202:
	setp.lt.s32 	%p106, %r1266, %r1386;
	@%p106 bra 	$L__BB16_204;
	setp.gt.s32 	%p107, %r1266, %r1386;
	setp.gt.s32 	%p108, %r1265, %r1385;
	or.pred  	%p109, %p107, %p108;
	mov.u32 	%r1293, %r1265;
	mov.u32 	%r1294, %r1266;
	@%p109 bra 	$L__BB16_205;
$L__BB16_204:
	mov.u32 	%r1293, %r1385;
	mov.u32 	%r1294, %r1386;
	mov.u32 	%r1385, %r1265;
	mov.u32 	%r1386, %r1266;
$L__BB16_205:
	setp.lt.s32 	%p110, %r1270, %r1282;
	@%p110 bra 	$L__BB16_207;
	setp.gt.s32 	%p111, %r1270, %r1282;
	setp.gt.s32 	%p112, %r1269, %r1281;
	or.pred  	%p113, %p111, %p112;
	mov.u32 	%r1297, %r1269;
	mov.u32 	%r1298, %r1270;
	@%p113 bra 	$L__BB16_208;
$L__BB16_207:
	mov.u32 	%r1297, %r1281;
	mov.u32 	%r1298, %r1282;
	mov.u32 	%r1281, %r1269;
	mov.u32 	%r1282, %r1270;
$L__BB16_208:
	setp.lt.s32 	%p114, %r1274, %r1286;
	@%p114 bra 	$L__BB16_210;
	setp.gt.s32 	%p115, %r1274, %r1286;
	setp.gt.s32 	%p116, %r1273, %r1285;
	or.pred  	%p117, %p115, %p116;
	mov.u32 	%r1301, %r1273;
	mov.u32 	%r1302, %r1274;
	@%p117 bra 	$L__BB16_211;
$L__BB16_210:
	mov.u32 	%r1301, %r1285;
	mov.u32 	%r1302, %r1286;
	mov.u32 	%r1285, %r1273;
	mov.u32 	%r1286, %r1274;
$L__BB16_211:
	setp.lt.s32 	%p118, %r1260, %r1290;
	@%p118 bra 	$L__BB16_213;
	setp.gt.s32 	%p119, %r1260, %r1290;
	setp.gt.s32 	%p120, %r1259, %r1289;
	or.pred  	%p121, %p119, %p120;
	mov.u32 	%r1287, %r1259;
	mov.u32 	%r1288, %r1260;
	@%p121 bra 	$L__BB16_214;
$L__BB16_213:
	mov.u32 	%r1287, %r1289;
	mov.u32 	%r1288, %r1290;
	mov.u32 	%r1289, %r1259;
	mov.u32 	%r1290, %r1260;
$L__BB16_214:
	setp.lt.s32 	%p122, %r1282, %r1294;
	@%p122 bra 	$L__BB16_216;
	setp.gt.s32 	%p123, %r1282, %r1294;
	setp.gt.s32 	%p124, %r1281, %r1293;
	or.pred  	%p125, %p123, %p124;
	mov.u32 	%r1309, %r1281;
	mov.u32 	%r1310, %r1282;
	@%p125 bra 	$L__BB16_217;
$L__BB16_216:
	mov.u32 	%r1309, %r1293;
	mov.u32 	%r1310, %r1294;
	mov.u32 	%r1293, %r1281;
	mov.u32 	%r1294, %r1282;
$L__BB16_217:
	setp.lt.s32 	%p126, %r1286, %r1298;
	@%p126 bra 	$L__BB16_219;
	setp.gt.s32 	%p127, %r1286, %r1298;
	setp.gt.s32 	%p128, %r1285, %r1297;
	or.pred  	%p129, %p127, %p128;
	mov.u32 	%r1313, %r1285;
	mov.u32 	%r1314, %r1286;
	@%p129 bra 	$L__BB16_220;
$L__BB16_219:
	mov.u32 	%r1313, %r1297;
	mov.u32 	%r1314, %r1298;
	mov.u32 	%r1297, %r1285;
	mov.u32 	%r1298, %r1286;
$L__BB16_220:
	setp.lt.s32 	%p130, %r1290, %r1302;
	@%p130 bra 	$L__BB16_222;
	setp.gt.s32 	%p131, %r1290, %r1302;
	setp.gt.s32 	%p132, %r1289, %r1301;
	or.pred  	%p133, %p131, %p132;
	mov.u32 	%r1317, %r1289;
	mov.u32 	%r1318, %r1290;
	@%p133 bra 	$L__BB16_223;
$L__BB16_222:
	mov.u32 	%r1317, %r1301;
	mov.u32 	%r1318, %r1302;
	mov.u32 	%r1301, %r1289;
	mov.u32 	%r1302, %r1290;
$L__BB16_223:
	setp.lt.s32 	%p134, %r1294, %r1386;
	@%p134 bra 	$L__BB16_225;
	setp.gt.s32 	%p135, %r1294, %r1386;
	setp.gt.s32 	%p136, %r1293, %r1385;
	or.pred  	%p137, %p135, %p136;
	mov.u32 	%r1321, %r1293;
	mov.u32 	%r1322, %r1294;
	@%p137 bra 	$L__BB16_226;
$L__BB16_225:
	mov.u32 	%r1321, %r1385;
	mov.u32 	%r1322, %r1386;
	mov.u32 	%r1385, %r1293;
	mov.u32 	%r1386, %r1294;
$L__BB16_226:
	setp.lt.s32 	%p138, %r1298, %r1310;
	@%p138 bra 	$L__BB16_228;
	setp.gt.s32 	%p139, %r1298, %r1310;
	setp.gt.s32 	%p140, %r1297, %r1309;
	or.pred  	%p141, %p139, %p140;
	mov.u32 	%r1325, %r1297;
	mov.u32 	%r1326, %r1298;
	@%p141 bra 	$L__BB16_229;
$L__BB16_228:
	mov.u32 	%r1325, %r1309;
	mov.u32 	%r1326, %r1310;
	mov.u32 	%r1309, %r1297;
	mov.u32 	%r1310, %r1298;
$L__BB16_229:
	setp.lt.s32 	%p142, %r1302, %r1314;
	@%p142 bra 	$L__BB16_231;
	setp.gt.s32 	%p143, %r1302, %r1314;
	setp.gt.s32 	%p144, %r1301, %r1313;
	or.pred  	%p145, %p143, %p144;
	mov.u32 	%r1329, %r1301;
	mov.u32 	%r1330, %r1302;
	@%p145 bra 	$L__BB16_232;
$L__BB16_231:
	mov.u32 	%r1329, %r1313;
	mov.u32 	%r1330, %r1314;
	mov.u32 	%r1313, %r1301;
	mov.u32 	%r1314, %r1302;
$L__BB16_232:
	setp.lt.s32 	%p146, %r1288, %r1318;
	@%p146 bra 	$L__BB16_234;
	setp.gt.s32 	%p147, %r1288, %r1318;
	setp.gt.s32 	%p148, %r1287, %r1317;
	or.pred  	%p149, %p147, %p148;
	mov.u32 	%r1315, %r1287;
	mov.u32 	%r1316, %r1288;
	@%p149 bra 	$L__BB16_235;
$L__BB16_234:
	mov.u32 	%r1315, %r1317;
	mov.u32 	%r1316, %r1318;
	mov.u32 	%r1317, %r1287;
	mov.u32 	%r1318, %r1288;
$L__BB16_235:
	setp.lt.s32 	%p150, %r1310, %r1322;
	@%p150 bra 	$L__BB16_237;
	setp.gt.s32 	%p151, %r1310, %r1322;
	setp.gt.s32 	%p152, %r1309, %r1321;
	or.pred  	%p153, %p151, %p152;
	mov.u32 	%r1337, %r1309;
	mov.u32 	%r1338, %r1310;
	@%p153 bra 	$L__BB16_238;
$L__BB16_237:
	mov.u32 	%r1337, %r1321;
	mov.u32 	%r1338, %r1322;
	mov.u32 	%r1321, %r1309;
	mov.u32 	%r1322, %r1310;
$L__BB16_238:
	setp.lt.s32 	%p154, %r1314, %r1326;
	@%p154 bra 	$L__BB16_240;
	setp.gt.s32 	%p155, %r1314, %r1326;
	setp.gt.s32 	%p156, %r1313, %r1325;
	or.pred  	%p157, %p155, %p156;
	mov.u32 	%r1341, %r1313;
	mov.u32 	%r1342, %r1314;
	@%p157 bra 	$L__BB16_241;
$L__BB16_240:
	mov.u32 	%r1341, %r1325;
	mov.u32 	%r1342, %r1326;
	mov.u32 	%r1325, %r1313;
	mov.u32 	%r1326, %r1314;
$L__BB16_241:
	setp.lt.s32 	%p158, %r1318, %r1330;
	@%p158 bra 	$L__BB16_243;
	setp.gt.s32 	%p159, %r1318, %r1330;
	setp.gt.s32 	%p160, %r1317, %r1329;
	or.pred  	%p161, %p159, %p160;
	mov.u32 	%r1345, %r1317;
	mov.u32 	%r1346, %r1318;
	@%p161 bra 	$L__BB16_244;
$L__BB16_243:
	mov.u32 	%r1345, %r1329;
	mov.u32 	%r1346, %r1330;
	mov.u32 	%r1329, %r1317;
	mov.u32 	%r1330, %r1318;
$L__BB16_244:
	setp.lt.s32 	%p162, %r1322, %r1386;
	@%p162 bra 	$L__BB16_246;
	setp.gt.s32 	%p163, %r1322, %r1386;
	setp.gt.s32 	%p164, %r1321, %r1385;
	or.pred  	%p165, %p163, %p164;
	mov.u32 	%r1367, %r1321;
	mov.u32 	%r1368, %r1322;
	@%p165 bra 	$L__BB16_247;
$L__BB16_246:
	mov.u32 	%r1367, %r1385;
	mov.u32 	%r1368, %r1386;
	mov.u32 	%r1385, %r1321;
	mov.u32 	%r1386, %r1322;
$L__BB16_247:
	setp.lt.s32 	%p166, %r1326, %r1338;
	@%p166 bra 	$L__BB16_249;
	setp.gt.s32 	%p167, %r1326, %r1338;
	setp.gt.s32 	%p168, %r1325, %r1337;
	or.pred  	%p169, %p167, %p168;
	mov.u32 	%r1363, %r1325;
	mov.u32 	%r1364, %r1326;
	@%p169 bra 	$L__BB16_250;
$L__BB16_249:
	mov.u32 	%r1363, %r1337;
	mov.u32 	%r1364, %r1338;
	mov.u32 	%r1337, %r1325;
	mov.u32 	%r1338, %r1326;
$L__BB16_250:
	setp.lt.s32 	%p170, %r1330, %r1342;
	@%p170 bra 	$L__BB16_252;
	setp.gt.s32 	%p171, %r1330, %r1342;
	setp.gt.s32 	%p172, %r1329, %r1341;
	or.pred  	%p173, %p171, %p172;
	mov.u32 	%r1359, %r1329;
	mov.u32 	%r1360, %r1330;
	@%p173 bra 	$L__BB16_253;
$L__BB16_252:
	mov.u32 	%r1359, %r1341;
	mov.u32 	%r1360, %r1342;
	mov.u32 	%r1341, %r1329;
	mov.u32 	%r1342, %r1330;
$L__BB16_253:
	setp.lt.s32 	%p174, %r1316, %r1346;
	@%p174 bra 	$L__BB16_255;
	setp.gt.s32 	%p175, %r1316, %r1346;
	setp.gt.s32 	%p176, %r1315, %r1345;
	or.pred  	%p177, %p175, %p176;
	mov.u32 	%r1371, %r1315;
	mov.u32 	%r1372, %r1316;
	@%p177 bra 	$L__BB16_256;
$L__BB16_255:
	mov.u32 	%r1371, %r1345;
	mov.u32 	%r1372, %r1346;
	mov.u32 	%r1345, %r1315;
	mov.u32 	%r1346, %r1316;
$L__BB16_256:
	setp.lt.s32 	%p178, %r1338, %r1368;
	@%p178 bra 	$L__BB16_258;
	setp.gt.s32 	%p179, %r1338, %r1368;
	setp.gt.s32 	%p180, %r1337, %r1367;
	or.pred  	%p181, %p179, %p180;
	mov.u32 	%r1365, %r1337;
	mov.u32 	%r1366, %r1338;
	@%p181 bra 	$L__BB16_259;
$L__BB16_258:
	mov.u32 	%r1365, %r1367;
	mov.u32 	%r1366, %r1368;
	mov.u32 	%r1367, %r1337;
	mov.u32 	%r1368, %r1338;
$L__BB16_259:
	setp.lt.s32 	%p182, %r1342, %r1364;
	@%p182 bra 	$L__BB16_261;
	setp.gt.s32 	%p183, %r1342, %r1364;
	setp.gt.s32 	%p184, %r1341, %r1363;
	or.pred  	%p185, %p183, %p184;
	mov.u32 	%r1361, %r1341;
	mov.u32 	%r1362, %r1342;
	@%p185 bra 	$L__BB16_262;
$L__BB16_261:
	mov.u32 	%r1361, %r1363;
	mov.u32 	%r1362, %r1364;
	mov.u32 	%r1363, %r1341;
	mov.u32 	%r1364, %r1342;
$L__BB16_262:
	setp.lt.s32 	%p186, %r1346, %r1360;
	@%p186 bra 	$L__BB16_264;
	setp.gt.s32 	%p187, %r1346, %r1360;
	setp.gt.s32 	%p188, %r1345, %r1359;
	or.pred  	%p189, %p187, %p188;
	mov.u32 	%r1357, %r1345;
	mov.u32 	%r1358, %r1346;
	@%p189 bra 	$L__BB16_265;
$L__BB16_264:
	mov.u32 	%r1357, %r1359;
	mov.u32 	%r1358, %r1360;
	mov.u32 	%r1359, %r1345;
	mov.u32 	%r1360, %r1346;
$L__BB16_265:
	mov.b32 	%r1387, 2;
$L__BB16_266:
	mov.u32 	%r514, %r1387;
	bar.sync 	0;
	add.s32 	%r758, %r514, -1;
	shl.b32 	%r759, %r276, 6;
	mov.u32 	%r760, _ZZN3cub18CUB_300001_SM_10006detail10merge_sort30DeviceMergeSortBlockSortKernelINS2_10policy_hubIP6EntityE9Policy600ES6_PNS0_8NullTypeES6_SA_m3cmpS5_S9_EEvbT0_T1_T2_T3_T4_PT6_PT7_T5_NS1_7vsmem_tEE19static_temp_storage;
	add.s32 	%r761, %r760, %r759;
	st.shared.v4.u32 	[%r761], {%r1386, %r1385, %r1368, %r1367};
	st.shared.v4.u32 	[%r761+16], {%r1366, %r1365, %r1364, %r1363};
	st.shared.v4.u32 	[%r761+32], {%r1362, %r1361, %r1360, %r1359};
	st.shared.v4.u32 	[%r761+48], {%r1358, %r1357, %r1372, %r1371};
	bar.sync 	0;
	neg.s32 	%r762, %r514;
	and.b32  	%r763, %r276, %r762;
	shl.b32 	%r764, %r763, 3;
	shl.b32 	%r765, %r514, 2;
	and.b32  	%r766, %r758, %r276;
	shl.b32 	%r767, %r766, 3;
	min.s32 	%r515, %r767, %r275;
	min.s32 	%r516, %r764, %r275;
	add.s32 	%r768, %r516, %r765;
	min.s32 	%r517, %r768, %r275;
	add.s32 	%r769, %r517, %r765;
	min.s32 	%r518, %r769, %r275;
	sub.s32 	%r770, %r517, %r516;
	sub.s32 	%r771, %r518, %r517;
	setp.lt.s32 	%p190, %r515, %r771;
	sub.s32 	%r772, %r515, %r771;
	selp.b32 	%r1390, 0, %r772, %p190;
	min.s32 	%r1388, %r770, %r515;
	setp.ge.s32 	%p191, %r1390, %r1388;
	@%p191 bra 	$L__BB16_271;
	add.s32 	%r521, %r517, %r515;
$L__BB16_268:
	sub.s32 	%r773, %r1388, %r1390;
	shr.u32 	%r774, %r773, 31;
	add.s32 	%r775, %r773, %r774;
	shr.s32 	%r776, %r775, 1;
	add.s32 	%r524, %r776, %r1390;
	add.s32 	%r777, %r524, %r516;
	shl.b32 	%r778, %r777, 3;
	add.s32 	%r525, %r760, %r778;
	ld.shared.u32 	%r526, [%r525];
	not.b32 	%r780, %r524;
	add.s32 	%r781, %r521, %r780;
	shl.b32 	%r782, %r781, 3;
	add.s32 	%r527, %r760, %r782;
	ld.shared.u32 	%r528, [%r527];
	setp.lt.s32 	%p193, %r528, %r526;
	mov.pred 	%p489, 0;
	@%p193 bra 	$L__BB16_270;
	ld.shared.u32 	%r783, [%r527+4];
	ld.shared.u32 	%r785, [%r525+4];
	setp.gt.s32 	%p194, %r528, %r526;
	setp.gt.s32 	%p195, %r783, %r785;
	or.pred  	%p489, %p194, %p195;
$L__BB16_270:
	add.s32 	%r787, %r524, 1;
	selp.b32 	%r1390, %r787, %r1390, %p489;
	selp.b32 	%r1388, %r1388, %r524, %p489;
	setp.lt.s32 	%p196, %r1390, %r1388;
	@%p196 bra 	$L__BB16_268;
$L__BB16_271:
	add.s32 	%r532, %r1390, %r516;
	add.s32 	%r788, %r517, %r515;
	sub.s32 	%r533, %r788, %r1390;
	shl.b32 	%r789, %r532, 3;
	add.s32 	%r534, %r760, %r789;
	ld.shared.v2.u32 	{%r1397, %r1398}, [%r534];
	shl.b32 	%r791, %r533, 3;
	add.s32 	%r537, %r760, %r791;
	ld.shared.v2.u32 	{%r1391, %r1392}, [%r537];
	setp.ge.s32 	%p198, %r533, %r518;
	mov.pred 	%p490, 0;
	@%p198 bra 	$L__BB16_274;
	setp.ge.s32 	%p200, %r532, %r517;
	setp.lt.s32 	%p201, %r1391, %r1397;
	or.pred  	%p202, %p200, %p201;
	mov.pred 	%p490, -1;
	@%p202 bra 	$L__BB16_274;
	setp.le.s32 	%p203, %r1391, %r1397;
	setp.le.s32 	%p204, %r1392, %r1398;
	and.pred  	%p490, %p203, %p204;
$L__BB16_274:
	selp.b32 	%r1385, %r1392, %r1398, %p490;
	selp.b32 	%r1386, %r1391, %r1397, %p490;
	selp.u32 	%r792, 1, 0, %p490;
	add.s32 	%r542, %r533, %r792;
	not.pred 	%p205, %p490;
	selp.u32 	%r793, 1, 0, %p205;
	add.s32 	%r543, %r532, %r793;
	@%p205 bra 	$L__BB16_276;
	ld.shared.v2.u32 	{%r1391, %r1392}, [%r537+8];
	bra.uni 	$L__BB16_277;
$L__BB16_276:
	ld.shared.v2.u32 	{%r1397, %r1398}, [%r534+8];
$L__BB16_277:
	setp.ge.s32 	%p207, %r542, %r518;
	mov.pred 	%p491, 0;
	@%p207 bra 	$L__BB16_280;
	setp.ge.s32 	%p209, %r543, %r517;
	setp.lt.s32 	%p210, %r1391, %r1397;
	or.pred  	%p211, %p209, %p210;
	mov.pred 	%p491, -1;
	@%p211 bra 	$L__BB16_280;
	setp.le.s32 	%p212, %r1391, %r1397;
	setp.le.s32 	%p213, %r1392, %r1398;
	and.pred  	%p491, %p212, %p213;
$L__BB16_280:
	selp.b32 	%r1367, %r1392, %r1398, %p491;
	selp.b32 	%r1368, %r1391, %r1397, %p491;
	selp.u32 	%r794, 1, 0, %p491;
	add.s32 	%r554, %r542, %r794;
	not.pred 	%p214, %p491;
	selp.u32 	%r795, 1, 0, %p214;
	add.s32 	%r555, %r543, %r795;
	@%p491 bra 	$L__BB16_282;
	shl.b32 	%r796, %r555, 3;
	add.s32 	%r798, %r760, %r796;
	ld.shared.v2.u32 	{%r1397, %r1398}, [%r798];
	bra.uni 	$L__BB16_283;
$L__BB16_282:
	shl.b32 	%r799, %r554, 3;
	add.s32 	%r801, %r760, %r799;
	ld.shared.v2.u32 	{%r1391, %r1392}, [%r801];
$L__BB16_283:
	setp.ge.s32 	%p216, %r554, %r518;
	mov.pred 	%p492, 0;
	@%p216 bra 	$L__BB16_286;
	setp.ge.s32 	%p218, %r555, %r517;
	setp.lt.s32 	%p219, %r1391, %r1397;
	or.pred  	%p220, %p218, %p219;
	mov.pred 	%p492, -1;
	@%p220 bra 	$L__BB16_286;
	setp.le.s32 	%p221, %r1391, %r1397;
	setp.le.s32 	%p222, %r1392, %r1398;
	and.pred  	%p492, %p221, %p222;
$L__BB16_286:
	selp.b32 	%r1365, %r1392, %r1398, %p492;
	selp.b32 	%r1366, %r1391, %r1397, %p492;
	selp.u32 	%r802, 1, 0, %p492;
	add.s32 	%r566, %r554, %r802;
	not.pred 	%p223, %p492;
	selp.u32 	%r803, 1, 0, %p223;
	add.s32 	%r567, %r555, %r803;
	@%p492 bra 	$L__BB16_288;
	shl.b32 	%r804, %r567, 3;
	mov.u32 	%r805, _ZZN3cub18CUB_300001_SM_10006detail10merge_sort30DeviceMergeSortBlockSortKernelINS2_10policy_hubIP6EntityE9Policy600ES6_PNS0_8NullTypeES6_SA_m3cmpS5_S9_EEvbT0_T1_T2_T3_T4_PT6_PT7_T5_NS1_7vsmem_tEE19static_temp_storage;
	add.s32 	%r806, %r805, %r804;
	ld.shared.v2.u32 	{%r1397, %r1398}, [%r806];
	bra.uni 	$L__BB16_289;
$L__BB16_288:
	shl.b32 	%r807, %r566, 3;
	mov.u32 	%r808, _ZZN3cub18CUB_300001_SM_10006detail10merge_sort30DeviceMergeSortBlockSortKernelINS2_10policy_hubIP6EntityE9Policy600ES6_PNS0_8NullTypeES6_SA_m3cmpS5_S9_EEvbT0_T1_T2_T3_T4_PT6_PT7_T5_NS1_7vsmem_tEE19static_temp_storage;
	add.s32 	%r809, %r808, %r807;
	ld.shared.v2.u32 	{%r1391, %r1392}, [%r809];
$L__BB16_289:
	setp.ge.s32 	%p225, %r566, %r518;
	mov.pred 	%p493, 0;
	@%p225 bra 	$L__BB16_292;
	setp.ge.s32 	%p227, %r567, %r517;
	setp.lt.s32 	%p228, %r1391, %r1397;
	or.pred  	%p229, %p227, %p228;
	mov.pred 	%p493, -1;
	@%p229 bra 	$L__BB16_292;
	setp.le.s32 	%p230, %r1391, %r1397;
	setp.le.s32 	%p231, %r1392, %r1398;
	and.pred  	%p493, %p230, %p231;
$L__BB16_292:
	selp.b32 	%r1363, %r1392, %r1398, %p493;
	selp.b32 	%r1364, %r1391, %r1397, %p493;
	selp.u32 	%r810, 1, 0, %p493;
	add.s32 	%r578, %r566, %r810;
	not.pred 	%p232, %p493;
	selp.u32 	%r811, 1, 0, %p232;
	add.s32 	%r579, %r567, %r811;
	@%p493 bra 	$L__BB16_294;
	shl.b32 	%r812, %r579, 3;
	mov.u32 	%r813, _ZZN3cub18CUB_300001_SM_10006detail10merge_sort30DeviceMergeSortBlockSortKernelINS2_10policy_hubIP6EntityE9Policy600ES6_PNS0_8NullTypeES6_SA_m3cmpS5_S9_EEvbT0_T1_T2_T3_T4_PT6_PT7_T5_NS1_7vsmem_tEE19static_temp_storage;
	add.s32 	%r814, %r813, %r812;
	ld.shared.v2.u32 	{%r1397, %r1398}, [%r814];
	bra.uni 	$L__BB16_295;
$L__BB16_294:
	shl.b32 	%r815, %r578, 3;
	mov.u32 	%r816, _ZZN3cub18CUB_300001_SM_10006detail10merge_sort30DeviceMergeSortBlockSortKernelINS2_10policy_hubIP6EntityE9Policy600ES6_PNS0_8NullTypeES6_SA_m3cmpS5_S9_EEvbT0_T1_T2_T3_T4_PT6_PT7_T5_NS1_7vsmem_tEE19static_temp_storage;
	add.s32 	%r817, %r816, %r815;
	ld.shared.v2.u32 	{%r1391, %r1392}, [%r817];
$L__BB16_295:
	setp.ge.s32 	%p234, %r578, %r518;
	mov.pred 	%p494, 0;
	@%p234 bra 	$L__BB16_298;
	setp.ge.s32 	%p236, %r579, %r517;
	setp.lt.s32 	%p237, %r1391, %r1397;
	or.pred  	%p238, %p236, %p237;
	mov.pred 	%p494, -1;
	@%p238 bra 	$L__BB16_298;
	setp.le.s32 	%p239, %r1391, %r1397;
	setp.le.s32 	%p240, %r1392, %r1398;
	and.pred  	%p494, %p239, %p240;
$L__BB16_298:
	selp.b32 	%r1361, %r1392, %r1398, %p494;
	selp.b32 	%r1362, %r1391, %r1397, %p494;
	selp.u32 	%r818, 1, 0, %p494;
	add.s32 	%r590, %r578, %r818;
	not.pred 	%p241, %p494;
	selp.u32 	%r819, 1, 0, %p241;
	add.s32 	%r591, %r579, %r819;
	@%p494 bra 	$L__BB16_300;
	shl.b32 	%r820, %r591, 3;
	mov.u32 	%r821, _ZZN3cub18CUB_300001_SM_10006detail10merge_sort30DeviceMergeSortBlockSortKernelINS2_10policy_hubIP6EntityE9Policy600ES6_PNS0_8NullTypeES6_SA_m3cmpS5_S9_EEvbT0_T1_T2_T3_T4_PT6_PT7_T5_NS1_7vsmem_tEE19static_temp_storage;
	add.s32 	%r822, %r821, %r820;
	ld.shared.v2.u32 	{%r1397, %r1398}, [%r822];
	bra.uni 	$L__BB16_301;
$L__BB16_300:
	shl.b32 	%r823, %r590, 3;
	mov.u32 	%r824, _ZZN3cub18CUB_300001_SM_10006detail10merge_sort30DeviceMergeSortBlockSortKernelINS2_10policy_hubIP6EntityE9Policy600ES6_PNS0_8NullTypeES6_SA_m3cmpS5_S9_EEvbT0_T1_T2_T3_T4_PT6_PT7_T5_NS1_7vsmem_tEE19static_temp_storage;
	add.s32 	%r825, %r824, %r823;
	ld.shared.v2.u32 	{%r1391, %r1392}, [%r825];
$L__BB16_301:
	setp.ge.s32 	%p243, %r590, %r518;
	mov.pred 	%p495, 0;
	@%p243 bra 	$L__BB16_304;
	setp.ge.s32 	%p245, %r591, %r517;
	setp.lt.s32 	%p246, %r1391, %r1397;
	or.pred  	%p247, %p245, %p246;
	mov.pred 	%p495, -1;
	@%p247 bra 	$L__BB16_304;
	setp.le.s32 	%p248, %r1391, %r1397;
	setp.le.s32 	%p249, %r1392, %r1398;
	and.pred  	%p495, %p248, %p249;
$L__BB16_304:
	selp.b32 	%r1359, %r1392, %r1398, %p495;
	selp.b32 	%r1360, %r1391, %r1397, %p495;
	selp.u32 	%r826, 1, 0, %p495;
	add.s32 	%r602, %r590, %r826;
	not.pred 	%p250, %p495;
	selp.u32 	%r827, 1, 0, %p250;
	add.s32 	%r603, %r591, %r827;
	@%p495 bra 	$L__BB16_306;
	shl.b32 	%r828, %r603, 3;
	mov.u32 	%r829, _ZZN3cub18CUB_300001_SM_10006detail10merge_sort30DeviceMergeSortBlockSortKernelINS2_10policy_hubIP6EntityE9Policy600ES6_PNS0_8NullTypeES6_SA_m3cmpS5_S9_EEvbT0_T1_T2_T3_T4_PT6_PT7_T5_NS1_7vsmem_tEE19static_temp_storage;
	add.s32 	%r830, %r829, %r828;
	ld.shared.v2.u32 	{%r1397, %r1398}, [%r830];
	bra.uni 	$L__BB16_307;
$L__BB16_306:
	shl.b32 	%r831, %r602, 3;
	mov.u32 	%r832, _ZZN3cub18CUB_300001_SM_10006detail10merge_sort30DeviceMergeSortBlockSortKernelINS2_10policy_hubIP6EntityE9Policy600ES6_PNS0_8NullTypeES6_SA_m3cmpS5_S9_EEvbT0_T1_T2_T3_T4_PT6_PT7_T5_NS1_7vsmem_tEE19static_temp_storage;
	add.s32 	%r833, %r832, %r831;
	ld.shared.v2.u32 	{%r1391, %r1392}, [%r833];
$L__BB16_307:
	setp.ge.s32 	%p252, %r602, %r518;
	mov.pred 	%p496, 0;
	@%p252 bra 	$L__BB16_310;
	setp.ge.s32 	%p254, %r603, %r517;
	setp.lt.s32 	%p255, %r1391, %r1397;
	or.pred  	%p256, %p254, %p255;
	mov.pred 	%p496, -1;
	@%p256 bra 	$L__BB16_310;
	setp.le.s32 	%p257, %r1391, %r1397;
	setp.le.s32 	%p258, %r1392, %r1398;
	and.pred  	%p496, %p257, %p258;
$L__BB16_310:
	selp.b32 	%r1357, %r1392, %r1398, %p496;
	selp.b32 	%r1358, %r1391, %r1397, %p496;
	selp.u32 	%r834, 1, 0, %p496;
	add.s32 	%r614, %r602, %r834;
	not.pred 	%p259, %p496;
	selp.u32 	%r835, 1, 0, %p259;
	add.s32 	%r615, %r603, %r835;
	@%p496 bra 	$L__BB16_312;
	shl.b32 	%r836, %r615, 3;
	mov.u32 	%r837, _ZZN3cub18CUB_300001_SM_10006detail10merge_sort30DeviceMergeSortBlockSortKernelINS2_10policy_hubIP6EntityE9Policy600ES6_PNS0_8NullTypeES6_SA_m3cmpS5_S9_EEvbT0_T1_T2_T3_T4_PT6_PT7_T5_NS1_7vsmem_tEE19static_temp_storage;
	add.s32 	%r838, %r837, %r836;
	ld.shared.v2.u32 	{%r1397, %r1398}, [%r838];
	bra.uni 	$L__BB16_313;
$L__BB16_312:
	shl.b32 	%r839, %r614, 3;
	mov.u32 	%r840, _ZZN3cub18CUB_300001_SM_10006detail10merge_sort30DeviceMergeSortBlockSortKernelINS2_10policy_hubIP6EntityE9Policy600ES6_PNS0_8NullTypeES6_SA_m3cmpS5_S9_EEvbT0_T1_T2_T3_T4_PT6_PT7_T5_NS1_7vsmem_tEE19static_temp_storage;
	add.s32 	%r841, %r840, %r839;
	ld.shared.v2.u32 	{%r1391, %r1392}, [%r841];
$L__BB16_313:
	setp.ge.s32 	%p261, %r614, %r518;
	mov.pred 	%p497, 0;
	@%p261 bra 	$L__BB16_316;
	setp.ge.s32 	%p263, %r615, %r517;
	setp.lt.s32 	%p264, %r1391, %r1397;
	or.pred  	%p265, %p263, %p264;
	mov.pred 	%p497, -1;
	@%p265 bra 	$L__BB16_316;
	setp.le.s32 	%p266, %r1391, %r1397;
	setp.le.s32 	%p267, %r1392, %r1398;
	and.pred  	%p497, %p266, %p267;
$L__BB16_316:
	selp.b32 	%r1371, %r1392, %r1398, %p497;
	selp.b32 	%r1372, %r1391, %r1397, %p497;
	shl.b32 	%r1387, %r514, 1;
	setp.lt.u32 	%p268, %r514, 129;
	@%p268 bra 	$L__BB16_266;
	ld.param.s8 	%rs2, [_ZN3cub18CUB_300001_SM_10006detail10merge_sort30DeviceMergeSortBlockSortKernelINS2_10policy_hubIP6EntityE9Policy600ES6_PNS0_8NullTypeES6_SA_m3cmpS5_S9_EEvbT0_T1_T2_T3_T4_PT6_PT7_T5_NS1_7vsmem_tE_param_0];
	add.s32 	%r627, %r279, 160;
	add.s32 	%r628, %r279, 96;
	add.s32 	%r629, %r279, 224;
	bar.sync 	0;
	setp.eq.s16 	%p269, %rs2, 0;
	@%p269 bra 	$L__BB16_336;
	st.shared.v2.u32 	[%r324], {%r1386, %r1385};
	st.shared.v2.u32 	[%r327+8], {%r1368, %r1367};
	st.shared.v2.u32 	[%r330+16], {%r1366, %r1365};
	st.shared.v2.u32 	[%r333+24], {%r1364, %r1363};
	st.shared.v2.u32 	[%r336+32], {%r1362, %r1361};
	st.shared.v2.u32 	[%r339+40], {%r1360, %r1359};
	st.shared.v2.u32 	[%r342+48], {%r1358, %r1357};
	st.shared.v2.u32 	[%r345+56], {%r1372, %r1371};
	bar.warp.sync 	-1;
	ld.shared.v2.u32 	{%r631, %r630}, [%r316];
	ld.shared.v2.u32 	{%r633, %r632}, [%r317+256];
	ld.shared.v2.u32 	{%r635, %r634}, [%r318+512];
	ld.shared.v2.u32 	{%r637, %r636}, [%r319+768];
	ld.shared.v2.u32 	{%r639, %r638}, [%r320+1024];
	ld.shared.v2.u32 	{%r641, %r640}, [%r321+1280];
	ld.shared.v2.u32 	{%r643, %r642}, [%r322+1536];
	ld.shared.v2.u32 	{%r645, %r644}, [%r323+1792];
	setp.eq.s32 	%p270, %r276, 0;
	@%p270 bra 	$L__BB16_319;
	bra.uni 	$L__BB16_320;
$L__BB16_319:
	st.volatile.shared.u32 	[_ZZN3cub18CUB_300001_SM_10006detail10merge_sort30DeviceMergeSortBlockSortKernelINS2_10policy_hubIP6EntityE9Policy600ES6_PNS0_8NullTypeES6_SA_m3cmpS5_S9_EEvbT0_T1_T2_T3_T4_PT6_PT7_T5_NS1_7vsmem_tEE19static_temp_storage+16896], %r275;
$L__BB16_320:
	ld.param.u64 	%rd36, [_ZN3cub18CUB_300001_SM_10006detail10merge_sort30DeviceMergeSortBlockSortKernelINS2_10policy_hubIP6EntityE9Policy600ES6_PNS0_8NullTypeES6_SA_m3cmpS5_S9_EEvbT0_T1_T2_T3_T4_PT6_PT7_T5_NS1_7vsmem_tE_param_3];
	bar.sync 	0;
	ld.volatile.shared.u32 	%r662, [_ZZN3cub18CUB_300001_SM_10006detail10merge_sort30DeviceMergeSortBlockSortKernelINS2_10policy_hubIP6EntityE9Policy600ES6_PNS0_8NullTypeES6_SA_m3cmpS5_S9_EEvbT0_T1_T2_T3_T4_PT6_PT7_T5_NS1_7vsmem_tEE19static_temp_storage+16896];
	setp.ge.s32 	%p271, %r279, %r662;
	cvt.u64.u32 	%rd17, %r279;
	mov.u32 	%r842, %ctaid.x;
	mul.wide.u32 	%rd18, %r842, 2048;
	add.s64 	%rd19, %rd18, %rd17;
	cvta.to.global.u64 	%rd20, %rd36;
	shl.b64 	%rd21, %rd19, 3;
	add.s64 	%rd5, %rd20, %rd21;
	@%p271 bra 	$L__BB16_322;
	st.global.u32 	[%rd5], %r631;
	st.global.u32 	[%rd5+4], %r630;
$L__BB16_322:
	setp.ge.s32 	%p272, %r284, %r662;
	@%p272 bra 	$L__BB16_324;
	st.global.u32 	[%rd5+256], %r633;
	st.global.u32 	[%rd5+260], %r632;
$L__BB16_324:
	setp.ge.s32 	%p273, %r289, %r662;
	@%p273 bra 	$L__BB16_326;
	st.global.u32 	[%rd5+512], %r635;
	st.global.u32 	[%rd5+516], %r634;
$L__BB16_326:
	setp.ge.s32 	%p274, %r628, %r662;
	@%p274 bra 	$L__BB16_328;
	st.global.u32 	[%rd5+768], %r637;
	st.global.u32 	[%rd5+772], %r636;
$L__BB16_328:
	setp.ge.s32 	%p275, %r298, %r662;
	@%p275 bra 	$L__BB16_330;
	st.global.u32 	[%rd5+1024], %r639;
	st.global.u32 	[%rd5+1028], %r638;
$L__BB16_330:
	setp.ge.s32 	%p276, %r627, %r662;
	@%p276 bra 	$L__BB16_332;
	st.global.u32 	[%rd5+1280], %r641;
	st.global.u32 	[%rd5+1284], %r640;
$L__BB16_332:
	setp.ge.s32 	%p277, %r307, %r662;
	@%p277 bra 	$L__BB16_334;
	st.global.u32 	[%rd5+1536], %r643;
	st.global.u32 	[%rd5+1540], %r642;
$L__BB16_334:
	setp.ge.s32 	%p278, %r629, %r662;
	@%p278 bra 	$L__BB16_354;
	st.global.u32 	[%rd5+1792], %r645;
	st.global.u32 	[%rd5+1796], %r644;
	bra.uni 	$L__BB16_354;
$L__BB16_336:
	st.shared.v2.u32 	[%r324], {%r1386, %r1385};
	st.shared.v2.u32 	[%r327+8], {%r1368, %r1367};
	st.shared.v2.u32 	[%r330+16], {%r1366, %r1365};
	st.shared.v2.u32 	[%r333+24], {%r1364, %r1363};
	st.shared.v2.u32 	[%r336+32], {%r1362, %r1361};
	st.shared.v2.u32 	[%r339+40], {%r1360, %r1359};
	st.shared.v2.u32 	[%r342+48], {%r1358, %r1357};
	st.shared.v2.u32 	[%r345+56], {%r1372, %r1371};
	bar.warp.sync 	-1;
	ld.shared.v2.u32 	{%r647, %r646}, [%r316];
	ld.shared.v2.u32 	{%r649, %r648}, [%r317+256];
	ld.shared.v2.u32 	{%r651, %r650}, [%r318+512];
	ld.shared.v2.u32 	{%r653, %r652}, [%r319+768];
	ld.shared.v2.u32 	{%r655, %r654}, [%r320+1024];
	ld.shared.v2.u32 	{%r657, %r656}, [%r321+1280];
	ld.shared.v2.u32 	{%r659, %r658}, [%r322+1536];
	ld.shared.v2.u32 	{%r661, %r660}, [%r323+1792];
	setp.eq.s32 	%p279, %r276, 0;
	@%p279 bra 	$L__BB16_337;
	bra.uni 	$L__BB16_338;
$L__BB16_337:
	st.volatile.shared.u32 	[_ZZN3cub18CUB_300001_SM_10006detail10merge_sort30DeviceMergeSortBlockSortKernelINS2_10policy_hubIP6EntityE9Policy600ES6_PNS0_8NullTypeES6_SA_m3cmpS5_S9_EEvbT0_T1_T2_T3_T4_PT6_PT7_T5_NS1_7vsmem_tEE19static_temp_storage+16896], %r275;
$L__BB16_338:
	ld.param.u64 	%rd38, [_ZN3cub18CUB_300001_SM_10006detail10merge_sort30DeviceMergeSortBlockSortKernelINS2_10policy_hubIP6EntityE9Policy600ES6_PNS0_8NullTypeES6_SA_m3cmpS5_S9_EEvbT0_T1_T2_T3_T4_PT6_PT7_T5_NS1_7vsmem_tE_param_6];
	bar.sync 	0;
	ld.volatile.shared.u32 	%r663, [_ZZN3cub18CUB_300001_SM_10006detail10merge_sort30DeviceMergeSortBlockSortKernelINS2_10policy_hubIP6EntityE9Policy600ES6_PNS0_8NullTypeES6_SA_m3cmpS5_S9_EEvbT0_T1_T2_T3_T4_PT6_PT7_T5_NS1_7vsmem_tEE19static_temp_storage+16896];
	setp.ge.s32 	%p280, %r279, %r663;
	cvt.u64.u32 	%rd22, %r279;
	mov.u32 	%r843, %ctaid.x;
	mul.wide.u32 	%rd23, %r843, 2048;
	add.s64 	%rd24, %rd23, %rd22;
	cvta.to.global.u64 	%rd25, %rd38;
	shl.b64 	%rd26, %rd24, 3;
	add.s64 	%rd6, %rd25, %rd26;
	@%p280 bra 	$L__BB16_340;
	st.global.u32 	[%rd6], %r647;
	st.global.u32 	[%rd6+4], %r646;
$L__BB16_340:
	setp.ge.s32 	%p281, %r284, %r663;
	@%p281 bra 	$L__BB16_342;
	st.global.u32 	[%rd6+256], %r649;
	st.global.u32 	[%rd6+260], %r648;
$L__BB16_342:
	setp.ge.s32 	%p282, %r289, %r663;
	@%p282 bra 	$L__BB16_344;
	st.global.u32 	[%rd6+512], %r651;
	st.global.u32 	[%rd6+516], %r650;
$L__BB16_344:
	setp.ge.s32 	%p283, %r628, %r663;
	@%p283 bra 	$L__BB16_346;
	st.global.u32 	[%rd6+768], %r653;
	st.global.u32 	[%rd6+772], %r652;
$L__BB16_346:
	setp.ge.s32 	%p284, %r298, %r663;
	@%p284 bra 	$L__BB16_348;
	st.global.u32 	[%rd6+1024], %r655;
	st.global.u32 	[%rd6+1028], %r654;
$L__BB16_348:
	setp.ge.s32 	%p285, %r627, %r663;
	@%p285 bra 	$L__BB16_350;
	st.global.u32 	[%rd6+1280], %r657;
	st.global.u32 	[%rd6+1284], %r656;
$L__BB16_350:
	setp.ge.s32 	%p286, %r307, %r663;
	@%p286 bra 	$L__BB16_352;
	st.global.u32 	[%rd6+1536], %r659;
	st.global.u32 	[%rd6+1540], %r658;
$L__BB16_352:
	setp.ge.s32 	%p287, %r629, %r663;
	@%p287 bra 	$L__BB16_354;
	st.global.u32 	[%rd6+1792], %r661;
	st.global.u32 	[%rd6+1796], %r660;
$L__BB16_354:
	ret;

}
	// .globl	_ZN3cub18CUB_300001_SM_10006detail10merge_sort30DeviceMergeSortPartitionKernelIP6Entitym3cmpS4_EEvbT_PT2_T0_SA_PSA_T1_SA_i
.visible .entry _ZN3cub18CUB_300001_SM_10006detail10merge_sort30DeviceMergeSortPartitionKernelIP6Entitym3cmpS4_EEvbT_PT2_T0_SA_PSA_T1_SA_i(
	.param .u8 _ZN3cub18CUB_300001_SM_10006detail10merge_sort30DeviceMergeSortPartitionKernelIP6Entitym3cmpS4_EEvbT_PT2_T0_SA_PSA_T1_SA_i_param_0,
	.param .u64 .ptr .align 1 _ZN3cub18CUB_300001_SM_10006detail10merge_sort30DeviceMergeSortPartitionKernelIP6Entitym3cmpS4_EEvbT_PT2_T0_SA_PSA_T1_SA_i_param_1,
	.param .u64 .ptr .align 1 _ZN3cub18CUB_300001_SM_10006detail10merge_sort30DeviceMergeSortPartitionKernelIP6Entitym3cmpS4_EEvbT_PT2_T0_SA_PSA_T1_SA_i_param_2,
	.param .u64 _ZN3cub18CUB_300001_SM_10006detail10merge_sort30DeviceMergeSortPartitionKernelIP6Entitym3cmpS4_EEvbT_PT2_T0_SA_PSA_T1_SA_i_param_3,
	.param .u64 _ZN3cub18CUB_300001_SM_10006detail10merge_sort30DeviceMergeSortPartitionKernelIP6Entitym3cmpS4_EEvbT_PT2_T0_SA_PSA_T1_SA_i_param_4,
	.param .u64 .ptr .align 1 _ZN3cub18CUB_300001_SM_10006detail10merge_sort30DeviceMergeSortPartitionKernelIP6Entitym3cmpS4_EEvbT_PT2_T0_SA_PSA_T1_SA_i_param_5,
	.param .align 1 .b8 _ZN3cub18CUB_300001_SM_10006detail10merge_sort30DeviceMergeSortPartitionKernelIP6Entitym3cmpS4_EEvbT_PT2_T0_SA_PSA_T1_SA_i_param_6[1],
	.param .u64 _ZN3cub18CUB_300001_SM_10006detail10merge_sort30DeviceMergeSortPartitionKernelIP6Entitym3cmpS4_EEvbT_PT2_T0_SA_PSA_T1_SA_i_param_7,
	.param .u32 _ZN3cub18CUB_300001_SM_10006detail10merge_sort30DeviceMergeSortPartitionKernelIP6Entitym3cmpS4_EEvbT_PT2_T0_SA_PSA_T1_SA_i_param_8
)
{
	.reg .pred 	%p<22>;
	.reg .b16 	%rs<2>;
	.reg .b32 	%r<18>;
	.reg .b64 	%rd<85>;

	ld.param.s8 	%rs1, [_ZN3cub18CUB_300001_SM_10006detail10merge_sort30DeviceMergeSortPartitionKernelIP6Entitym3cmpS4_EEvbT_PT2_T0_SA_PSA_T1_SA_i_param_0];
	ld.param.u64 	%rd32, [_ZN3cub18CUB_300001_SM_10006detail10merge_sort30DeviceMergeSortPartitionKernelIP6Entitym3cmpS4_EEvbT_PT2_T0_SA_PSA_T1_SA_i_param_1];
	ld.param.u64 	%rd33, [_ZN3cub18CUB_300001_SM_10006detail10merge_sort30DeviceMergeSortPartitionKernelIP6Entitym3cmpS4_EEvbT_PT2_T0_SA_PSA_T1_SA_i_param_2];
	ld.param.u64 	%rd34, [_ZN3cub18CUB_300001_SM_10006detail10merge_sort30DeviceMergeSortPartitionKernelIP6Entitym3cmpS4_EEvbT_PT2_T0_SA_PSA_T1_SA_i_param_3];
	ld.param.u64 	%rd35, [_ZN3cub18CUB_300001_SM_10006detail10merge_sort30DeviceMergeSortPartitionKernelIP6Entitym3cmpS4_EEvbT_PT2_T0_SA_PSA_T1_SA_i_param_4];
	ld.param.u64 	%rd37, [_ZN3cub18CUB_300001_SM_10006detail10merge_sort30DeviceMergeSortPartitionKernelIP6Entitym3cmpS4_EEvbT_PT2_T0_SA_PSA_T1_SA_i_param_5];
	ld.param.u64 	%rd36, [_ZN3cub18CUB_300001_SM_10006detail10merge_sort30DeviceMergeSortPartitionKernelIP6Entitym3cmpS4_EEvbT_PT2_T0_SA_PSA_T1_SA_i_param_7];
	ld.param.u32 	%r5, [_ZN3cub18CUB_300001_SM_10006detail10merge_sort30DeviceMergeSortPartitionKernelIP6Entitym3cmpS4_EEvbT_PT2_T0_SA_PSA_T1_SA_i_param_8];
	cvta.to.global.u64 	%rd1, %rd37;
	mov.u32 	%r6, %ntid.x;
	mov.u32 	%r7, %ctaid.x;
	mov.u32 	%r8, %tid.x;
	mad.lo.s32 	%r9, %r6, %r7, %r8;
	cvt.u64.u32 	%rd2, %r9;
	setp.le.u64 	%p5, %rd35, %rd2;
	@%p5 bra 	$L__BB17_15;
	shr.u64 	%rd38, %rd36, 1;
	add.s64 	%rd3, %rd36, 4294967295;
	neg.s64 	%rd39, %rd36;
	and.b64  	%rd40, %rd39, %rd2;
	cvt.s64.s32 	%rd4, %r5;
	mul.lo.s64 	%rd41, %rd40, %rd4;
	mul.lo.s64 	%rd42, %rd38, %rd4;
	min.u64 	%rd5, %rd41, %rd34;
	not.b64 	%rd43, %rd41;
	min.u64 	%rd44, %rd42, %rd43;
	add.s64 	%rd45, %rd44, %rd41;
	min.u64 	%rd6, %rd45, %rd34;
	not.b64 	%rd46, %rd6;
	min.u64 	%rd47, %rd42, %rd46;
	add.s64 	%rd48, %rd47, %rd6;
	min.u64 	%rd7, %rd48, %rd34;
	// begin inline asm
	griddepcontrol.wait;
	// end inline asm
	add.s64 	%rd49, %rd2, 1;
	setp.ne.s64 	%p6, %rd49, %rd35;
	@%p6 bra 	$L__BB17_3;
	shl.b64 	%rd78, %rd2, 3;
	add.s64 	%rd79, %rd1, %rd78;
	st.global.u64 	[%rd79], %rd6;
	bra.uni 	$L__BB17_15;
$L__BB17_3:
	sub.s64 	%rd50, %rd7, %rd5;
	and.b64  	%rd51, %rd3, %rd2;
	mul.lo.s64 	%rd52, %rd51, %rd4;
	min.u64 	%rd8, %rd52, %rd50;
	setp.eq.s16 	%p7, %rs1, 0;
	@%p7 bra 	$L__BB17_9;
	sub.s64 	%rd53, %rd6, %rd5;
	sub.s64 	%rd54, %rd7, %rd6;
	max.u64 	%rd55, %rd8, %rd54;
	sub.s64 	%rd84, %rd55, %rd54;
	min.u64 	%rd80, %rd53, %rd8;
	setp.ge.u64 	%p8, %rd84, %rd80;
	@%p8 bra 	$L__BB17_14;
	cvta.to.global.u64 	%rd11, %rd32;
	add.s64 	%rd12, %rd8, %rd6;
$L__BB17_6:
	sub.s64 	%rd56, %rd80, %rd84;
	shr.u64 	%rd57, %rd56, 1;
	add.s64 	%rd15, %rd57, %rd84;
	add.s64 	%rd58, %rd15, %rd5;
	shl.b64 	%rd59, %rd58, 3;
	add.s64 	%rd16, %rd11, %rd59;
	ld.global.u32 	%r1, [%rd16];
	not.b64 	%rd60, %rd15;
	add.s64 	%rd61, %rd12, %rd60;
	shl.b64 	%rd62, %rd61, 3;
	add.s64 	%rd17, %rd11, %rd62;
	ld.global.u32 	%r2, [%rd17];
	setp.lt.s32 	%p10, %r2, %r1;
	mov.pred 	%p20, 0;
	@%p10 bra 	$L__BB17_8;
	ld.global.u32 	%r10, [%rd17+4];
	ld.global.u32 	%r12, [%rd16+4];
	setp.gt.s32 	%p11, %r2, %r1;
	setp.gt.s32 	%p12, %r10, %r12;
	or.pred  	%p20, %p11, %p12;
$L__BB17_8:
	add.s64 	%rd63, %rd15, 1;
	selp.b64 	%rd84, %rd63, %rd84, %p20;
	selp.b64 	%rd80, %rd80, %rd15, %p20;
	setp.lt.u64 	%p13, %rd84, %rd80;
	@%p13 bra 	$L__BB17_6;
	bra.uni 	$L__BB17_14;
$L__BB17_9:
	sub.s64 	%rd64, %rd6, %rd5;
	sub.s64 	%rd65, %rd7, %rd6;
	max.u64 	%rd66, %rd8, %rd65;
	sub.s64 	%rd84, %rd66, %rd65;
	min.u64 	%rd82, %rd64, %rd8;
	setp.ge.u64 	%p14, %rd84, %rd82;
	@%p14 bra 	$L__BB17_14;
	cvta.to.global.u64 	%rd22, %rd33;
	add.s64 	%rd23, %rd8, %rd6;
$L__BB17_11:
	sub.s64 	%rd67, %rd82, %rd84;
	shr.u64 	%rd68, %rd67, 1;
	add.s64 	%rd26, %rd68, %rd84;
	add.s64 	%rd69, %rd26, %rd5;
	shl.b64 	%rd70, %rd69, 3;
	add.s64 	%rd27, %rd22, %rd70;
	ld.global.u32 	%r3, [%rd27];
	not.b64 	%rd71, %rd26;
	add.s64 	%rd72, %rd23, %rd71;
	shl.b64 	%rd73, %rd72, 3;
	add.s64 	%rd28, %rd22, %rd73;
	ld.global.u32 	%r4, [%rd28];
	setp.lt.s32 	%p16, %r4, %r3;
	mov.pred 	%p21, 0;
	@%p16 bra 	$L__BB17_13;
	ld.global.u32 	%r14, [%rd28+4];
	ld.global.u32 	%r16, [%rd27+4];
	setp.gt.s32 	%p17, %r4, %r3;
	setp.gt.s32 	%p18, %r14, %r16;
	or.pred  	%p21, %p17, %p18;
$L__BB17_13:
	add.s64 	%rd74, %rd26, 1;
	selp.b64 	%rd84, %rd74, %rd84, %p21;
	selp.b64 	%rd82, %rd82, %rd26, %p21;
	setp.lt.u64 	%p19, %rd84, %rd82;
	@%p19 bra 	$L__BB17_11;
$L__BB17_14:
	add.s64 	%rd75, %rd84, %rd5;
	shl.b64 	%rd76, %rd2, 3;
	add.s64 	%rd77, %rd1, %rd76;
	st.global.u64 	[%rd77], %rd75;
$L__BB17_15:
	ret;

}
	// .globl	_ZN3cub18CUB_300001_SM_10006detail10merge_sort26DeviceMergeSortMergeKernelINS2_10policy_hubIP6EntityE9Policy600ES6_PNS0_8NullTypeES6_SA_m3cmpS5_S9_EEvbT2_T3_T4_PT6_PT7_T5_PSE_SE_NS1_7vsmem_tE
.visible .entry _ZN3cub18CUB_300001_SM_10006detail10merge_sort26DeviceMergeSortMergeKernelINS2_10policy_hubIP6EntityE9Policy600ES6_PNS0_8NullTypeES6_SA_m3cmpS5_S9_EEvbT2_T3_T4_PT6_PT7_T5_PSE_SE_NS1_7vsmem_tE(
	.param .u8 _ZN3cub18CUB_300001_SM_10006detail10merge_sort26DeviceMergeSortMergeKernelINS2_10policy_hubIP6EntityE9Policy600ES6_PNS0_8NullTypeES6_SA_m3cmpS5_S9_EEvbT2_T3_T4_PT6_PT7_T5_PSE_SE_NS1_7vsmem_tE_param_0,
	.param .u64 .ptr .align 1 _ZN3cub18CUB_300001_SM_10006detail10merge_sort26DeviceMergeSortMergeKernelINS2_10policy_hubIP6EntityE9Policy600ES6_PNS0_8NullTypeES6_SA_m3cmpS5_S9_EEvbT2_T3_T4_PT6_PT7_T5_PSE_SE_NS1_7vsmem_tE_param_1,
	.param .u64 .ptr .align 1 _ZN3cub18CUB_300001_SM_10006detail10merge_sort26DeviceMergeSortMergeKernelINS2_10policy_hubIP6EntityE9Policy600ES6_PNS0_8NullTypeES6_SA_m3cmpS5_S9_EEvbT2_T3_T4_PT6_PT7_T5_PSE_SE_NS1_7vsmem_tE_param_2,
	.param .u64 _ZN3cub18CUB_300001_SM_10006detail10merge_sort26DeviceMergeSortMergeKernelINS2_10policy_hubIP6EntityE9Policy600ES6_PNS0_8NullTypeES6_SA_m3cmpS5_S9_EEvbT2_T3_T4_PT6_PT7_T5_PSE_SE_NS1_7vsmem_tE_param_3,
	.param .u64 .ptr .align 1 _ZN3cub18CUB_300001_SM_10006detail10merge_sort26DeviceMergeSortMergeKernelINS2_10policy_hubIP6EntityE9Policy600ES6_PNS0_8NullTypeES6_SA_m3cmpS5_S9_EEvbT2_T3_T4_PT6_PT7_T5_PSE_SE_NS1_7vsmem_tE_param_4,
	.param .u64 .ptr .align 1 _ZN3cub18CUB_300001_SM_10006detail10merge_sort26DeviceMergeSortMergeKernelINS2_10policy_hubIP6EntityE9Policy600ES6_PNS0_8NullTypeES6_SA_m3cmpS5_S9_EEvbT2_T3_T4_PT6_PT7_T5_PSE_SE_NS1_7vsmem_tE_param_5,
	.param .align 1 .b8 _ZN3cub18CUB_300001_SM_10006detail10merge_sort26DeviceMergeSortMergeKernelINS2_10policy_hubIP6EntityE9Policy600ES6_PNS0_8NullTypeES6_SA_m3cmpS5_S9_EEvbT2_T3_T4_PT6_PT7_T5_PSE_SE_NS1_7vsmem_tE_param_6[1],
	.param .u64 .ptr .align 1 _ZN3cub18CUB_300001_SM_10006detail10merge_sort26DeviceMergeSortMergeKernelINS2_10policy_hubIP6EntityE9Policy600ES6_PNS0_8NullTypeES6_SA_m3cmpS5_S9_EEvbT2_T3_T4_PT6_PT7_T5_PSE_SE_NS1_7vsmem_tE_param_7,
	.param .u64 _ZN3cub18CUB_300001_SM_10006detail10merge_sort26DeviceMergeSortMergeKernelINS2_10policy_hubIP6EntityE9Policy600ES6_PNS0_8NullTypeES6_SA_m3cmpS5_S9_EEvbT2_T3_T4_PT6_PT7_T5_PSE_SE_NS1_7vsmem_tE_param_8,
	.param .align 8 .b8 _ZN3cub18CUB_300001_SM_10006detail10merge_sort26DeviceMergeSortMergeKernelINS2_10policy_hubIP6EntityE9Policy600ES6_PNS0_8NullTypeES6_SA_m3cmpS5_S9_EEvbT2_T3_T4_PT6_PT7_T5_PSE_SE_NS1_7vsmem_tE_param_9[8]
)
.maxntid 256
{
	.reg .pred 	%p<286>;
	.reg .b16 	%rs<6>;
	.reg .b32 	%r<1079>;
	.reg .b64 	%rd<126>;
	// demoted variable
	.shared .align 16 .b8 _ZZN3cub18CUB_300001_SM_10006detail10merge_sort26DeviceMergeSortMergeKernelINS2_10policy_hubIP6EntityE9Policy600ES6_PNS0_8NullTypeES6_SA_m3cmpS5_S9_EEvbT2_T3_T4_PT6_PT7_T5_PSE_SE_NS1_7vsmem_tEE19static_temp_storage[16912];
	ld.param.u64 	%rd26, [_ZN3cub18CUB_300001_SM_10006detail10merge_sort26DeviceMergeSortMergeKernelINS2_10policy_hubIP6EntityE9Policy600ES6_PNS0_8NullTypeES6_SA_m3cmpS5_S9_EEvbT2_T3_T4_PT6_PT7_T5_PSE_SE_NS1_7vsmem_tE_param_1];
	ld.param.u64 	%rd27, [_ZN3cub18CUB_300001_SM_10006detail10merge_sort26DeviceMergeSortMergeKernelINS2_10policy_hubIP6EntityE9Policy600ES6_PNS0_8NullTypeES6_SA_m3cmpS5_S9_EEvbT2_T3_T4_PT6_PT7_T5_PSE_SE_NS1_7vsmem_tE_param_4];
	cvta.to.global.u64 	%rd1, %rd27;
	cvta.to.global.u64 	%rd2, %rd26;
	mov.u32 	%r494, %ctaid.x;
	mov.u32 	%r495, %nctaid.x;
	cvt.u64.u32 	%rd3, %r494;
	mul.wide.u32 	%rd4, %r494, 2048;
	mov.u32 	%r1, %tid.x;
	add.s32 	%r496, %r495, -1;
	setp.ge.u32 	%p37, %r494, %r496;
	@%p37 bra 	$L__BB18_102;
	ld.param.u64 	%rd125, [_ZN3cub18CUB_300001_SM_10006detail10merge_sort26DeviceMergeSortMergeKernelINS2_10policy_hubIP6EntityE9Policy600ES6_PNS0_8NullTypeES6_SA_m3cmpS5_S9_EEvbT2_T3_T4_PT6_PT7_T5_PSE_SE_NS1_7vsmem_tE_param_8];
	ld.param.u64 	%rd123, [_ZN3cub18CUB_300001_SM_10006detail10merge_sort26DeviceMergeSortMergeKernelINS2_10policy_hubIP6EntityE9Policy600ES6_PNS0_8NullTypeES6_SA_m3cmpS5_S9_EEvbT2_T3_T4_PT6_PT7_T5_PSE_SE_NS1_7vsmem_tE_param_7];
	ld.param.u64 	%rd121, [_ZN3cub18CUB_300001_SM_10006detail10merge_sort26DeviceMergeSortMergeKernelINS2_10policy_hubIP6EntityE9Policy600ES6_PNS0_8NullTypeES6_SA_m3cmpS5_S9_EEvbT2_T3_T4_PT6_PT7_T5_PSE_SE_NS1_7vsmem_tE_param_3];
	ld.param.s8 	%rs4, [_ZN3cub18CUB_300001_SM_10006detail10merge_sort26DeviceMergeSortMergeKernelINS2_10policy_hubIP6EntityE9Policy600ES6_PNS0_8NullTypeES6_SA_m3cmpS5_S9_EEvbT2_T3_T4_PT6_PT7_T5_PSE_SE_NS1_7vsmem_tE_param_0];
	cvta.to.global.u64 	%rd73, %rd123;
	shl.b64 	%rd74, %rd3, 3;
	add.s64 	%rd75, %rd73, %rd74;
	ld.global.u64 	%rd5, [%rd75];
	ld.global.u64 	%rd76, [%rd75+8];
	neg.s64 	%rd77, %rd125;
	and.b64  	%rd78, %rd77, %rd3;
	shl.b64 	%rd6, %rd78, 11;
	shl.b64 	%rd79, %rd125, 10;
	and.b64  	%rd7, %rd79, -2048;
	sub.s64 	%rd80, %rd3, %rd78;
	shl.b64 	%rd81, %rd80, 11;
	sub.s64 	%rd82, %rd5, %rd6;
	sub.s64 	%rd83, %rd76, %rd6;
	sub.s64 	%rd84, %rd121, %rd6;
	max.u64 	%rd85, %rd84, %rd7;
	sub.s64 	%rd86, %rd85, %rd7;
	sub.s64 	%rd87, %rd81, %rd82;
	min.u64 	%rd8, %rd87, %rd86;
	setp.eq.s64 	%p170, %rd80, -1;
	selp.b64 	%rd88, 2047, 2048, %p170;
	add.s64 	%rd89, %rd88, %rd81;
	sub.s64 	%rd90, %rd89, %rd83;
	or.b64  	%rd91, %rd77, %rd3;
	setp.eq.s64 	%p171, %rd91, -1;
	min.u64 	%rd92, %rd7, %rd84;
	selp.b64 	%rd93, %rd92, %rd83, %p171;
	selp.b64 	%rd94, %rd7, %rd90, %p171;
	min.u64 	%rd95, %rd94, %rd86;
	cvt.u32.u64 	%r703, %rd82;
	cvt.u32.u64 	%r704, %rd93;
	sub.s32 	%r2, %r704, %r703;
	cvt.u32.u64 	%r705, %rd95;
	cvt.u32.u64 	%r706, %rd8;
	sub.s32 	%r3, %r705, %r706;
	// begin inline asm
	griddepcontrol.wait;
	// end inline asm
	setp.eq.s16 	%p172, %rs4, 0;
	@%p172 bra 	$L__BB18_26;
	add.s64 	%rd96, %rd6, %rd7;
	add.s64 	%rd97, %rd96, %rd8;
	setp.ge.s32 	%p173, %r1, %r2;
	cvt.u64.u32 	%rd98, %r1;
	add.s64 	%rd99, %rd5, %rd98;
	shl.b64 	%rd100, %rd99, 3;
	add.s64 	%rd9, %rd2, %rd100;
	sub.s32 	%r707, %r1, %r2;
	cvt.s64.s32 	%rd101, %r707;
	add.s64 	%rd102, %rd97, %rd101;
	shl.b64 	%rd103, %rd102, 3;
	add.s64 	%rd10, %rd2, %rd103;
	@%p173 bra 	$L__BB18_4;
	ld.global.u32 	%r972, [%rd9];
	ld.global.u32 	%r971, [%rd9+4];
	bra.uni 	$L__BB18_5;
$L__BB18_4:
	ld.global.u32 	%r972, [%rd10];
	ld.global.u32 	%r971, [%rd10+4];
$L__BB18_5:
	add.s32 	%r708, %r1, 256;
	setp.lt.s32 	%p174, %r708, %r2;
	@%p174 bra 	$L__BB18_7;
	ld.global.u32 	%r970, [%rd10+2048];
	ld.global.u32 	%r969, [%rd10+2052];
	bra.uni 	$L__BB18_8;
$L__BB18_7:
	ld.global.u32 	%r970, [%rd9+2048];
	ld.global.u32 	%r969, [%rd9+2052];
$L__BB18_8:
	add.s32 	%r709, %r1, 512;
	setp.lt.s32 	%p175, %r709, %r2;
	@%p175 bra 	$L__BB18_10;
	ld.global.u32 	%r968, [%rd10+4096];
	ld.global.u32 	%r967, [%rd10+4100];
	bra.uni 	$L__BB18_11;
$L__BB18_10:
	ld.global.u32 	%r968, [%rd9+4096];
	ld.global.u32 	%r967, [%rd9+4100];
$L__BB18_11:
	add.s32 	%r710, %r1, 768;
	setp.lt.s32 	%p176, %r710, %r2;
	@%p176 bra 	$L__BB18_13;
	ld.global.u32 	%r966, [%rd10+6144];
	ld.global.u32 	%r965, [%rd10+6148];
	bra.uni 	$L__BB18_14;
$L__BB18_13:
	ld.global.u32 	%r966, [%rd9+6144];
	ld.global.u32 	%r965, [%rd9+6148];
$L__BB18_14:
	or.b32  	%r711, %r1, 1024;
	setp.lt.s32 	%p177, %r711, %r2;
	@%p177 bra 	$L__BB18_16;
	ld.global.u32 	%r964, [%rd10+8192];
	ld.global.u32 	%r963, [%rd10+8196];
	bra.uni 	$L__BB18_17;
$L__BB18_16:
	ld.global.u32 	%r964, [%rd9+8192];
	ld.global.u32 	%r963, [%rd9+8196];
$L__BB18_17:
	add.s32 	%r712, %r1, 1280;
	setp.lt.s32 	%p178, %r712, %r2;
	@%p178 bra 	$L__BB18_19;
	ld.global.u32 	%r962, [%rd10+10240];
	ld.global.u32 	%r961, [%rd10+10244];
	bra.uni 	$L__BB18_20;
$L__BB18_19:
	ld.global.u32 	%r962, [%rd9+10240];
	ld.global.u32 	%r961, [%rd9+10244];
$L__BB18_20:
	add.s32 	%r713, %r1, 1536;
	setp.lt.s32 	%p179, %r713, %r2;
	@%p179 bra 	$L__BB18_22;
	ld.global.u32 	%r960, [%rd10+12288];
	ld.global.u32 	%r959, [%rd10+12292];
	bra.uni 	$L__BB18_23;
$L__BB18_22:
	ld.global.u32 	%r960, [%rd9+12288];
	ld.global.u32 	%r959, [%rd9+12292];
$L__BB18_23:
	add.s32 	%r714, %r1, 1792;
	setp.lt.s32 	%p180, %r714, %r2;
	@%p180 bra 	$L__BB18_25;
	ld.global.u32 	%r958, [%rd10+14336];
	ld.global.u32 	%r957, [%rd10+14340];
	bra.uni 	$L__BB18_50;
$L__BB18_25:
	ld.global.u32 	%r958, [%rd9+14336];
	ld.global.u32 	%r957, [%rd9+14340];
	bra.uni 	$L__BB18_50;
$L__BB18_26:
	add.s64 	%rd104, %rd6, %rd7;
	add.s64 	%rd105, %rd104, %rd8;
	setp.ge.s32 	%p181, %r1, %r2;
	cvt.u64.u32 	%rd106, %r1;
	add.s64 	%rd107, %rd5, %rd106;
	shl.b64 	%rd108, %rd107, 3;
	add.s64 	%rd11, %rd1, %rd108;
	sub.s32 	%r715, %r1, %r2;
	cvt.s64.s32 	%rd109, %r715;
	add.s64 	%rd110, %rd105, %rd109;
	shl.b64 	%rd111, %rd110, 3;
	add.s64 	%rd12, %rd1, %rd111;
	@%p181 bra 	$L__BB18_28;
	ld.global.u32 	%r972, [%rd11];
	ld.global.u32 	%r971, [%rd11+4];
	bra.uni 	$L__BB18_29;
$L__BB18_28:
	ld.global.u32 	%r972, [%rd12];
	ld.global.u32 	%r971, [%rd12+4];
$L__BB18_29:
	add.s32 	%r716, %r1, 256;
	setp.lt.s32 	%p182, %r716, %r2;
	@%p182 bra 	$L__BB18_31;
	ld.global.u32 	%r970, [%rd12+2048];
	ld.global.u32 	%r969, [%rd12+2052];
	bra.uni 	$L__BB18_32;
$L__BB18_31:
	ld.global.u32 	%r970, [%rd11+2048];
	ld.global.u32 	%r969, [%rd11+2052];
$L__BB18_32:
	add.s32 	%r717, %r1, 512;
	setp.lt.s32 	%p183, %r717, %r2;
	@%p183 bra 	$L__BB18_34;
	ld.global.u32 	%r968, [%rd12+4096];
	ld.global.u32 	%r967, [%rd12+4100];
	bra.uni 	$L__BB18_35;
$L__BB18_34:
	ld.global.u32 	%r968, [%rd11+4096];
	ld.global.u32 	%r967, [%rd11+4100];
$L__BB18_35:
	add.s32 	%r718, %r1, 768;
	setp.lt.s32 	%p184, %r718, %r2;
	@%p184 bra 	$L__BB18_37;
	ld.global.u32 	%r966, [%rd12+6144];
	ld.global.u32 	%r965, [%rd12+6148];
	bra.uni 	$L__BB18_38;
$L__BB18_37:
	ld.global.u32 	%r966, [%rd11+6144];
	ld.global.u32 	%r965, [%rd11+6148];
$L__BB18_38:
	or.b32  	%r719, %r1, 1024;
	setp.lt.s32 	%p185, %r719, %r2;
	@%p185 bra 	$L__BB18_40;
	ld.global.u32 	%r964, [%rd12+8192];
	ld.global.u32 	%r963, [%rd12+8196];
	bra.uni 	$L__BB18_41;
$L__BB18_40:
	ld.global.u32 	%r964, [%rd11+8192];
	ld.global.u32 	%r963, [%rd11+8196];
$L__BB18_41:
	add.s32 	%r720, %r1, 1280;
	setp.lt.s32 	%p186, %r720, %r2;
	@%p186 bra 	$L__BB18_43;
	ld.global.u32 	%r962, [%rd12+10240];
	ld.global.u32 	%r961, [%rd12+10244];
	bra.uni 	$L__BB18_44;
$L__BB18_43:
	ld.global.u32 	%r962, [%rd11+10240];
	ld.global.u32 	%r961, [%rd11+10244];
$L__BB18_44:
	add.s32 	%r721, %r1, 1536;
	setp.lt.s32 	%p187, %r721, %r2;
	@%p187 bra 	$L__BB18_46;
	ld.global.u32 	%r960, [%rd12+12288];
	ld.global.u32 	%r959, [%rd12+12292];
	bra.uni 	$L__BB18_47;
$L__BB18_46:
	ld.global.u32 	%r960, [%rd11+12288];
	ld.global.u32 	%r959, [%rd11+12292];
$L__BB18_47:
	add.s32 	%r722, %r1, 1792;
	setp.lt.s32 	%p188, %r722, %r2;
	@%p188 bra 	$L__BB18_49;
	ld.global.u32 	%r958, [%rd12+14336];
	ld.global.u32 	%r957, [%rd12+14340];
	bra.uni 	$L__BB18_50;
$L__BB18_49:
	ld.global.u32 	%r958, [%rd11+14336];
	ld.global.u32 	%r957, [%rd11+14340];
$L__BB18_50:
	shl.b32 	%r113, %r1, 3;
	mov.u32 	%r723, _ZZN3cub18CUB_300001_SM_10006detail10merge_sort26DeviceMergeSortMergeKernelINS2_10policy_hubIP6EntityE9Policy600ES6_PNS0_8NullTypeES6_SA_m3cmpS5_S9_EEvbT2_T3_T4_PT6_PT7_T5_PSE_SE_NS1_7vsmem_tEE19static_temp_storage;
	add.s32 	%r724, %r723, %r113;
	st.shared.v2.u32 	[%r724], {%r972, %r971};
	st.shared.v2.u32 	[%r724+2048], {%r970, %r969};
	st.shared.v2.u32 	[%r724+4096], {%r968, %r967};
	st.shared.v2.u32 	[%r724+6144], {%r966, %r965};
	st.shared.v2.u32 	[%r724+8192], {%r964, %r963};
	st.shared.v2.u32 	[%r724+10240], {%r962, %r961};
	st.shared.v2.u32 	[%r724+12288], {%r960, %r959};
	st.shared.v2.u32 	[%r724+14336], {%r958, %r957};
	bar.sync 	0;
	// begin inline asm
	griddepcontrol.launch_dependents;
	// end inline asm
	add.s32 	%r112, %r3, %r2;
	min.s32 	%r114, %r113, %r112;
	shl.b32 	%r725, %r2, 3;
	add.s32 	%r115, %r723, %r725;
	setp.lt.s32 	%p189, %r114, %r3;
	sub.s32 	%r726, %r114, %r3;
	selp.b32 	%r975, 0, %r726, %p189;
	min.s32 	%r973, %r114, %r2;
	setp.ge.s32 	%p190, %r975, %r973;
	@%p190 bra 	$L__BB18_54;
$L__BB18_51:
	sub.s32 	%r727, %r973, %r975;
	shr.u32 	%r728, %r727, 31;
	add.s32 	%r729, %r727, %r728;
	shr.s32 	%r730, %r729, 1;
	add.s32 	%r120, %r730, %r975;
	shl.b32 	%r731, %r120, 3;
	add.s32 	%r121, %r723, %r731;
	ld.shared.u32 	%r122, [%r121];
	not.b32 	%r733, %r120;
	add.s32 	%r734, %r114, %r733;
	shl.b32 	%r735, %r734, 3;
	add.s32 	%r123, %r115, %r735;
	ld.shared.u32 	%r124, [%r123];
	setp.lt.s32 	%p192, %r124, %r122;
	mov.pred 	%p268, 0;
	@%p192 bra 	$L__BB18_53;
	ld.shared.u32 	%r736, [%r123+4];
	ld.shared.u32 	%r738, [%r121+4];
	setp.gt.s32 	%p193, %r124, %r122;
	setp.gt.s32 	%p194, %r736, %r738;
	or.pred  	%p268, %p193, %p194;
$L__BB18_53:
	add.s32 	%r740, %r120, 1;
	selp.b32 	%r975, %r740, %r975, %p268;
	selp.b32 	%r973, %r973, %r120, %p268;
	setp.lt.s32 	%p195, %r975, %r973;
	@%p195 bra 	$L__BB18_51;
$L__BB18_54:
	sub.s32 	%r741, %r114, %r975;
	add.s32 	%r128, %r741, %r2;
	shl.b32 	%r742, %r741, 3;
	add.s32 	%r129, %r115, %r742;
	ld.shared.v2.u32 	{%r976, %r977}, [%r129];
	shl.b32 	%r743, %r975, 3;
	add.s32 	%r132, %r723, %r743;
	ld.shared.v2.u32 	{%r982, %r983}, [%r132];
	setp.ge.s32 	%p197, %r128, %r112;
	mov.pred 	%p269, 0;
	@%p197 bra 	$L__BB18_57;
	setp.ge.s32 	%p199, %r975, %r2;
	setp.lt.s32 	%p200, %r976, %r982;
	or.pred  	%p201, %p199, %p200;
	mov.pred 	%p269, -1;
	@%p201 bra 	$L__BB18_57;
	setp.le.s32 	%p202, %r976, %r982;
	setp.le.s32 	%p203, %r977, %r983;
	and.pred  	%p269, %p202, %p203;
$L__BB18_57:
	selp.b32 	%r135, %r977, %r983, %p269;
	selp.b32 	%r136, %r976, %r982, %p269;
	selp.u32 	%r745, 1, 0, %p269;
	add.s32 	%r137, %r128, %r745;
	not.pred 	%p204, %p269;
	selp.u32 	%r746, 1, 0, %p204;
	add.s32 	%r138, %r975, %r746;
	@%p204 bra 	$L__BB18_59;
	ld.shared.v2.u32 	{%r976, %r977}, [%r129+8];
	bra.uni 	$L__BB18_60;
$L__BB18_59:
	ld.shared.v2.u32 	{%r982, %r983}, [%r132+8];
$L__BB18_60:
	setp.ge.s32 	%p206, %r137, %r112;
	mov.pred 	%p270, 0;
	@%p206 bra 	$L__BB18_63;
	setp.ge.s32 	%p208, %r138, %r2;
	setp.lt.s32 	%p209, %r976, %r982;
	or.pred  	%p210, %p208, %p209;
	mov.pred 	%p270, -1;
	@%p210 bra 	$L__BB18_63;
	setp.le.s32 	%p211, %r976, %r982;
	setp.le.s32 	%p212, %r977, %r983;
	and.pred  	%p270, %p211, %p212;
$L__BB18_63:
	selp.b32 	%r147, %r977, %r983, %p270;
	selp.b32 	%r148, %r976, %r982, %p270;
	selp.u32 	%r747, 1, 0, %p270;
	add.s32 	%r149, %r137, %r747;
	not.pred 	%p213, %p270;
	selp.u32 	%r748, 1, 0, %p213;
	add.s32 	%r150, %r138, %r748;
	@%p270 bra 	$L__BB18_65;
	shl.b32 	%r749, %r150, 3;
	add.s32 	%r751, %r723, %r749;
	ld.shared.v2.u32 	{%r982, %r983}, [%r751];
	bra.uni 	$L__BB18_66;
$L__BB18_65:
	shl.b32 	%r752, %r149, 3;
	add.s32 	%r754, %r723, %r752;
	ld.shared.v2.u32 	{%r976, %r977}, [%r754];
$L__BB18_66:
	setp.ge.s32 	%p215, %r149, %r112;
	mov.pred 	%p271, 0;
	@%p215 bra 	$L__BB18_69;
	setp.ge.s32 	%p217, %r150, %r2;
	setp.lt.s32 	%p218, %r976, %r982;
	or.pred  	%p219, %p217, %p218;
	mov.pred 	%p271, -1;
	@%p219 bra 	$L__BB18_69;
	setp.le.s32 	%p220, %r976, %r982;
	setp.le.s32 	%p221, %r977, %r983;
	and.pred  	%p271, %p220, %p221;
$L__BB18_69:
	selp.b32 	%r159, %r977, %r983, %p271;
	selp.b32 	%r160, %r976, %r982, %p271;
	selp.u32 	%r755, 1, 0, %p271;
	add.s32 	%r161, %r149, %r755;
	not.pred 	%p222, %p271;
	selp.u32 	%r756, 1, 0, %p222;
	add.s32 	%r162, %r150, %r756;
	@%p271 bra 	$L__BB18_71;
	shl.b32 	%r757, %r162, 3;
	add.s32 	%r759, %r723, %r757;
	ld.shared.v2.u32 	{%r982, %r983}, [%r759];
	bra.uni 	$L__BB18_72;
$L__BB18_71:
	shl.b32 	%r760, %r161, 3;
	add.s32 	%r762, %r723, %r760;
	ld.shared.v2.u32 	{%r976, %r977}, [%r762];
$L__BB18_72:
	setp.ge.s32 	%p224, %r161, %r112;
	mov.pred 	%p272, 0;
	@%p224 bra 	$L__BB18_75;
	setp.ge.s32 	%p226, %r162, %r2;
	setp.lt.s32 	%p227, %r976, %r982;
	or.pred  	%p228, %p226, %p227;
	mov.pred 	%p272, -1;
	@%p228 bra 	$L__BB18_75;
	setp.le.s32 	%p229, %r976, %r982;
	setp.le.s32 	%p230, %r977, %r983;
	and.pred  	%p272, %p229, %p230;
$L__BB18_75:
	selp.b32 	%r171, %r977, %r983, %p272;
	selp.b32 	%r172, %r976, %r982, %p272;
	selp.u32 	%r763, 1, 0, %p272;
	add.s32 	%r173, %r161, %r763;
	not.pred 	%p231, %p272;
	selp.u32 	%r764, 1, 0, %p231;
	add.s32 	%r174, %r162, %r764;
	@%p272 bra 	$L__BB18_77;
	shl.b32 	%r765, %r174, 3;
	add.s32 	%r767, %r723, %r765;
	ld.shared.v2.u32 	{%r982, %r983}, [%r767];
	bra.uni 	$L__BB18_78;
$L__BB18_77:
	shl.b32 	%r768, %r173, 3;
	add.s32 	%r770, %r723, %r768;
	ld.shared.v2.u32 	{%r976, %r977}, [%r770];
$L__BB18_78:
	setp.ge.s32 	%p233, %r173, %r112;
	mov.pred 	%p273, 0;
	@%p233 bra 	$L__BB18_81;
	setp.ge.s32 	%p235, %r174, %r2;
	setp.lt.s32 	%p236, %r976, %r982;
	or.pred  	%p237, %p235, %p236;
	mov.pred 	%p273, -1;
	@%p237 bra 	$L__BB18_81;
	setp.le.s32 	%p238, %r976, %r982;
	setp.le.s32 	%p239, %r977, %r983;
	and.pred  	%p273, %p238, %p239;
$L__BB18_81:
	selp.b32 	%r183, %r977, %r983, %p273;
	selp.b32 	%r184, %r976, %r982, %p273;
	selp.u32 	%r771, 1, 0, %p273;
	add.s32 	%r185, %r173, %r771;
	not.pred 	%p240, %p273;
	selp.u32 	%r772, 1, 0, %p240;
	add.s32 	%r186, %r174, %r772;
	@%p273 bra 	$L__BB18_83;
	shl.b32 	%r773, %r186, 3;
	add.s32 	%r775, %r723, %r773;
	ld.shared.v2.u32 	{%r982, %r983}, [%r775];
	bra.uni 	$L__BB18_84;
$L__BB18_83:
	shl.b32 	%r776, %r185, 3;
	add.s32 	%r778, %r723, %r776;
	ld.shared.v2.u32 	{%r976, %r977}, [%r778];
$L__BB18_84:
	setp.ge.s32 	%p242, %r185, %r112;
	mov.pred 	%p274, 0;
	@%p242 bra 	$L__BB18_87;
	setp.ge.s32 	%p244, %r186, %r2;
	setp.lt.s32 	%p245, %r976, %r982;
	or.pred  	%p246, %p244, %p245;
	mov.pred 	%p274, -1;
	@%p246 bra 	$L__BB18_87;
	setp.le.s32 	%p247, %r976, %r982;
	setp.le.s32 	%p248, %r977, %r983;
	and.pred  	%p274, %p247, %p248;
$L__BB18_87:
	selp.b32 	%r195, %r977, %r983, %p274;
	selp.b32 	%r196, %r976, %r982, %p274;
	selp.u32 	%r779, 1, 0, %p274;
	add.s32 	%r197, %r185, %r779;
	not.pred 	%p249, %p274;
	selp.u32 	%r780, 1, 0, %p249;
	add.s32 	%r198, %r186, %r780;
	@%p274 bra 	$L__BB18_89;
	shl.b32 	%r781, %r198, 3;
	add.s32 	%r783, %r723, %r781;
	ld.shared.v2.u32 	{%r982, %r983}, [%r783];
	bra.uni 	$L__BB18_90;
$L__BB18_89:
	shl.b32 	%r784, %r197, 3;
	add.s32 	%r786, %r723, %r784;
	ld.shared.v2.u32 	{%r976, %r977}, [%r786];
$L__BB18_90:
	setp.ge.s32 	%p251, %r197, %r112;
	mov.pred 	%p275, 0;
	@%p251 bra 	$L__BB18_93;
	setp.ge.s32 	%p253, %r198, %r2;
	setp.lt.s32 	%p254, %r976, %r982;
	or.pred  	%p255, %p253, %p254;
	mov.pred 	%p275, -1;
	@%p255 bra 	$L__BB18_93;
	setp.le.s32 	%p256, %r976, %r982;
	setp.le.s32 	%p257, %r977, %r983;
	and.pred  	%p275, %p256, %p257;
$L__BB18_93:
	selp.b32 	%r207, %r977, %r983, %p275;
	selp.b32 	%r208, %r976, %r982, %p275;
	selp.u32 	%r787, 1, 0, %p275;
	add.s32 	%r209, %r197, %r787;
	not.pred 	%p258, %p275;
	selp.u32 	%r788, 1, 0, %p258;
	add.s32 	%r210, %r198, %r788;
	@%p275 bra 	$L__BB18_95;
	shl.b32 	%r789, %r210, 3;
	mov.u32 	%r790, _ZZN3cub18CUB_300001_SM_10006detail10merge_sort26DeviceMergeSortMergeKernelINS2_10policy_hubIP6EntityE9Policy600ES6_PNS0_8NullTypeES6_SA_m3cmpS5_S9_EEvbT2_T3_T4_PT6_PT7_T5_PSE_SE_NS1_7vsmem_tEE19static_temp_storage;
	add.s32 	%r791, %r790, %r789;
	ld.shared.v2.u32 	{%r982, %r983}, [%r791];
	bra.uni 	$L__BB18_96;
$L__BB18_95:
	shl.b32 	%r792, %r209, 3;
	mov.u32 	%r793, _ZZN3cub18CUB_300001_SM_10006detail10merge_sort26DeviceMergeSortMergeKernelINS2_10policy_hubIP6EntityE9Policy600ES6_PNS0_8NullTypeES6_SA_m3cmpS5_S9_EEvbT2_T3_T4_PT6_PT7_T5_PSE_SE_NS1_7vsmem_tEE19static_temp_storage;
	add.s32 	%r794, %r793, %r792;
	ld.shared.v2.u32 	{%r976, %r977}, [%r794];
$L__BB18_96:
	setp.ge.s32 	%p260, %r209, %r112;
	mov.pred 	%p276, 0;
	@%p260 bra 	$L__BB18_99;
	setp.ge.s32 	%p262, %r210, %r2;
	setp.lt.s32 	%p263, %r976, %r982;
	or.pred  	%p264, %p262, %p263;
	mov.pred 	%p276, -1;
	@%p264 bra 	$L__BB18_99;
	setp.le.s32 	%p265, %r976, %r982;
	setp.le.s32 	%p266, %r977, %r983;
	and.pred  	%p276, %p265, %p266;
$L__BB18_99:
	ld.param.s8 	%rs5, [_ZN3cub18CUB_300001_SM_10006detail10merge_sort26DeviceMergeSortMergeKernelINS2_10policy_hubIP6EntityE9Policy600ES6_PNS0_8NullTypeES6_SA_m3cmpS5_S9_EEvbT2_T3_T4_PT6_PT7_T5_PSE_SE_NS1_7vsmem_tE_param_0];
	setp.eq.s16 	%p267, %rs5, 0;
	selp.b32 	%r219, %r977, %r983, %p276;
	selp.b32 	%r220, %r976, %r982, %p276;
	bar.sync 	0;
	@%p267 bra 	$L__BB18_101;
	// begin inline asm
	mov.u32 %r795, %laneid;
	// end inline asm
	and.b32  	%r796, %r113, 7936;
	shl.b32 	%r797, %r795, 3;
	add.s32 	%r798, %r797, %r796;
	shr.s32 	%r799, %r798, 5;
	add.s32 	%r800, %r799, %r798;
	shl.b32 	%r801, %r800, 3;
	mov.u32 	%r802, _ZZN3cub18CUB_300001_SM_10006detail10merge_sort26DeviceMergeSortMergeKernelINS2_10policy_hubIP6EntityE9Policy600ES6_PNS0_8NullTypeES6_SA_m3cmpS5_S9_EEvbT2_T3_T4_PT6_PT7_T5_PSE_SE_NS1_7vsmem_tEE19static_temp_storage;
	add.s32 	%r803, %r802, %r801;
	st.shared.v2.u32 	[%r803], {%r136, %r135};
	st.shared.v2.u32 	[%r803+8], {%r148, %r147};
	st.shared.v2.u32 	[%r803+16], {%r160, %r159};
	st.shared.v2.u32 	[%r803+24], {%r172, %r171};
	st.shared.v2.u32 	[%r803+32], {%r184, %r183};
	st.shared.v2.u32 	[%r803+40], {%r196, %r195};
	st.shared.v2.u32 	[%r803+48], {%r208, %r207};
	st.shared.v2.u32 	[%r803+56], {%r220, %r219};
	bar.warp.sync 	-1;
	mad.lo.s32 	%r804, %r795, -7, %r798;
	shr.s32 	%r805, %r804, 5;
	add.s32 	%r806, %r805, %r804;
	shl.b32 	%r807, %r806, 3;
	add.s32 	%r808, %r802, %r807;
	ld.shared.v2.u32 	{%r809, %r810}, [%r808];
	add.s32 	%r811, %r804, 32;
	shr.s32 	%r812, %r811, 5;
	add.s32 	%r813, %r812, %r804;
	shl.b32 	%r814, %r813, 3;
	add.s32 	%r815, %r802, %r814;
	ld.shared.v2.u32 	{%r816, %r817}, [%r815+256];
	add.s32 	%r818, %r804, 64;
	shr.s32 	%r819, %r818, 5;
	add.s32 	%r820, %r819, %r804;
	shl.b32 	%r821, %r820, 3;
	add.s32 	%r822, %r802, %r821;
	ld.shared.v2.u32 	{%r823, %r824}, [%r822+512];
	add.s32 	%r825, %r804, 96;
	shr.s32 	%r826, %r825, 5;
	add.s32 	%r827, %r826, %r804;
	shl.b32 	%r828, %r827, 3;
	add.s32 	%r829, %r802, %r828;
	ld.shared.v2.u32 	{%r830, %r831}, [%r829+768];
	add.s32 	%r832, %r804, 128;
	shr.s32 	%r833, %r832, 5;
	add.s32 	%r834, %r833, %r804;
	shl.b32 	%r835, %r834, 3;
	add.s32 	%r836, %r802, %r835;
	ld.shared.v2.u32 	{%r837, %r838}, [%r836+1024];
	add.s32 	%r839, %r804, 160;
	shr.s32 	%r840, %r839, 5;
	add.s32 	%r841, %r840, %r804;
	shl.b32 	%r842, %r841, 3;
	add.s32 	%r843, %r802, %r842;
	ld.shared.v2.u32 	{%r844, %r845}, [%r843+1280];
	add.s32 	%r846, %r804, 192;
	shr.s32 	%r847, %r846, 5;
	add.s32 	%r848, %r847, %r804;
	shl.b32 	%r849, %r848, 3;
	add.s32 	%r850, %r802, %r849;
	ld.shared.v2.u32 	{%r851, %r852}, [%r850+1536];
	add.s32 	%r853, %r804, 224;
	shr.s32 	%r854, %r853, 5;
	add.s32 	%r855, %r854, %r804;
	shl.b32 	%r856, %r855, 3;
	add.s32 	%r857, %r802, %r856;
	ld.shared.v2.u32 	{%r858, %r859}, [%r857+1792];
	and.b32  	%r860, %r1, 31;
	or.b32  	%r861, %r796, %r860;
	cvt.u64.u32 	%rd112, %r861;
	add.s64 	%rd113, %rd4, %rd112;
	shl.b64 	%rd114, %rd113, 3;
	add.s64 	%rd115, %rd1, %rd114;
	st.global.u32 	[%rd115], %r809;
	st.global.u32 	[%rd115+4], %r810;
	st.global.u32 	[%rd115+256], %r816;
	st.global.u32 	[%rd115+260], %r817;
	st.global.u32 	[%rd115+512], %r823;
	st.global.u32 	[%rd115+516], %r824;
	st.global.u32 	[%rd115+768], %r830;
	st.global.u32 	[%rd115+772], %r831;
	st.global.u32 	[%rd115+1024], %r837;
	st.global.u32 	[%rd115+1028], %r838;
	st.global.u32 	[%rd115+1280], %r844;
	st.global.u32 	[%rd115+1284], %r845;
	st.global.u32 	[%rd115+1536], %r851;
	st.global.u32 	[%rd115+1540], %r852;
	st.global.u32 	[%rd115+1792], %r858;
	st.global.u32 	[%rd115+1796], %r859;
	bra.uni 	$L__BB18_253;
$L__BB18_101:
	// begin inline asm
	mov.u32 %r862, %laneid;
	// end inline asm
	and.b32  	%r863, %r113, 7936;
	shl.b32 	%r864, %r862, 3;
	add.s32 	%r865, %r864, %r863;
	shr.s32 	%r866, %r865, 5;
	add.s32 	%r867, %r866, %r865;
	shl.b32 	%r868, %r867, 3;
	mov.u32 	%r869, _ZZN3cub18CUB_300001_SM_10006detail10merge_sort26DeviceMergeSortMergeKernelINS2_10policy_hubIP6EntityE9Policy600ES6_PNS0_8NullTypeES6_SA_m3cmpS5_S9_EEvbT2_T3_T4_PT6_PT7_T5_PSE_SE_NS1_7vsmem_tEE19static_temp_storage;
	add.s32 	%r870, %r869, %r868;
	st.shared.v2.u32 	[%r870], {%r136, %r135};
	st.shared.v2.u32 	[%r870+8], {%r148, %r147};
	st.shared.v2.u32 	[%r870+16], {%r160, %r159};
	st.shared.v2.u32 	[%r870+24], {%r172, %r171};
	st.shared.v2.u32 	[%r870+32], {%r184, %r183};
	st.shared.v2.u32 	[%r870+40], {%r196, %r195};
	st.shared.v2.u32 	[%r870+48], {%r208, %r207};
	st.shared.v2.u32 	[%r870+56], {%r220, %r219};
	bar.warp.sync 	-1;
	mad.lo.s32 	%r871, %r862, -7, %r865;
	shr.s32 	%r872, %r871, 5;
	add.s32 	%r873, %r872, %r871;
	shl.b32 	%r874, %r873, 3;
	add.s32 	%r875, %r869, %r874;
	ld.shared.v2.u32 	{%r876, %r877}, [%r875];
	add.s32 	%r878, %r871, 32;
	shr.s32 	%r879, %r878, 5;
	add.s32 	%r880, %r879, %r871;
	shl.b32 	%r881, %r880, 3;
	add.s32 	%r882, %r869, %r881;
	ld.shared.v2.u32 	{%r883, %r884}, [%r882+256];
	add.s32 	%r885, %r871, 64;
	shr.s32 	%r886, %r885, 5;
	add.s32 	%r887, %r886, %r871;
	shl.b32 	%r888, %r887, 3;
	add.s32 	%r889, %r869, %r888;
	ld.shared.v2.u32 	{%r890, %r891}, [%r889+512];
	add.s32 	%r892, %r871, 96;
	shr.s32 	%r893, %r892, 5;
	add.s32 	%r894, %r893, %r871;
	shl.b32 	%r895, %r894, 3;
	add.s32 	%r896, %r869, %r895;
	ld.shared.v2.u32 	{%r897, %r898}, [%r896+768];
	add.s32 	%r899, %r871, 128;
	shr.s32 	%r900, %r899, 5;
	add.s32 	%r901, %r900, %r871;
	shl.b32 	%r902, %r901, 3;
	add.s32 	%r903, %r869, %r902;
	ld.shared.v2.u32 	{%r904, %r905}, [%r903+1024];
	add.s32 	%r906, %r871, 160;
	shr.s32 	%r907, %r906, 5;
	add.s32 	%r908, %r907, %r871;
	shl.b32 	%r909, %r908, 3;
	add.s32 	%r910, %r869, %r909;
	ld.shared.v2.u32 	{%r911, %r912}, [%r910+1280];
	add.s32 	%r913, %r871, 192;
	shr.s32 	%r914, %r913, 5;
	add.s32 	%r915, %r914, %r871;
	shl.b32 	%r916, %r915, 3;
	add.s32 	%r917, %r869, %r916;
	ld.shared.v2.u32 	{%r918, %r919}, [%r917+1536];
	add.s32 	%r920, %r871, 224;
	shr.s32 	%r921, %r920, 5;
	add.s32 	%r922, %r921, %r871;
	shl.b32 	%r923, %r922, 3;
	add.s32 	%r924, %r869, %r923;
	ld.shared.v2.u32 	{%r925, %r926}, [%r924+1792];
	and.b32  	%r927, %r1, 31;
	or.b32  	%r928, %r863, %r927;
	cvt.u64.u32 	%rd116, %r928;
	add.s64 	%rd117, %rd4, %rd116;
	shl.b64 	%rd118, %rd117, 3;
	add.s64 	%rd119, %rd2, %rd118;
	st.global.u32 	[%rd119], %r876;
	st.global.u32 	[%rd119+4], %r877;
	st.global.u32 	[%rd119+256], %r883;
	st.global.u32 	[%rd119+260], %r884;
	st.global.u32 	[%rd119+512], %r890;
	st.global.u32 	[%rd119+516], %r891;
	st.global.u32 	[%rd119+768], %r897;
	st.global.u32 	[%rd119+772], %r898;
	st.global.u32 	[%rd119+1024], %r904;
	st.global.u32 	[%rd119+1028], %r905;
	st.global.u32 	[%rd119+1280], %r911;
	st.global.u32 	[%rd119+1284], %r912;
	st.global.u32 	[%rd119+1536], %r918;
	st.global.u32 	[%rd119+1540], %r919;
	st.global.u32 	[%rd119+1792], %r925;
	st.global.u32 	[%rd119+1796], %r926;
	bra.uni 	$L__BB18_253;
$L__BB18_102:
	ld.param.u64 	%rd124, [_ZN3cub18CUB_300001_SM_10006detail10merge_sort26DeviceMergeSortMergeKernelINS2_10policy_hubIP6EntityE9Policy600ES6_PNS0_8NullTypeES6_SA_m3cmpS5_S9_EEvbT2_T3_T4_PT6_PT7_T5_PSE_SE_NS1_7vsmem_tE_param_8];
	ld.param.u64 	%rd122, [_ZN3cub18CUB_300001_SM_10006detail10merge_sort26DeviceMergeSortMergeKernelINS2_10policy_hubIP6EntityE9Policy600ES6_PNS0_8NullTypeES6_SA_m3cmpS5_S9_EEvbT2_T3_T4_PT6_PT7_T5_PSE_SE_NS1_7vsmem_tE_param_7];
	ld.param.u64 	%rd120, [_ZN3cub18CUB_300001_SM_10006detail10merge_sort26DeviceMergeSortMergeKernelINS2_10policy_hubIP6EntityE9Policy600ES6_PNS0_8NullTypeES6_SA_m3cmpS5_S9_EEvbT2_T3_T4_PT6_PT7_T5_PSE_SE_NS1_7vsmem_tE_param_3];
	ld.param.s8 	%rs2, [_ZN3cub18CUB_300001_SM_10006detail10merge_sort26DeviceMergeSortMergeKernelINS2_10policy_hubIP6EntityE9Policy600ES6_PNS0_8NullTypeES6_SA_m3cmpS5_S9_EEvbT2_T3_T4_PT6_PT7_T5_PSE_SE_NS1_7vsmem_tE_param_0];
	cvta.to.global.u64 	%rd28, %rd122;
	shl.b64 	%rd29, %rd3, 3;
	add.s64 	%rd30, %rd28, %rd29;
	ld.global.u64 	%rd13, [%rd30];
	ld.global.u64 	%rd31, [%rd30+8];
	neg.s64 	%rd32, %rd124;
	and.b64  	%rd33, %rd32, %rd3;
	shl.b64 	%rd14, %rd33, 11;
	shl.b64 	%rd34, %rd124, 10;
	and.b64  	%rd15, %rd34, -2048;
	sub.s64 	%rd35, %rd3, %rd33;
	shl.b64 	%rd36, %rd35, 11;
	sub.s64 	%rd37, %rd13, %rd14;
	sub.s64 	%rd38, %rd31, %rd14;
	sub.s64 	%rd39, %rd120, %rd14;
	max.u64 	%rd40, %rd39, %rd15;
	sub.s64 	%rd41, %rd40, %rd15;
	sub.s64 	%rd42, %rd36, %rd37;
	min.u64 	%rd16, %rd42, %rd41;
	setp.eq.s64 	%p38, %rd35, -1;
	selp.b64 	%rd43, 2047, 2048, %p38;
	add.s64 	%rd44, %rd43, %rd36;
	sub.s64 	%rd45, %rd44, %rd38;
	or.b64  	%rd46, %rd32, %rd3;
	setp.eq.s64 	%p39, %rd46, -1;
	min.u64 	%rd47, %rd15, %rd39;
	selp.b64 	%rd48, %rd47, %rd38, %p39;
	selp.b64 	%rd49, %rd15, %rd45, %p39;
	min.u64 	%rd50, %rd49, %rd41;
	cvt.u32.u64 	%r497, %rd37;
	cvt.u32.u64 	%r498, %rd48;
	sub.s32 	%r221, %r498, %r497;
	cvt.u32.u64 	%r499, %rd50;
	cvt.u32.u64 	%r500, %rd16;
	sub.s32 	%r222, %r499, %r500;
	// begin inline asm
	griddepcontrol.wait;
	// end inline asm
	setp.eq.s16 	%p40, %rs2, 0;
	@%p40 bra 	$L__BB18_135;
	add.s64 	%rd51, %rd14, %rd15;
	add.s64 	%rd52, %rd51, %rd16;
	add.s32 	%r223, %r222, %r221;
	setp.ge.s32 	%p41, %r1, %r223;
	cvt.u64.u32 	%rd53, %r1;
	add.s64 	%rd54, %rd13, %rd53;
	shl.b64 	%rd55, %rd54, 3;
	add.s64 	%rd17, %rd2, %rd55;
	sub.s32 	%r502, %r1, %r221;
	cvt.s64.s32 	%rd56, %r502;
	add.s64 	%rd57, %rd52, %rd56;
	shl.b64 	%rd58, %rd57, 3;
	add.s64 	%rd18, %rd2, %rd58;
	@%p41 bra 	$L__BB18_107;
	setp.ge.s32 	%p42, %r1, %r221;
	@%p42 bra 	$L__BB18_106;
	ld.global.u32 	%r1047, [%rd17];
	ld.global.u32 	%r1046, [%rd17+4];
	bra.uni 	$L__BB18_107;
$L__BB18_106:
	ld.global.u32 	%r1047, [%rd18];
	ld.global.u32 	%r1046, [%rd18+4];
$L__BB18_107:
	add.s32 	%r230, %r1, 256;
	setp.ge.s32 	%p43, %r230, %r223;
	@%p43 bra 	$L__BB18_111;
	setp.lt.s32 	%p44, %r230, %r221;
	@%p44 bra 	$L__BB18_110;
	ld.global.u32 	%r1045, [%rd18+2048];
	ld.global.u32 	%r1044, [%rd18+2052];
	bra.uni 	$L__BB18_111;
$L__BB18_110:
	ld.global.u32 	%r1045, [%rd17+2048];
	ld.global.u32 	%r1044, [%rd17+2052];
$L__BB18_111:
	add.s32 	%r237, %r1, 512;
	setp.ge.s32 	%p45, %r237, %r223;
	@%p45 bra 	$L__BB18_115;
	setp.lt.s32 	%p46, %r237, %r221;
	@%p46 bra 	$L__BB18_114;
	ld.global.u32 	%r1043, [%rd18+4096];
	ld.global.u32 	%r1042, [%rd18+4100];
	bra.uni 	$L__BB18_115;
$L__BB18_114:
	ld.global.u32 	%r1043, [%rd17+4096];
	ld.global.u32 	%r1042, [%rd17+4100];
$L__BB18_115:
	add.s32 	%r244, %r1, 768;
	setp.ge.s32 	%p47, %r244, %r223;
	@%p47 bra 	$L__BB18_119;
	setp.lt.s32 	%p48, %r244, %r221;
	@%p48 bra 	$L__BB18_118;
	ld.global.u32 	%r1041, [%rd18+6144];
	ld.global.u32 	%r1040, [%rd18+6148];
	bra.uni 	$L__BB18_119;
$L__BB18_118:
	ld.global.u32 	%r1041, [%rd17+6144];
	ld.global.u32 	%r1040, [%rd17+6148];
$L__BB18_119:
	or.b32  	%r251, %r1, 1024;
	setp.ge.s32 	%p49, %r251, %r223;
	@%p49 bra 	$L__BB18_123;
	setp.lt.s32 	%p50, %r251, %r221;
	@%p50 bra 	$L__BB18_122;
	ld.global.u32 	%r1039, [%rd18+8192];
	ld.global.u32 	%r1038, [%rd18+8196];
	bra.uni 	$L__BB18_123;
$L__BB18_122:
	ld.global.u32 	%r1039, [%rd17+8192];
	ld.global.u32 	%r1038, [%rd17+8196];
$L__BB18_123:
	add.s32 	%r258, %r1, 1280;
	setp.ge.s32 	%p51, %r258, %r223;
	@%p51 bra 	$L__BB18_127;
	setp.lt.s32 	%p52, %r258, %r221;
	@%p52 bra 	$L__BB18_126;
	ld.global.u32 	%r1037, [%rd18+10240];
	ld.global.u32 	%r1036, [%rd18+10244];
	bra.uni 	$L__BB18_127;
$L__BB18_126:
	ld.global.u32 	%r1037, [%rd17+10240];
	ld.global.u32 	%r1036, [%rd17+10244];
$L__BB18_127:
	add.s32 	%r265, %r1, 1536;
	setp.ge.s32 	%p53, %r265, %r223;
	@%p53 bra 	$L__BB18_131;
	setp.lt.s32 	%p54, %r265, %r221;
	@%p54 bra 	$L__BB18_130;
	ld.global.u32 	%r1035, [%rd18+12288];
	ld.global.u32 	%r1034, [%rd18+12292];
	bra.uni 	$L__BB18_131;
$L__BB18_130:
	ld.global.u32 	%r1035, [%rd17+12288];
	ld.global.u32 	%r1034, [%rd17+12292];
$L__BB18_131:
	add.s32 	%r272, %r1, 1792;
	setp.ge.s32 	%p55, %r272, %r223;
	@%p55 bra 	$L__BB18_167;
	setp.lt.s32 	%p56, %r272, %r221;
	@%p56 bra 	$L__BB18_134;
	ld.global.u32 	%r1033, [%rd18+14336];
	ld.global.u32 	%r1032, [%rd18+14340];
	bra.uni 	$L__BB18_167;
$L__BB18_134:
	ld.global.u32 	%r1033, [%rd17+14336];
	ld.global.u32 	%r1032, [%rd17+14340];
	bra.uni 	$L__BB18_167;
$L__BB18_135:
	add.s64 	%rd59, %rd14, %rd15;
	add.s64 	%rd60, %rd59, %rd16;
	add.s32 	%r277, %r222, %r221;
	setp.ge.s32 	%p57, %r1, %r277;
	cvt.u64.u32 	%rd61, %r1;
	add.s64 	%rd62, %rd13, %rd61;
	shl.b64 	%rd63, %rd62, 3;
	add.s64 	%rd19, %rd1, %rd63;
	sub.s32 	%r511, %r1, %r221;
	cvt.s64.s32 	%rd64, %r511;
	add.s64 	%rd65, %rd60, %rd64;
	shl.b64 	%rd66, %rd65, 3;
	add.s64 	%rd20, %rd1, %rd66;
	@%p57 bra 	$L__BB18_139;
	setp.ge.s32 	%p58, %r1, %r221;
	@%p58 bra 	$L__BB18_138;
	ld.global.u32 	%r1047, [%rd19];
	ld.global.u32 	%r1046, [%rd19+4];
	bra.uni 	$L__BB18_139;
$L__BB18_138:
	ld.global.u32 	%r1047, [%rd20];
	ld.global.u32 	%r1046, [%rd20+4];
$L__BB18_139:
	add.s32 	%r284, %r1, 256;
	setp.ge.s32 	%p59, %r284, %r277;
	@%p59 bra 	$L__BB18_143;
	setp.lt.s32 	%p60, %r284, %r221;
	@%p60 bra 	$L__BB18_142;
	ld.global.u32 	%r1045, [%rd20+2048];
	ld.global.u32 	%r1044, [%rd20+2052];
	bra.uni 	$L__BB18_143;
$L__BB18_142:
	ld.global.u32 	%r1045, [%rd19+2048];
	ld.global.u32 	%r1044, [%rd19+2052];
$L__BB18_143:
	add.s32 	%r291, %r1, 512;
	setp.ge.s32 	%p61, %r291, %r277;
	@%p61 bra 	$L__BB18_147;
	setp.lt.s32 	%p62, %r291, %r221;
	@%p62 bra 	$L__BB18_146;
	ld.global.u32 	%r1043, [%rd20+4096];
	ld.global.u32 	%r1042, [%rd20+4100];
	bra.uni 	$L__BB18_147;
$L__BB18_146:
	ld.global.u32 	%r1043, [%rd19+4096];
	ld.global.u32 	%r1042, [%rd19+4100];
$L__BB18_147:
	add.s32 	%r298, %r1, 768;
	setp.ge.s32 	%p63, %r298, %r277;
	@%p63 bra 	$L__BB18_151;
	setp.lt.s32 	%p64, %r298, %r221;
	@%p64 bra 	$L__BB18_150;
	ld.global.u32 	%r1041, [%rd20+6144];
	ld.global.u32 	%r1040, [%rd20+6148];
	bra.uni 	$L__BB18_151;
$L__BB18_150:
	ld.global.u32 	%r1041, [%rd19+6144];
	ld.global.u32 	%r1040, [%rd19+6148];
$L__BB18_151:
	or.b32  	%r305, %r1, 1024;
	setp.ge.s32 	%p65, %r305, %r277;
	@%p65 bra 	$L__BB18_155;
	setp.lt.s32 	%p66, %r305, %r221;
	@%p66 bra 	$L__BB18_154;
	ld.global.u32 	%r1039, [%rd20+8192];
	ld.global.u32 	%r1038, [%rd20+8196];
	bra.uni 	$L__BB18_155;
$L__BB18_154:
	ld.global.u32 	%r1039, [%rd19+8192];
	ld.global.u32 	%r1038, [%rd19+8196];
$L__BB18_155:
	add.s32 	%r312, %r1, 1280;
	setp.ge.s32 	%p67, %r312, %r277;
	@%p67 bra 	$L__BB18_159;
	setp.lt.s32 	%p68, %r312, %r221;
	@%p68 bra 	$L__BB18_158;
	ld.global.u32 	%r1037, [%rd20+10240];
	ld.global.u32 	%r1036, [%rd20+10244];
	bra.uni 	$L__BB18_159;
$L__BB18_158:
	ld.global.u32 	%r1037, [%rd19+10240];
	ld.global.u32 	%r1036, [%rd19+10244];
$L__BB18_159:
	add.s32 	%r319, %r1, 1536;
	setp.ge.s32 	%p69, %r319, %r277;
	@%p69 bra 	$L__BB18_163;
	setp.lt.s32 	%p70, %r319, %r221;
	@%p70 bra 	$L__BB18_162;
	ld.global.u32 	%r1035, [%rd20+12288];
	ld.global.u32 	%r1034, [%rd20+12292];
	bra.uni 	$L__BB18_163;
$L__BB18_162:
	ld.global.u32 	%r1035, [%rd19+12288];
	ld.global.u32 	%r1034, [%rd19+12292];
$L__BB18_163:
	add.s32 	%r326, %r1, 1792;
	setp.ge.s32 	%p71, %r326, %r277;
	@%p71 bra 	$L__BB18_167;
	setp.lt.s32 	%p72, %r326, %r221;
	@%p72 bra 	$L__BB18_166;
	ld.global.u32 	%r1033, [%rd20+14336];
	ld.global.u32 	%r1032, [%rd20+14340];
	bra.uni 	$L__BB18_167;
$L__BB18_166:
	ld.global.u32 	%r1033, [%rd19+14336];
	ld.global.u32 	%r1032, [%rd19+14340];
$L__BB18_167:
	shl.b32 	%r348, %r1, 3;
	mov.u32 	%r519, _ZZN3cub18CUB_300001_SM_10006detail10merge_sort26DeviceMergeSortMergeKernelINS2_10policy_hubIP6EntityE9Policy600ES6_PNS0_8NullTypeES6_SA_m3cmpS5_S9_EEvbT2_T3_T4_PT6_PT7_T5_PSE_SE_NS1_7vsmem_tEE19static_temp_storage;
	add.s32 	%r520, %r519, %r348;
	st.shared.v2.u32 	[%r520], {%r1047, %r1046};
	st.shared.v2.u32 	[%r520+2048], {%r1045, %r1044};
	st.shared.v2.u32 	[%r520+4096], {%r1043, %r1042};
	st.shared.v2.u32 	[%r520+6144], {%r1041, %r1040};
	st.shared.v2.u32 	[%r520+8192], {%r1039, %r1038};
	st.shared.v2.u32 	[%r520+10240], {%r1037, %r1036};
	st.shared.v2.u32 	[%r520+12288], {%r1035, %r1034};
	st.shared.v2.u32 	[%r520+14336], {%r1033, %r1032};
	bar.sync 	0;
	// begin inline asm
	griddepcontrol.launch_dependents;
	// end inline asm
	add.s32 	%r347, %r222, %r221;
	min.s32 	%r349, %r348, %r347;
	shl.b32 	%r521, %r221, 3;
	add.s32 	%r350, %r519, %r521;
	setp.lt.s32 	%p73, %r349, %r222;
	sub.s32 	%r522, %r349, %r222;
	selp.b32 	%r1050, 0, %r522, %p73;
	min.s32 	%r1048, %r349, %r221;
	setp.ge.s32 	%p74, %r1050, %r1048;
	@%p74 bra 	$L__BB18_171;
$L__BB18_168:
	sub.s32 	%r523, %r1048, %r1050;
	shr.u32 	%r524, %r523, 31;
	add.s32 	%r525, %r523, %r524;
	shr.s32 	%r526, %r525, 1;
	add.s32 	%r355, %r526, %r1050;
	shl.b32 	%r527, %r355, 3;
	add.s32 	%r356, %r519, %r527;
	ld.shared.u32 	%r357, [%r356];
	not.b32 	%r529, %r355;
	add.s32 	%r530, %r349, %r529;
	shl.b32 	%r531, %r530, 3;
	add.s32 	%r358, %r350, %r531;
	ld.shared.u32 	%r359, [%r358];
	setp.lt.s32 	%p76, %r359, %r357;
	mov.pred 	%p277, 0;
	@%p76 bra 	$L__BB18_170;
	ld.shared.u32 	%r532, [%r358+4];
	ld.shared.u32 	%r534, [%r356+4];
	setp.gt.s32 	%p77, %r359, %r357;
	setp.gt.s32 	%p78, %r532, %r534;
	or.pred  	%p277, %p77, %p78;
$L__BB18_170:
	add.s32 	%r536, %r355, 1;
	selp.b32 	%r1050, %r536, %r1050, %p277;
	selp.b32 	%r1048, %r1048, %r355, %p277;
	setp.lt.s32 	%p79, %r1050, %r1048;
	@%p79 bra 	$L__BB18_168;
$L__BB18_171:
	sub.s32 	%r537, %r349, %r1050;
	add.s32 	%r363, %r537, %r221;
	shl.b32 	%r538, %r537, 3;
	add.s32 	%r364, %r350, %r538;
	ld.shared.v2.u32 	{%r1051, %r1052}, [%r364];
	shl.b32 	%r539, %r1050, 3;
	add.s32 	%r367, %r519, %r539;
	ld.shared.v2.u32 	{%r1057, %r1058}, [%r367];
	setp.ge.s32 	%p81, %r363, %r347;
	mov.pred 	%p278, 0;
	@%p81 bra 	$L__BB18_174;
	setp.ge.s32 	%p83, %r1050, %r221;
	setp.lt.s32 	%p84, %r1051, %r1057;
	or.pred  	%p85, %p83, %p84;
	mov.pred 	%p278, -1;
	@%p85 bra 	$L__BB18_174;
	setp.le.s32 	%p86, %r1051, %r1057;
	setp.le.s32 	%p87, %r1052, %r1058;
	and.pred  	%p278, %p86, %p87;
$L__BB18_174:
	selp.b32 	%r370, %r1052, %r1058, %p278;
	selp.b32 	%r371, %r1051, %r1057, %p278;
	selp.u32 	%r541, 1, 0, %p278;
	add.s32 	%r372, %r363, %r541;
	not.pred 	%p88, %p278;
	selp.u32 	%r542, 1, 0, %p88;
	add.s32 	%r373, %r1050, %r542;
	@%p88 bra 	$L__BB18_176;
	ld.shared.v2.u32 	{%r1051, %r1052}, [%r364+8];
	bra.uni 	$L__BB18_177;
$L__BB18_176:
	ld.shared.v2.u32 	{%r1057, %r1058}, [%r367+8];
$L__BB18_177:
	setp.ge.s32 	%p90, %r372, %r347;
	mov.pred 	%p279, 0;
	@%p90 bra 	$L__BB18_180;
	setp.ge.s32 	%p92, %r373, %r221;
	setp.lt.s32 	%p93, %r1051, %r1057;
	or.pred  	%p94, %p92, %p93;
	mov.pred 	%p279, -1;
	@%p94 bra 	$L__BB18_180;
	setp.le.s32 	%p95, %r1051, %r1057;
	setp.le.s32 	%p96, %r1052, %r1058;
	and.pred  	%p279, %p95, %p96;
$L__BB18_180:
	selp.b32 	%r382, %r1052, %r1058, %p279;
	selp.b32 	%r383, %r1051, %r1057, %p279;
	selp.u32 	%r543, 1, 0, %p279;
	add.s32 	%r384, %r372, %r543;
	not.pred 	%p97, %p279;
	selp.u32 	%r544, 1, 0, %p97;
	add.s32 	%r385, %r373, %r544;
	@%p279 bra 	$L__BB18_182;
	shl.b32 	%r545, %r385, 3;
	add.s32 	%r547, %r519, %r545;
	ld.shared.v2.u32 	{%r1057, %r1058}, [%r547];
	bra.uni 	$L__BB18_183;
$L__BB18_182:
	shl.b32 	%r548, %r384, 3;
	add.s32 	%r550, %r519, %r548;
	ld.shared.v2.u32 	{%r1051, %r1052}, [%r550];
$L__BB18_183:
	setp.ge.s32 	%p99, %r384, %r347;
	mov.pred 	%p280, 0;
	@%p99 bra 	$L__BB18_186;
	setp.ge.s32 	%p101, %r385, %r221;
	setp.lt.s32 	%p102, %r1051, %r1057;
	or.pred  	%p103, %p101, %p102;
	mov.pred 	%p280, -1;
	@%p103 bra 	$L__BB18_186;
	setp.le.s32 	%p104, %r1051, %r1057;
	setp.le.s32 	%p105, %r1052, %r1058;
	and.pred  	%p280, %p104, %p105;
$L__BB18_186:
	selp.b32 	%r394, %r1052, %r1058, %p280;
	selp.b32 	%r395, %r1051, %r1057, %p280;
	selp.u32 	%r551, 1, 0, %p280;
	add.s32 	%r396, %r384, %r551;
	not.pred 	%p106, %p280;
	selp.u32 	%r552, 1, 0, %p106;
	add.s32 	%r397, %r385, %r552;
	@%p280 bra 	$L__BB18_188;
	shl.b32 	%r553, %r397, 3;
	add.s32 	%r555, %r519, %r553;
	ld.shared.v2.u32 	{%r1057, %r1058}, [%r555];
	bra.uni 	$L__BB18_189;
$L__BB18_188:
	shl.b32 	%r556, %r396, 3;
	add.s32 	%r558, %r519, %r556;
	ld.shared.v2.u32 	{%r1051, %r1052}, [%r558];
$L__BB18_189:
	setp.ge.s32 	%p108, %r396, %r347;
	mov.pred 	%p281, 0;
	@%p108 bra 	$L__BB18_192;
	setp.ge.s32 	%p110, %r397, %r221;
	setp.lt.s32 	%p111, %r1051, %r1057;
	or.pred  	%p112, %p110, %p111;
	mov.pred 	%p281, -1;
	@%p112 bra 	$L__BB18_192;
	setp.le.s32 	%p113, %r1051, %r1057;
	setp.le.s32 	%p114, %r1052, %r1058;
	and.pred  	%p281, %p113, %p114;
$L__BB18_192:
	selp.b32 	%r406, %r1052, %r1058, %p281;
	selp.b32 	%r407, %r1051, %r1057, %p281;
	selp.u32 	%r559, 1, 0, %p281;
	add.s32 	%r408, %r396, %r559;
	not.pred 	%p115, %p281;
	selp.u32 	%r560, 1, 0, %p115;
	add.s32 	%r409, %r397, %r560;
	@%p281 bra 	$L__BB18_194;
	shl.b32 	%r561, %r409, 3;
	add.s32 	%r563, %r519, %r561;
	ld.shared.v2.u32 	{%r1057, %r1058}, [%r563];
	bra.uni 	$L__BB18_195;
$L__BB18_194:
	shl.b32 	%r564, %r408, 3;
	add.s32 	%r566, %r519, %r564;
	ld.shared.v2.u32 	{%r1051, %r1052}, [%r566];
$L__BB18_195:
	setp.ge.s32 	%p117, %r408, %r347;
	mov.pred 	%p282, 0;
	@%p117 bra 	$L__BB18_198;
	setp.ge.s32 	%p119, %r409, %r221;
	setp.lt.s32 	%p120, %r1051, %r1057;
	or.pred  	%p121, %p119, %p120;
	mov.pred 	%p282, -1;
	@%p121 bra 	$L__BB18_198;
	setp.le.s32 	%p122, %r1051, %r1057;
	setp.le.s32 	%p123, %r1052, %r1058;
	and.pred  	%p282, %p122, %p123;
$L__BB18_198:
	selp.b32 	%r418, %r1052, %r1058, %p282;
	selp.b32 	%r419, %r1051, %r1057, %p282;
	selp.u32 	%r567, 1, 0, %p282;
	add.s32 	%r420, %r408, %r567;
	not.pred 	%p124, %p282;
	selp.u32 	%r568, 1, 0, %p124;
	add.s32 	%r421, %r409, %r568;
	@%p282 bra 	$L__BB18_200;
	shl.b32 	%r569, %r421, 3;
	add.s32 	%r571, %r519, %r569;
	ld.shared.v2.u32 	{%r1057, %r1058}, [%r571];
	bra.uni 	$L__BB18_201;
$L__BB18_200:
	shl.b32 	%r572, %r420, 3;
	add.s32 	%r574, %r519, %r572;
	ld.shared.v2.u32 	{%r1051, %r1052}, [%r574];
$L__BB18_201:
	setp.ge.s32 	%p126, %r420, %r347;
	mov.pred 	%p283, 0;
	@%p126 bra 	$L__BB18_204;
	setp.ge.s32 	%p128, %r421, %r221;
	setp.lt.s32 	%p129, %r1051, %r1057;
	or.pred  	%p130, %p128, %p129;
	mov.pred 	%p283, -1;
	@%p130 bra 	$L__BB18_204;
	setp.le.s32 	%p131, %r1051, %r1057;
	setp.le.s32 	%p132, %r1052, %r1058;
	and.pred  	%p283, %p131, %p132;
$L__BB18_204:
	selp.b32 	%r430, %r1052, %r1058, %p283;
	selp.b32 	%r431, %r1051, %r1057, %p283;
	selp.u32 	%r575, 1, 0, %p283;
	add.s32 	%r432, %r420, %r575;
	not.pred 	%p133, %p283;
	selp.u32 	%r576, 1, 0, %p133;
	add.s32 	%r433, %r421, %r576;
	@%p283 bra 	$L__BB18_206;
	shl.b32 	%r577, %r433, 3;
	add.s32 	%r579, %r519, %r577;
	ld.shared.v2.u32 	{%r1057, %r1058}, [%r579];
	bra.uni 	$L__BB18_207;
$L__BB18_206:
	shl.b32 	%r580, %r432, 3;
	add.s32 	%r582, %r519, %r580;
	ld.shared.v2.u32 	{%r1051, %r1052}, [%r582];
$L__BB18_207:
	setp.ge.s32 	%p135, %r432, %r347;
	mov.pred 	%p284, 0;
	@%p135 bra 	$L__BB18_210;
	setp.ge.s32 	%p137, %r433, %r221;
	setp.lt.s32 	%p138, %r1051, %r1057;
	or.pred  	%p139, %p137, %p138;
	mov.pred 	%p284, -1;
	@%p139 bra 	$L__BB18_210;
	setp.le.s32 	%p140, %r1051, %r1057;
	setp.le.s32 	%p141, %r1052, %r1058;
	and.pred  	%p284, %p140, %p141;
$L__BB18_210:
	selp.b32 	%r442, %r1052, %r1058, %p284;
	selp.b32 	%r443, %r1051, %r1057, %p284;
	selp.u32 	%r583, 1, 0, %p284;
	add.s32 	%r444, %r432, %r583;
	not.pred 	%p142, %p284;
	selp.u32 	%r584, 1, 0, %p142;
	add.s32 	%r445, %r433, %r584;
	@%p284 bra 	$L__BB18_212;
	shl.b32 	%r585, %r445, 3;
	mov.u32 	%r586, _ZZN3cub18CUB_300001_SM_10006detail10merge_sort26DeviceMergeSortMergeKernelINS2_10policy_hubIP6EntityE9Policy600ES6_PNS0_8NullTypeES6_SA_m3cmpS5_S9_EEvbT2_T3_T4_PT6_PT7_T5_PSE_SE_NS1_7vsmem_tEE19static_temp_storage;
	add.s32 	%r587, %r586, %r585;
	ld.shared.v2.u32 	{%r1057, %r1058}, [%r587];
	bra.uni 	$L__BB18_213;
$L__BB18_212:
	shl.b32 	%r588, %r444, 3;
	mov.u32 	%r589, _ZZN3cub18CUB_300001_SM_10006detail10merge_sort26DeviceMergeSortMergeKernelINS2_10policy_hubIP6EntityE9Policy600ES6_PNS0_8NullTypeES6_SA_m3cmpS5_S9_EEvbT2_T3_T4_PT6_PT7_T5_PSE_SE_NS1_7vsmem_tEE19static_temp_storage;
	add.s32 	%r590, %r589, %r588;
	ld.shared.v2.u32 	{%r1051, %r1052}, [%r590];
$L__BB18_213:
	setp.ge.s32 	%p144, %r444, %r347;
	mov.pred 	%p285, 0;
	@%p144 bra 	$L__BB18_216;
	setp.ge.s32 	%p146, %r445, %r221;
	setp.lt.s32 	%p147, %r1051, %r1057;
	or.pred  	%p148, %p146, %p147;
	mov.pred 	%p285, -1;
	@%p148 bra 	$L__BB18_216;
	setp.le.s32 	%p149, %r1051, %r1057;
	setp.le.s32 	%p150, %r1052, %r1058;
	and.pred  	%p285, %p149, %p150;
$L__BB18_216:
	ld.param.s8 	%rs3, [_ZN3cub18CUB_300001_SM_10006detail10merge_sort26DeviceMergeSortMergeKernelINS2_10policy_hubIP6EntityE9Policy600ES6_PNS0_8NullTypeES6_SA_m3cmpS5_S9_EEvbT2_T3_T4_PT6_PT7_T5_PSE_SE_NS1_7vsmem_tE_param_0];
	setp.eq.s16 	%p151, %rs3, 0;
	selp.b32 	%r454, %r1052, %r1058, %p285;
	selp.b32 	%r455, %r1051, %r1057, %p285;
	bar.sync 	0;
	@%p151 bra 	$L__BB18_235;
	// begin inline asm
	mov.u32 %r591, %laneid;
	// end inline asm
	and.b32  	%r456, %r348, 7936;
	shl.b32 	%r592, %r591, 3;
	add.s32 	%r593, %r592, %r456;
	shr.s32 	%r594, %r593, 5;
	add.s32 	%r595, %r594, %r593;
	shl.b32 	%r596, %r595, 3;
	mov.u32 	%r597, _ZZN3cub18CUB_300001_SM_10006detail10merge_sort26DeviceMergeSortMergeKernelINS2_10policy_hubIP6EntityE9Policy600ES6_PNS0_8NullTypeES6_SA_m3cmpS5_S9_EEvbT2_T3_T4_PT6_PT7_T5_PSE_SE_NS1_7vsmem_tEE19static_temp_storage;
	add.s32 	%r598, %r597, %r596;
	st.shared.v2.u32 	[%r598], {%r371, %r370};
	st.shared.v2.u32 	[%r598+8], {%r383, %r382};
	st.shared.v2.u32 	[%r598+16], {%r395, %r394};
	st.shared.v2.u32 	[%r598+24], {%r407, %r406};
	st.shared.v2.u32 	[%r598+32], {%r419, %r418};
	st.shared.v2.u32 	[%r598+40], {%r431, %r430};
	st.shared.v2.u32 	[%r598+48], {%r443, %r442};
	st.shared.v2.u32 	[%r598+56], {%r455, %r454};
	bar.warp.sync 	-1;
	mad.lo.s32 	%r599, %r591, -7, %r593;
	shr.s32 	%r600, %r599, 5;
	add.s32 	%r601, %r600, %r599;
	shl.b32 	%r602, %r601, 3;
	add.s32 	%r603, %r597, %r602;
	ld.shared.v2.u32 	{%r458, %r457}, [%r603];
	add.s32 	%r604, %r599, 32;
	shr.s32 	%r605, %r604, 5;
	add.s32 	%r606, %r605, %r599;
	shl.b32 	%r607, %r606, 3;
	add.s32 	%r608, %r597, %r607;
	ld.shared.v2.u32 	{%r460, %r459}, [%r608+256];
	add.s32 	%r609, %r599, 64;
	shr.s32 	%r610, %r609, 5;
	add.s32 	%r611, %r610, %r599;
	shl.b32 	%r612, %r611, 3;
	add.s32 	%r613, %r597, %r612;
	ld.shared.v2.u32 	{%r462, %r461}, [%r613+512];
	add.s32 	%r614, %r599, 96;
	shr.s32 	%r615, %r614, 5;
	add.s32 	%r616, %r615, %r599;
	shl.b32 	%r617, %r616, 3;
	add.s32 	%r618, %r597, %r617;
	ld.shared.v2.u32 	{%r464, %r463}, [%r618+768];
	add.s32 	%r619, %r599, 128;
	shr.s32 	%r620, %r619, 5;
	add.s32 	%r621, %r620, %r599;
	shl.b32 	%r622, %r621, 3;
	add.s32 	%r623, %r597, %r622;
	ld.shared.v2.u32 	{%r466, %r465}, [%r623+1024];
	add.s32 	%r624, %r599, 160;
	shr.s32 	%r625, %r624, 5;
	add.s32 	%r626, %r625, %r599;
	shl.b32 	%r627, %r626, 3;
	add.s32 	%r628, %r597, %r627;
	ld.shared.v2.u32 	{%r468, %r467}, [%r628+1280];
	add.s32 	%r629, %r599, 192;
	shr.s32 	%r630, %r629, 5;
	add.s32 	%r631, %r630, %r599;
	shl.b32 	%r632, %r631, 3;
	add.s32 	%r633, %r597, %r632;
	ld.shared.v2.u32 	{%r470, %r469}, [%r633+1536];
	add.s32 	%r634, %r599, 224;
	shr.s32 	%r635, %r634, 5;
	add.s32 	%r636, %r635, %r599;
	shl.b32 	%r637, %r636, 3;
	add.s32 	%r638, %r597, %r637;
	ld.shared.v2.u32 	{%r472, %r471}, [%r638+1792];
	setp.ne.s32 	%p152, %r1, 0;
	@%p152 bra 	$L__BB18_219;
	st.volatile.shared.u32 	[_ZZN3cub18CUB_300001_SM_10006detail10merge_sort26DeviceMergeSortMergeKernelINS2_10policy_hubIP6EntityE9Policy600ES6_PNS0_8NullTypeES6_SA_m3cmpS5_S9_EEvbT2_T3_T4_PT6_PT7_T5_PSE_SE_NS1_7vsmem_tEE19static_temp_storage+16896], %r347;
$L__BB18_219:
	bar.sync 	0;
	ld.volatile.shared.u32 	%r473, [_ZZN3cub18CUB_300001_SM_10006detail10merge_sort26DeviceMergeSortMergeKernelINS2_10policy_hubIP6EntityE9Policy600ES6_PNS0_8NullTypeES6_SA_m3cmpS5_S9_EEvbT2_T3_T4_PT6_PT7_T5_PSE_SE_NS1_7vsmem_tEE19static_temp_storage+16896];
	and.b32  	%r639, %r1, 31;
	add.s32 	%r474, %r456, %r639;
	setp.ge.s32 	%p153, %r474, %r473;
	cvt.u64.u32 	%rd67, %r474;
	add.s64 	%rd68, %rd4, %rd67;
	shl.b64 	%rd69, %rd68, 3;
	add.s64 	%rd21, %rd1, %rd69;
	@%p153 bra 	$L__BB18_221;
	st.global.u32 	[%rd21], %r458;
	st.global.u32 	[%rd21+4], %r457;
$L__BB18_221:
	add.s32 	%r640, %r474, 32;
	setp.ge.s32 	%p154, %r640, %r473;
	@%p154 bra 	$L__BB18_223;
	st.global.u32 	[%rd21+256], %r460;
	st.global.u32 	[%rd21+260], %r459;
$L__BB18_223:
	add.s32 	%r641, %r474, 64;
	setp.ge.s32 	%p155, %r641, %r473;
	@%p155 bra 	$L__BB18_225;
	st.global.u32 	[%rd21+512], %r462;
	st.global.u32 	[%rd21+516], %r461;
$L__BB18_225:
	add.s32 	%r642, %r474, 96;
	setp.ge.s32 	%p156, %r642, %r473;
	@%p156 bra 	$L__BB18_227;
	st.global.u32 	[%rd21+768], %r464;
	st.global.u32 	[%rd21+772], %r463;
$L__BB18_227:
	add.s32 	%r643, %r474, 128;
	setp.ge.s32 	%p157, %r643, %r473;
	@%p157 bra 	$L__BB18_229;
	st.global.u32 	[%rd21+1024], %r466;
	st.global.u32 	[%rd21+1028], %r465;
$L__BB18_229:
	add.s32 	%r644, %r474, 160;
	setp.ge.s32 	%p158, %r644, %r473;
	@%p158 bra 	$L__BB18_231;
	st.global.u32 	[%rd21+1280], %r468;
	st.global.u32 	[%rd21+1284], %r467;
$L__BB18_231:
	add.s32 	%r645, %r474, 192;
	setp.ge.s32 	%p159, %r645, %r473;
	@%p159 bra 	$L__BB18_233;
	st.global.u32 	[%rd21+1536], %r470;
	st.global.u32 	[%rd21+1540], %r469;
$L__BB18_233:
	add.s32 	%r646, %r474, 224;
	setp.ge.s32 	%p160, %r646, %r473;
	@%p160 bra 	$L__BB18_253;
	st.global.u32 	[%rd21+1792], %r472;
	st.global.u32 	[%rd21+1796], %r471;
	bra.uni 	$L__BB18_253;
$L__BB18_235:
	// begin inline asm
	mov.u32 %r647, %laneid;
	// end inline asm
	and.b32  	%r475, %r348, 7936;
	shl.b32 	%r648, %r647, 3;
	add.s32 	%r649, %r648, %r475;
	shr.s32 	%r650, %r649, 5;
	add.s32 	%r651, %r650, %r649;
	shl.b32 	%r652, %r651, 3;
	mov.u32 	%r653, _ZZN3cub18CUB_300001_SM_10006detail10merge_sort26DeviceMergeSortMergeKernelINS2_10policy_hubIP6EntityE9Policy600ES6_PNS0_8NullTypeES6_SA_m3cmpS5_S9_EEvbT2_T3_T4_PT6_PT7_T5_PSE_SE_NS1_7vsmem_tEE19static_temp_storage;
	add.s32 	%r654, %r653, %r652;
	st.shared.v2.u32 	[%r654], {%r371, %r370};
	st.shared.v2.u32 	[%r654+8], {%r383, %r382};
	st.shared.v2.u32 	[%r654+16], {%r395, %r394};
	st.shared.v2.u32 	[%r654+24], {%r407, %r406};
	st.shared.v2.u32 	[%r654+32], {%r419, %r418};
	st.shared.v2.u32 	[%r654+40], {%r431, %r430};
	st.shared.v2.u32 	[%r654+48], {%r443, %r442};
	st.shared.v2.u32 	[%r654+56], {%r455, %r454};
	bar.warp.sync 	-1;
	mad.lo.s32 	%r655, %r647, -7, %r649;
	shr.s32 	%r656, %r655, 5;
	add.s32 	%r657, %r656, %r655;
	shl.b32 	%r658, %r657, 3;
	add.s32 	%r659, %r653, %r658;
	ld.shared.v2.u32 	{%r477, %r476}, [%r659];
	add.s32 	%r660, %r655, 32;
	shr.s32 	%r661, %r660, 5;
	add.s32 	%r662, %r661, %r655;
	shl.b32 	%r663, %r662, 3;
	add.s32 	%r664, %r653, %r663;
	ld.shared.v2.u32 	{%r479, %r478}, [%r664+256];
	add.s32 	%r665, %r655, 64;
	shr.s32 	%r666, %r665, 5;
	add.s32 	%r667, %r666, %r655;
	shl.b32 	%r668, %r667, 3;
	add.s32 	%r669, %r653, %r668;
	ld.shared.v2.u32 	{%r481, %r480}, [%r669+512];
	add.s32 	%r670, %r655, 96;
	shr.s32 	%r671, %r670, 5;
	add.s32 	%r672, %r671, %r655;
	shl.b32 	%r673, %r672, 3;
	add.s32 	%r674, %r653, %r673;
	ld.shared.v2.u32 	{%r483, %r482}, [%r674+768];
	add.s32 	%r675, %r655, 128;
	shr.s32 	%r676, %r675, 5;
	add.s32 	%r677, %r676, %r655;
	shl.b32 	%r678, %r677, 3;
	add.s32 	%r679, %r653, %r678;
	ld.shared.v2.u32 	{%r485, %r484}, [%r679+1024];
	add.s32 	%r680, %r655, 160;
	shr.s32 	%r681, %r680, 5;
	add.s32 	%r682, %r681, %r655;
	shl.b32 	%r683, %r682, 3;
	add.s32 	%r684, %r653, %r683;
	ld.shared.v2.u32 	{%r487, %r486}, [%r684+1280];
	add.s32 	%r685, %r655, 192;
	shr.s32 	%r686, %r685, 5;
	add.s32 	%r687, %r686, %r655;
	shl.b32 	%r688, %r687, 3;
	add.s32 	%r689, %r653, %r688;
	ld.shared.v2.u32 	{%r489, %r488}, [%r689+1536];
	add.s32 	%r690, %r655, 224;
	shr.s32 	%r691, %r690, 5;
	add.s32 	%r692, %r691, %r655;
	shl.b32 	%r693, %r692, 3;
	add.s32 	%r694, %r653, %r693;
	ld.shared.v2.u32 	{%r491, %r490}, [%r694+1792];
	setp.ne.s32 	%p161, %r1, 0;
	@%p161 bra 	$L__BB18_237;
	st.volatile.shared.u32 	[_ZZN3cub18CUB_300001_SM_10006detail10merge_sort26DeviceMergeSortMergeKernelINS2_10policy_hubIP6EntityE9Policy600ES6_PNS0_8NullTypeES6_SA_m3cmpS5_S9_EEvbT2_T3_T4_PT6_PT7_T5_PSE_SE_NS1_7vsmem_tEE19static_temp_storage+16896], %r347;
$L__BB18_237:
	bar.sync 	0;
	ld.volatile.shared.u32 	%r492, [_ZZN3cub18CUB_300001_SM_10006detail10merge_sort26DeviceMergeSortMergeKernelINS2_10policy_hubIP6EntityE9Policy600ES6_PNS0_8NullTypeES6_SA_m3cmpS5_S9_EEvbT2_T3_T4_PT6_PT7_T5_PSE_SE_NS1_7vsmem_tEE19static_temp_storage+16896];
	and.b32  	%r695, %r1, 31;
	add.s32 	%r493, %r475, %r695;
	setp.ge.s32 	%p162, %r493, %r492;
	cvt.u64.u32 	%rd70, %r493;
	add.s64 	%rd71, %rd4, %rd70;
	shl.b64 	%rd72, %rd71, 3;
	add.s64 	%rd22, %rd2, %rd72;
	@%p162 bra 	$L__BB18_239;
	st.global.u32 	[%rd22], %r477;
	st.global.u32 	[%rd22+4], %r476;
$L__BB18_239:
	add.s32 	%r696, %r493, 32;
	setp.ge.s32 	%p163, %r696, %r492;
	@%p163 bra 	$L__BB18_241;
	st.global.u32 	[%rd22+256], %r479;
	st.global.u32 	[%rd22+260], %r478;
$L__BB18_241:
	add.s32 	%r697, %r493, 64;
	setp.ge.s32 	%p164, %r697, %r492;
	@%p164 bra 	$L__BB18_243;
	st.global.u32 	[%rd22+512], %r481;
	st.global.u32 	[%rd22+516], %r480;
$L__BB18_243:
	add.s32 	%r698, %r493, 96;
	setp.ge.s32 	%p165, %r698, %r492;
	@%p165 bra 	$L__BB18_245;
	st.global.u32 	[%rd22+768], %r483;
	st.global.u32 	[%rd22+772], %r482;
$L__BB18_245:
	add.s32 	%r699, %r493, 128;
	setp.ge.s32 	%p166, %r699, %r492;
	@%p166 bra 	$L__BB18_247;
	st.global.u32 	[%rd22+1024], %r485;
	st.global.u32 	[%rd22+1028], %r484;
$L__BB18_247:
	add.s32 	%r700, %r493, 160;
	setp.ge.s32 	%p167, %r700, %r492;
	@%p167 bra 	$L__BB18_249;
	st.global.u32 	[%rd22+1280], %r487;
	st.global.u32 	[%rd22+1284], %r486;
$L__BB18_249:
	add.s32 	%r701, %r493, 192;
	setp.ge.s32 	%p168, %r701, %r492;
	@%p168 bra 	$L__BB18_251;
	st.global.u32 	[%rd22+1536], %r489;
	st.global.u32 	[%rd22+1540], %r488;
$L__BB18_251:
	add.s32 	%r702, %r493, 224;
	setp.ge.s32 	%p169, %r702, %r492;
	@%p169 bra 	$L__BB18_253;
	st.global.u32 	[%rd22+1792], %r491;
	st.global.u32 	[%rd22+1796], %r490;
$L__BB18_253:
	ret;

}
	// .globl	_ZN3cub18CUB_300001_SM_10006detail5merge34device_partition_merge_path_kernelINS2_10policy_hubI6EntityNS0_8NullTypeEE9policy600EPS5_PS6_S9_SA_S9_SA_i3cmpEEvT0_T6_T2_SD_SD_PSD_T7_
.visible .entry _ZN3cub18CUB_300001_SM_10006detail5merge34device_partition_merge_path_kernelINS2_10policy_hubI6EntityNS0_8NullTypeEE9policy600EPS5_PS6_S9_SA_S9_SA_i3cmpEEvT0_T6_T2_SD_SD_PSD_T7_(
	.param .u64 .ptr .align 1 _ZN3cub18CUB_300001_SM_10006detail5merge34device_partition_merge_path_kernelINS2_10policy_hubI6EntityNS0_8NullTypeEE9policy600EPS5_PS6_S9_SA_S9_SA_i3cmpEEvT0_T6_T2_SD_SD_PSD_T7__param_0,
	.param .u32 _ZN3cub18CUB_300001_SM_10006detail5merge34device_partition_merge_path_kernelINS2_10policy_hubI6EntityNS0_8NullTypeEE9policy600EPS5_PS6_S9_SA_S9_SA_i3cmpEEvT0_T6_T2_SD_SD_PSD_T7__param_1,
	.param .u64 .ptr .align 1 _ZN3cub18CUB_300001_SM_10006detail5merge34device_partition_merge_path_kernelINS2_10policy_hubI6EntityNS0_8NullTypeEE9policy600EPS5_PS6_S9_SA_S9_SA_i3cmpEEvT0_T6_T2_SD_SD_PSD_T7__param_2,
	.param .u32 _ZN3cub18CUB_300001_SM_10006detail5merge34device_partition_merge_path_kernelINS2_10policy_hubI6EntityNS0_8NullTypeEE9policy600EPS5_PS6_S9_SA_S9_SA_i3cmpEEvT0_T6_T2_SD_SD_PSD_T7__param_3,
	.param .u32 _ZN3cub18CUB_300001_SM_10006detail5merge34device_partition_merge_path_kernelINS2_10policy_hubI6EntityNS0_8NullTypeEE9policy600EPS5_PS6_S9_SA_S9_SA_i3cmpEEvT0_T6_T2_SD_SD_PSD_T7__param_4,
	.param .u64 .ptr .align 1 _ZN3cub18CUB_300001_SM_10006detail5merge34device_partition_merge_path_kernelINS2_10policy_hubI6EntityNS0_8NullTypeEE9policy600EPS5_PS6_S9_SA_S9_SA_i3cmpEEvT0_T6_T2_SD_SD_PSD_T7__param_5,
	.param .align 1 .b8 _ZN3cub18CUB_300001_SM_10006detail5merge34device_partition_merge_path_kernelINS2_10policy_hubI6EntityNS0_8NullTypeEE9policy600EPS5_PS6_S9_SA_S9_SA_i3cmpEEvT0_T6_T2_SD_SD_PSD_T7__param_6[1]
)
{
	.reg .pred 	%p<12>;
	.reg .b32 	%r<36>;
	.reg .b64 	%rd<13>;

	ld.param.u64 	%rd5, [_ZN3cub18CUB_300001_SM_10006detail5merge34device_partition_merge_path_kernelINS2_10policy_hubI6EntityNS0_8NullTypeEE9policy600EPS5_PS6_S9_SA_S9_SA_i3cmpEEvT0_T6_T2_SD_SD_PSD_T7__param_0];
	ld.param.u32 	%r13, [_ZN3cub18CUB_300001_SM_10006detail5merge34device_partition_merge_path_kernelINS2_10policy_hubI6EntityNS0_8NullTypeEE9policy600EPS5_PS6_S9_SA_S9_SA_i3cmpEEvT0_T6_T2_SD_SD_PSD_T7__param_1];
	ld.param.u64 	%rd6, [_ZN3cub18CUB_300001_SM_10006detail5merge34device_partition_merge_path_kernelINS2_10policy_hubI6EntityNS0_8NullTypeEE9policy600EPS5_PS6_S9_SA_S9_SA_i3cmpEEvT0_T6_T2_SD_SD_PSD_T7__param_2];
	ld.param.u32 	%r14, [_ZN3cub18CUB_300001_SM_10006detail5merge34device_partition_merge_path_kernelINS2_10policy_hubI6EntityNS0_8NullTypeEE9policy600EPS5_PS6_S9_SA_S9_SA_i3cmpEEvT0_T6_T2_SD_SD_PSD_T7__param_3];
	ld.param.u32 	%r15, [_ZN3cub18CUB_300001_SM_10006detail5merge34device_partition_merge_path_kernelINS2_10policy_hubI6EntityNS0_8NullTypeEE9policy600EPS5_PS6_S9_SA_S9_SA_i3cmpEEvT0_T6_T2_SD_SD_PSD_T7__param_4];
	ld.param.u64 	%rd7, [_ZN3cub18CUB_300001_SM_10006detail5merge34device_partition_merge_path_kernelINS2_10policy_hubI6EntityNS0_8NullTypeEE9policy600EPS5_PS6_S9_SA_S9_SA_i3cmpEEvT0_T6_T2_SD_SD_PSD_T7__param_5];
	mov.u32 	%r16, %ntid.x;
	mov.u32 	%r17, %ctaid.x;
	mov.u32 	%r18, %tid.x;
	mad.lo.s32 	%r1, %r16, %r17, %r18;
	setp.ge.s32 	%p3, %r1, %r15;
	@%p3 bra 	$L__BB19_7;
	mul.lo.s32 	%r19, %r1, 3584;
	add.s32 	%r20, %r14, %r13;
	min.s32 	%r2, %r20, %r19;
	setp.lt.s32 	%p4, %r2, %r14;
	sub.s32 	%r21, %r2, %r14;
	selp.b32 	%r35, 0, %r21, %p4;
	min.s32 	%r33, %r13, %r2;
	setp.ge.s32 	%p5, %r35, %r33;
	@%p5 bra 	$L__BB19_6;
	cvta.to.global.u64 	%rd1, %rd5;
	cvta.to.global.u64 	%rd2, %rd6;
$L__BB19_3:
	sub.s32 	%r22, %r33, %r35;
	shr.u32 	%r23, %r22, 31;
	add.s32 	%r24, %r22, %r23;
	shr.s32 	%r25, %r24, 1;
	add.s32 	%r7, %r25, %r35;
	mul.wide.s32 	%rd8, %r7, 8;
	add.s64 	%rd3, %rd1, %rd8;
	ld.global.u32 	%r8, [%rd3];
	not.b32 	%r26, %r7;
	add.s32 	%r27, %r2, %r26;
	mul.wide.s32 	%rd9, %r27, 8;
	add.s64 	%rd4, %rd2, %rd9;
	ld.global.u32 	%r9, [%rd4];
	setp.lt.s32 	%p7, %r9, %r8;
	mov.pred 	%p11, 0;
	@%p7 bra 	$L__BB19_5;
	ld.global.u32 	%r28, [%rd4+4];
	ld.global.u32 	%r30, [%rd3+4];
	setp.gt.s32 	%p8, %r9, %r8;
	setp.gt.s32 	%p9, %r28, %r30;
	or.pred  	%p11, %p8, %p9;
$L__BB19_5:
	add.s32 	%r32, %r7, 1;
	selp.b32 	%r35, %r32, %r35, %p11;
	selp.b32 	%r33, %r33, %r7, %p11;
	setp.lt.s32 	%p10, %r35, %r33;
	@%p10 bra 	$L__BB19_3;
$L__BB19_6:
	cvta.to.global.u64 	%rd10, %rd7;
	mul.wide.s32 	%rd11, %r1, 4;
	add.s64 	%rd12, %rd10, %rd11;
	st.global.u32 	[%rd12], %r35;
$L__BB19_7:
	ret;

}
	// .globl	_ZN3cub18CUB_300001_SM_10006detail5merge19device_merge_kernelINS2_10policy_hubI6EntityNS0_8NullTypeEE9policy600EPS5_PS6_S9_SA_S9_SA_i3cmpEEvT0_T1_T6_T2_T3_SE_T4_T5_T7_PSE_NS1_7vsmem_tE
.visible .entry _ZN3cub18CUB_300001_SM_10006detail5merge19device_merge_kernelINS2_10policy_hubI6EntityNS0_8NullTypeEE9policy600EPS5_PS6_S9_SA_S9_SA_i3cmpEEvT0_T1_T6_T2_T3_SE_T4_T5_T7_PSE_NS1_7vsmem_tE(
	.param .u64 .ptr .align 1 _ZN3cub18CUB_300001_SM_10006detail5merge19device_merge_kernelINS2_10policy_hubI6EntityNS0_8NullTypeEE9policy600EPS5_PS6_S9_SA_S9_SA_i3cmpEEvT0_T1_T6_T2_T3_SE_T4_T5_T7_PSE_NS1_7vsmem_tE_param_0,
	.param .u64 .ptr .align 1 _ZN3cub18CUB_300001_SM_10006detail5merge19device_merge_kernelINS2_10policy_hubI6EntityNS0_8NullTypeEE9policy600EPS5_PS6_S9_SA_S9_SA_i3cmpEEvT0_T1_T6_T2_T3_SE_T4_T5_T7_PSE_NS1_7vsmem_tE_param_1,
	.param .u32 _ZN3cub18CUB_300001_SM_10006detail5merge19device_merge_kernelINS2_10policy_hubI6EntityNS0_8NullTypeEE9policy600EPS5_PS6_S9_SA_S9_SA_i3cmpEEvT0_T1_T6_T2_T3_SE_T4_T5_T7_PSE_NS1_7vsmem_tE_param_2,
	.param .u64 .ptr .align 1 _ZN3cub18CUB_300001_SM_10006detail5merge19device_merge_kernelINS2_10policy_hubI6EntityNS0_8NullTypeEE9policy600EPS5_PS6_S9_SA_S9_SA_i3cmpEEvT0_T1_T6_T2_T3_SE_T4_T5_T7_PSE_NS1_7vsmem_tE_param_3,
	.param .u64 .ptr .align 1 _ZN3cub18CUB_300001_SM_10006detail5merge19device_merge_kernelINS2_10policy_hubI6EntityNS0_8NullTypeEE9policy600EPS5_PS6_S9_SA_S9_SA_i3cmpEEvT0_T1_T6_T2_T3_SE_T4_T5_T7_PSE_NS1_7vsmem_tE_param_4,
	.param .u32 _ZN3cub18CUB_300001_SM_10006detail5merge19device_merge_kernelINS2_10policy_hubI6EntityNS0_8NullTypeEE9policy600EPS5_PS6_S9_SA_S9_SA_i3cmpEEvT0_T1_T6_T2_T3_SE_T4_T5_T7_PSE_NS1_7vsmem_tE_param_5,
	.param .u64 .ptr .align 1 _ZN3cub18CUB_300001_SM_10006detail5merge19device_merge_kernelINS2_10policy_hubI6EntityNS0_8NullTypeEE9policy600EPS5_PS6_S9_SA_S9_SA_i3cmpEEvT0_T1_T6_T2_T3_SE_T4_T5_T7_PSE_NS1_7vsmem_tE_param_6,
	.param .u64 .ptr .align 1 _ZN3cub18CUB_300001_SM_10006detail5merge19device_merge_kernelINS2_10policy_hubI6EntityNS0_8NullTypeEE9policy600EPS5_PS6_S9_SA_S9_SA_i3cmpEEvT0_T1_T6_T2_T3_SE_T4_T5_T7_PSE_NS1_7vsmem_tE_param_7,
	.param .align 1 .b8 _ZN3cub18CUB_300001_SM_10006detail5merge19device_merge_kernelINS2_10policy_hubI6EntityNS0_8NullTypeEE9policy600EPS5_PS6_S9_SA_S9_SA_i3cmpEEvT0_T1_T6_T2_T3_SE_T4_T5_T7_PSE_NS1_7vsmem_tE_param_8[1],
	.param .u64 .ptr .align 1 _ZN3cub18CUB_300001_SM_10006detail5merge19device_merge_kernelINS2_10policy_hubI6EntityNS0_8NullTypeEE9policy600EPS5_PS6_S9_SA_S9_SA_i3cmpEEvT0_T1_T6_T2_T3_SE_T4_T5_T7_PSE_NS1_7vsmem_tE_param_9,
	.param .align 8 .b8 _ZN3cub18CUB_300001_SM_10006detail5merge19device_merge_kernelINS2_10policy_hubI6EntityNS0_8NullTypeEE9policy600EPS5_PS6_S9_SA_S9_SA_i3cmpEEvT0_T1_T6_T2_T3_SE_T4_T5_T7_PSE_NS1_7vsmem_tE_param_10[8]
)
.maxntid 512
{
	.reg .pred 	%p<217>;
	.reg .b32 	%r<616>;
	.reg .b64 	%rd<49>;
	// demoted variable
	.shared .align 16 .b8 _ZZN3cub18CUB_300001_SM_10006detail5merge19device_merge_kernelINS2_10policy_hubI6EntityNS0_8NullTypeEE9policy600EPS5_PS6_S9_SA_S9_SA_i3cmpEEvT0_T1_T6_T2_T3_SE_T4_T5_T7_PSE_NS1_7vsmem_tEE19shared_temp_storage[28688];
	ld.param.u64 	%rd14, [_ZN3cub18CUB_300001_SM_10006detail5merge19device_merge_kernelINS2_10policy_hubI6EntityNS0_8NullTypeEE9policy600EPS5_PS6_S9_SA_S9_SA_i3cmpEEvT0_T1_T6_T2_T3_SE_T4_T5_T7_PSE_NS1_7vsmem_tE_param_0];
	ld.param.u32 	%r303, [_ZN3cub18CUB_300001_SM_10006detail5merge19device_merge_kernelINS2_10policy_hubI6EntityNS0_8NullTypeEE9policy600EPS5_PS6_S9_SA_S9_SA_i3cmpEEvT0_T1_T6_T2_T3_SE_T4_T5_T7_PSE_NS1_7vsmem_tE_param_2];
	ld.param.u64 	%rd15, [_ZN3cub18CUB_300001_SM_10006detail5merge19device_merge_kernelINS2_10policy_hubI6EntityNS0_8NullTypeEE9policy600EPS5_PS6_S9_SA_S9_SA_i3cmpEEvT0_T1_T6_T2_T3_SE_T4_T5_T7_PSE_NS1_7vsmem_tE_param_3];
	ld.param.u32 	%r304, [_ZN3cub18CUB_300001_SM_10006detail5merge19device_merge_kernelINS2_10policy_hubI6EntityNS0_8NullTypeEE9policy600EPS5_PS6_S9_SA_S9_SA_i3cmpEEvT0_T1_T6_T2_T3_SE_T4_T5_T7_PSE_NS1_7vsmem_tE_param_5];
	ld.param.u64 	%rd16, [_ZN3cub18CUB_300001_SM_10006detail5merge19device_merge_kernelINS2_10policy_hubI6EntityNS0_8NullTypeEE9policy600EPS5_PS6_S9_SA_S9_SA_i3cmpEEvT0_T1_T6_T2_T3_SE_T4_T5_T7_PSE_NS1_7vsmem_tE_param_6];
	ld.param.u64 	%rd17, [_ZN3cub18CUB_300001_SM_10006detail5merge19device_merge_kernelINS2_10policy_hubI6EntityNS0_8NullTypeEE9policy600EPS5_PS6_S9_SA_S9_SA_i3cmpEEvT0_T1_T6_T2_T3_SE_T4_T5_T7_PSE_NS1_7vsmem_tE_param_9];
	cvta.to.global.u64 	%rd1, %rd16;
	cvta.to.global.u64 	%rd2, %rd17;
	cvta.to.global.u64 	%rd3, %rd14;
	cvta.to.global.u64 	%rd4, %rd15;
	mov.u32 	%r1, %ctaid.x;
	mul.lo.s32 	%r2, %r1, 3584;
	add.s32 	%r3, %r304, %r303;
	sub.s32 	%r4, %r3, %r2;
	setp.lt.s32 	%p33, %r4, 3584;
	@%p33 bra 	$L__BB20_67;
	mul.wide.u32 	%rd34, %r1, 4;
	add.s64 	%rd35, %rd2, %rd34;
	ld.global.u32 	%r418, [%rd35];
	ld.global.u32 	%r419, [%rd35+4];
	add.s32 	%r420, %r2, 3584;
	min.s32 	%r421, %r420, %r3;
	sub.s32 	%r422, %r2, %r418;
	sub.s32 	%r5, %r419, %r418;
	add.s32 	%r423, %r422, %r419;
	sub.s32 	%r6, %r421, %r423;
	cvt.s64.s32 	%rd36, %r418;
	cvt.s64.s32 	%rd5, %r422;
	mov.u32 	%r424, %tid.x;
	setp.ge.s32 	%p125, %r424, %r5;
	cvt.u64.u32 	%rd6, %r424;
	add.s64 	%rd37, %rd6, %rd36;
	shl.b64 	%rd38, %rd37, 3;
	add.s64 	%rd7, %rd3, %rd38;
	@%p125 bra 	$L__BB20_3;
	ld.global.u32 	%r534, [%rd7];
	ld.global.u32 	%r535, [%rd7+4];
	bra.uni 	$L__BB20_4;
$L__BB20_3:
	cvt.u32.u64 	%r425, %rd6;
	sub.s32 	%r426, %r425, %r5;
	cvt.s64.s32 	%rd39, %r426;
	add.s64 	%rd40, %rd39, %rd5;
	shl.b64 	%rd41, %rd40, 3;
	add.s64 	%rd42, %rd4, %rd41;
	ld.global.u32 	%r534, [%rd42];
	ld.global.u32 	%r535, [%rd42+4];
$L__BB20_4:
	cvt.u32.u64 	%r427, %rd6;
	add.s32 	%r428, %r427, 512;
	setp.lt.s32 	%p126, %r428, %r5;
	cvt.s64.s32 	%rd43, %r5;
	sub.s64 	%rd44, %rd6, %rd43;
	add.s64 	%rd45, %rd44, %rd5;
	shl.b64 	%rd46, %rd45, 3;
	add.s64 	%rd8, %rd4, %rd46;
	@%p126 bra 	$L__BB20_6;
	ld.global.u32 	%r536, [%rd8+4096];
	ld.global.u32 	%r537, [%rd8+4100];
	bra.uni 	$L__BB20_7;
$L__BB20_6:
	ld.global.u32 	%r536, [%rd7+4096];
	ld.global.u32 	%r537, [%rd7+4100];
$L__BB20_7:
	or.b32  	%r430, %r427, 1024;
	setp.lt.s32 	%p127, %r430, %r5;
	@%p127 bra 	$L__BB20_9;
	ld.global.u32 	%r538, [%rd8+8192];
	ld.global.u32 	%r539, [%rd8+8196];
	bra.uni 	$L__BB20_10;
$L__BB20_9:
	ld.global.u32 	%r538, [%rd7+8192];
	ld.global.u32 	%r539, [%rd7+8196];
$L__BB20_10:
	add.s32 	%r432, %r427, 1536;
	setp.lt.s32 	%p128, %r432, %r5;
	@%p128 bra 	$L__BB20_12;
	ld.global.u32 	%r540, [%rd8+12288];
	ld.global.u32 	%r541, [%rd8+12292];
	bra.uni 	$L__BB20_13;
$L__BB20_12:
	ld.global.u32 	%r540, [%rd7+12288];
	ld.global.u32 	%r541, [%rd7+12292];
$L__BB20_13:
	or.b32  	%r434, %r427, 2048;
	setp.lt.s32 	%p129, %r434, %r5;
	@%p129 bra 	$L__BB20_15;
	ld.global.u32 	%r542, [%rd8+16384];
	ld.global.u32 	%r543, [%rd8+16388];
	bra.uni 	$L__BB20_16;
$L__BB20_15:
	ld.global.u32 	%r542, [%rd7+16384];
	ld.global.u32 	%r543, [%rd7+16388];
$L__BB20_16:
	add.s32 	%r436, %r427, 2560;
	setp.lt.s32 	%p130, %r436, %r5;
	@%p130 bra 	$L__BB20_18;
	ld.global.u32 	%r544, [%rd8+20480];
	ld.global.u32 	%r545, [%rd8+20484];
	bra.uni 	$L__BB20_19;
$L__BB20_18:
	ld.global.u32 	%r544, [%rd7+20480];
	ld.global.u32 	%r545, [%rd7+20484];
$L__BB20_19:
	or.b32  	%r438, %r427, 3072;
	setp.lt.s32 	%p131, %r438, %r5;
	@%p131 bra 	$L__BB20_21;
	ld.global.u32 	%r546, [%rd8+24576];
	ld.global.u32 	%r547, [%rd8+24580];
	bra.uni 	$L__BB20_22;
$L__BB20_21:
	ld.global.u32 	%r546, [%rd7+24576];
	ld.global.u32 	%r547, [%rd7+24580];
$L__BB20_22:
	shl.b32 	%r440, %r427, 3;
	mov.u32 	%r441, _ZZN3cub18CUB_300001_SM_10006detail5merge19device_merge_kernelINS2_10policy_hubI6EntityNS0_8NullTypeEE9policy600EPS5_PS6_S9_SA_S9_SA_i3cmpEEvT0_T1_T6_T2_T3_SE_T4_T5_T7_PSE_NS1_7vsmem_tEE19shared_temp_storage;
	add.s32 	%r442, %r441, %r440;
	st.shared.v2.u32 	[%r442], {%r534, %r535};
	st.shared.v2.u32 	[%r442+4096], {%r536, %r537};
	st.shared.v2.u32 	[%r442+8192], {%r538, %r539};
	st.shared.v2.u32 	[%r442+12288], {%r540, %r541};
	st.shared.v2.u32 	[%r442+16384], {%r542, %r543};
	st.shared.v2.u32 	[%r442+20480], {%r544, %r545};
	st.shared.v2.u32 	[%r442+24576], {%r546, %r547};
	bar.sync 	0;
	add.s32 	%r49, %r6, %r5;
	mul.lo.s32 	%r443, %r427, 7;
	min.s32 	%r50, %r443, %r49;
	setp.lt.s32 	%p132, %r50, %r6;
	sub.s32 	%r444, %r50, %r6;
	selp.b32 	%r550, 0, %r444, %p132;
	min.s32 	%r548, %r5, %r50;
	setp.ge.s32 	%p133, %r550, %r548;
	@%p133 bra 	$L__BB20_27;
	add.s32 	%r53, %r50, %r5;
$L__BB20_24:
	sub.s32 	%r445, %r548, %r550;
	shr.u32 	%r446, %r445, 31;
	add.s32 	%r447, %r445, %r446;
	shr.s32 	%r448, %r447, 1;
	add.s32 	%r56, %r448, %r550;
	shl.b32 	%r449, %r56, 3;
	add.s32 	%r57, %r441, %r449;
	ld.shared.u32 	%r58, [%r57];
	not.b32 	%r451, %r56;
	add.s32 	%r452, %r53, %r451;
	shl.b32 	%r453, %r452, 3;
	add.s32 	%r59, %r441, %r453;
	ld.shared.u32 	%r60, [%r59];
	setp.lt.s32 	%p135, %r60, %r58;
	mov.pred 	%p201, 0;
	@%p135 bra 	$L__BB20_26;
	ld.shared.u32 	%r454, [%r59+4];
	ld.shared.u32 	%r456, [%r57+4];
	setp.gt.s32 	%p136, %r60, %r58;
	setp.gt.s32 	%p137, %r454, %r456;
	or.pred  	%p201, %p136, %p137;
$L__BB20_26:
	add.s32 	%r458, %r56, 1;
	selp.b32 	%r550, %r458, %r550, %p201;
	selp.b32 	%r548, %r548, %r56, %p201;
	setp.lt.s32 	%p138, %r550, %r548;
	@%p138 bra 	$L__BB20_24;
$L__BB20_27:
	sub.s32 	%r459, %r50, %r550;
	add.s32 	%r64, %r459, %r5;
	shl.b32 	%r460, %r64, 3;
	add.s32 	%r65, %r441, %r460;
	ld.shared.v2.u32 	{%r551, %r552}, [%r65];
	shl.b32 	%r462, %r550, 3;
	add.s32 	%r68, %r441, %r462;
	ld.shared.v2.u32 	{%r557, %r558}, [%r68];
	setp.ge.s32 	%p140, %r64, %r49;
	mov.pred 	%p202, 0;
	@%p140 bra 	$L__BB20_30;
	setp.ge.s32 	%p142, %r550, %r5;
	setp.lt.s32 	%p143, %r551, %r557;
	or.pred  	%p144, %p142, %p143;
	mov.pred 	%p202, -1;
	@%p144 bra 	$L__BB20_30;
	setp.le.s32 	%p145, %r551, %r557;
	setp.le.s32 	%p146, %r552, %r558;
	and.pred  	%p202, %p145, %p146;
$L__BB20_30:
	selp.b32 	%r71, %r552, %r558, %p202;
	selp.b32 	%r72, %r551, %r557, %p202;
	selp.u32 	%r463, 1, 0, %p202;
	add.s32 	%r73, %r64, %r463;
	not.pred 	%p147, %p202;
	selp.u32 	%r464, 1, 0, %p147;
	add.s32 	%r74, %r550, %r464;
	@%p147 bra 	$L__BB20_32;
	ld.shared.v2.u32 	{%r551, %r552}, [%r65+8];
	bra.uni 	$L__BB20_33;
$L__BB20_32:
	ld.shared.v2.u32 	{%r557, %r558}, [%r68+8];
$L__BB20_33:
	setp.ge.s32 	%p149, %r73, %r49;
	mov.pred 	%p203, 0;
	@%p149 bra 	$L__BB20_36;
	setp.ge.s32 	%p151, %r74, %r5;
	setp.lt.s32 	%p152, %r551, %r557;
	or.pred  	%p153, %p151, %p152;
	mov.pred 	%p203, -1;
	@%p153 bra 	$L__BB20_36;
	setp.le.s32 	%p154, %r551, %r557;
	setp.le.s32 	%p155, %r552, %r558;
	and.pred  	%p203, %p154, %p155;
$L__BB20_36:
	selp.b32 	%r83, %r552, %r558, %p203;
	selp.b32 	%r84, %r551, %r557, %p203;
	selp.u32 	%r465, 1, 0, %p203;
	add.s32 	%r85, %r73, %r465;
	not.pred 	%p156, %p203;
	selp.u32 	%r466, 1, 0, %p156;
	add.s32 	%r86, %r74, %r466;
	@%p203 bra 	$L__BB20_38;
	shl.b32 	%r467, %r86, 3;
	add.s32 	%r469, %r441, %r467;
	ld.shared.v2.u32 	{%r557, %r558}, [%r469];
	bra.uni 	$L__BB20_39;
$L__BB20_38:
	shl.b32 	%r470, %r85, 3;
	add.s32 	%r472, %r441, %r470;
	ld.shared.v2.u32 	{%r551, %r552}, [%r472];
$L__BB20_39:
	setp.ge.s32 	%p158, %r85, %r49;
	mov.pred 	%p204, 0;
	@%p158 bra 	$L__BB20_42;
	setp.ge.s32 	%p160, %r86, %r5;
	setp.lt.s32 	%p161, %r551, %r557;
	or.pred  	%p162, %p160, %p161;
	mov.pred 	%p204, -1;
	@%p162 bra 	$L__BB20_42;
	setp.le.s32 	%p163, %r551, %r557;
	setp.le.s32 	%p164, %r552, %r558;
	and.pred  	%p204, %p163, %p164;
$L__BB20_42:
	selp.b32 	%r95, %r552, %r558, %p204;
	selp.b32 	%r96, %r551, %r557, %p204;
	selp.u32 	%r473, 1, 0, %p204;
	add.s32 	%r97, %r85, %r473;
	not.pred 	%p165, %p204;
	selp.u32 	%r474, 1, 0, %p165;
	add.s32 	%r98, %r86, %r474;
	@%p204 bra 	$L__BB20_44;
	shl.b32 	%r475, %r98, 3;
	add.s32 	%r477, %r441, %r475;
	ld.shared.v2.u32 	{%r557, %r558}, [%r477];
	bra.uni 	$L__BB20_45;
$L__BB20_44:
	shl.b32 	%r478, %r97, 3;
	add.s32 	%r480, %r441, %r478;
	ld.shared.v2.u32 	{%r551, %r552}, [%r480];
$L__BB20_45:
	setp.ge.s32 	%p167, %r97, %r49;
	mov.pred 	%p205, 0;
	@%p167 bra 	$L__BB20_48;
	setp.ge.s32 	%p169, %r98, %r5;
	setp.lt.s32 	%p170, %r551, %r557;
	or.pred  	%p171, %p169, %p170;
	mov.pred 	%p205, -1;
	@%p171 bra 	$L__BB20_48;
	setp.le.s32 	%p172, %r551, %r557;
	setp.le.s32 	%p173, %r552, %r558;
	and.pred  	%p205, %p172, %p173;
$L__BB20_48:
	selp.b32 	%r107, %r552, %r558, %p205;
	selp.b32 	%r108, %r551, %r557, %p205;
	selp.u32 	%r481, 1, 0, %p205;
	add.s32 	%r109, %r97, %r481;
	not.pred 	%p174, %p205;
	selp.u32 	%r482, 1, 0, %p174;
	add.s32 	%r110, %r98, %r482;
	@%p205 bra 	$L__BB20_50;
	shl.b32 	%r483, %r110, 3;
	add.s32 	%r485, %r441, %r483;
	ld.shared.v2.u32 	{%r557, %r558}, [%r485];
	bra.uni 	$L__BB20_51;
$L__BB20_50:
	shl.b32 	%r486, %r109, 3;
	add.s32 	%r488, %r441, %r486;
	ld.shared.v2.u32 	{%r551, %r552}, [%r488];
$L__BB20_51:
	setp.ge.s32 	%p176, %r109, %r49;
	mov.pred 	%p206, 0;
	@%p176 bra 	$L__BB20_54;
	setp.ge.s32 	%p178, %r110, %r5;
	setp.lt.s32 	%p179, %r551, %r557;
	or.pred  	%p180, %p178, %p179;
	mov.pred 	%p206, -1;
	@%p180 bra 	$L__BB20_54;
	setp.le.s32 	%p181, %r551, %r557;
	setp.le.s32 	%p182, %r552, %r558;
	and.pred  	%p206, %p181, %p182;
$L__BB20_54:
	selp.b32 	%r119, %r552, %r558, %p206;
	selp.b32 	%r120, %r551, %r557, %p206;
	selp.u32 	%r489, 1, 0, %p206;
	add.s32 	%r121, %r109, %r489;
	not.pred 	%p183, %p206;
	selp.u32 	%r490, 1, 0, %p183;
	add.s32 	%r122, %r110, %r490;
	@%p206 bra 	$L__BB20_56;
	shl.b32 	%r491, %r122, 3;
	add.s32 	%r493, %r441, %r491;
	ld.shared.v2.u32 	{%r557, %r558}, [%r493];
	bra.uni 	$L__BB20_57;
$L__BB20_56:
	shl.b32 	%r494, %r121, 3;
	add.s32 	%r496, %r441, %r494;
	ld.shared.v2.u32 	{%r551, %r552}, [%r496];
$L__BB20_57:
	setp.ge.s32 	%p185, %r121, %r49;
	mov.pred 	%p207, 0;
	@%p185 bra 	$L__BB20_60;
	setp.ge.s32 	%p187, %r122, %r5;
	setp.lt.s32 	%p188, %r551, %r557;
	or.pred  	%p189, %p187, %p188;
	mov.pred 	%p207, -1;
	@%p189 bra 	$L__BB20_60;
	setp.le.s32 	%p190, %r551, %r557;
	setp.le.s32 	%p191, %r552, %r558;
	and.pred  	%p207, %p190, %p191;
$L__BB20_60:
	selp.b32 	%r131, %r552, %r558, %p207;
	selp.b32 	%r132, %r551, %r557, %p207;
	selp.u32 	%r497, 1, 0, %p207;
	add.s32 	%r133, %r121, %r497;
	not.pred 	%p192, %p207;
	selp.u32 	%r498, 1, 0, %p192;
	add.s32 	%r134, %r122, %r498;
	@%p207 bra 	$L__BB20_62;
	shl.b32 	%r499, %r134, 3;
	add.s32 	%r501, %r441, %r499;
	ld.shared.v2.u32 	{%r557, %r558}, [%r501];
	bra.uni 	$L__BB20_63;
$L__BB20_62:
	shl.b32 	%r502, %r133, 3;
	add.s32 	%r504, %r441, %r502;
	ld.shared.v2.u32 	{%r551, %r552}, [%r504];
$L__BB20_63:
	setp.ge.s32 	%p194, %r133, %r49;
	mov.pred 	%p208, 0;
	@%p194 bra 	$L__BB20_66;
	setp.ge.s32 	%p196, %r134, %r5;
	setp.lt.s32 	%p197, %r551, %r557;
	or.pred  	%p198, %p196, %p197;
	mov.pred 	%p208, -1;
	@%p198 bra 	$L__BB20_66;
	setp.le.s32 	%p199, %r551, %r557;
	setp.le.s32 	%p200, %r552, %r558;
	and.pred  	%p208, %p199, %p200;
$L__BB20_66:
	selp.b32 	%r507, %r552, %r558, %p208;
	selp.b32 	%r508, %r551, %r557, %p208;
	bar.sync 	0;
	// begin inline asm
	mov.u32 %r505, %laneid;
	// end inline asm
	shr.u32 	%r509, %r427, 5;
	mul.lo.s32 	%r510, %r509, 224;
	mad.lo.s32 	%r511, %r505, 7, %r510;
	shl.b32 	%r512, %r511, 3;
	add.s32 	%r514, %r441, %r512;
	st.shared.v2.u32 	[%r514], {%r72, %r71};
	st.shared.v2.u32 	[%r514+8], {%r84, %r83};
	st.shared.v2.u32 	[%r514+16], {%r96, %r95};
	st.shared.v2.u32 	[%r514+24], {%r108, %r107};
	st.shared.v2.u32 	[%r514+32], {%r120, %r119};
	st.shared.v2.u32 	[%r514+40], {%r132, %r131};
	st.shared.v2.u32 	[%r514+48], {%r508, %r507};
	bar.warp.sync 	-1;
	mad.lo.s32 	%r515, %r505, -48, %r514;
	ld.shared.v2.u32 	{%r516, %r517}, [%r515];
	ld.shared.v2.u32 	{%r518, %r519}, [%r515+256];
	ld.shared.v2.u32 	{%r520, %r521}, [%r515+512];
	ld.shared.v2.u32 	{%r522, %r523}, [%r515+768];
	ld.shared.v2.u32 	{%r524, %r525}, [%r515+1024];
	ld.shared.v2.u32 	{%r526, %r527}, [%r515+1280];
	ld.shared.v2.u32 	{%r528, %r529}, [%r515+1536];
	and.b32  	%r530, %r427, 31;
	and.b32  	%r531, %r427, 992;
	add.s32 	%r532, %r2, %r530;
	mad.lo.s32 	%r533, %r531, 7, %r532;
	mul.wide.u32 	%rd47, %r533, 8;
	add.s64 	%rd48, %rd1, %rd47;
	st.global.u32 	[%rd48], %r516;
	st.global.u32 	[%rd48+4], %r517;
	st.global.u32 	[%rd48+256], %r518;
	st.global.u32 	[%rd48+260], %r519;
	st.global.u32 	[%rd48+512], %r520;
	st.global.u32 	[%rd48+516], %r521;
	st.global.u32 	[%rd48+768], %r522;
	st.global.u32 	[%rd48+772], %r523;
	st.global.u32 	[%rd48+1024], %r524;
	st.global.u32 	[%rd48+1028], %r525;
	st.global.u32 	[%rd48+1280], %r526;
	st.global.u32 	[%rd48+1284], %r527;
	st.global.u32 	[%rd48+1536], %r528;
	st.global.u32 	[%rd48+1540], %r529;
	bra.uni 	$L__BB20_155;
$L__BB20_67:
	mul.wide.u32 	%rd18, %r1, 4;
	add.s64 	%rd19, %rd2, %rd18;
	ld.global.u32 	%r306, [%rd19];
	ld.global.u32 	%r307, [%rd19+4];
	add.s32 	%r308, %r2, 3584;
	min.s32 	%r309, %r308, %r3;
	sub.s32 	%r310, %r2, %r306;
	sub.s32 	%r143, %r307, %r306;
	add.s32 	%r311, %r310, %r307;
	sub.s32 	%r144, %r309, %r311;
	cvt.s64.s32 	%rd20, %r306;
	cvt.s64.s32 	%rd9, %r310;
	mov.u32 	%r312, %tid.x;
	add.s32 	%r145, %r144, %r143;
	setp.ge.s32 	%p34, %r312, %r145;
	cvt.u64.u32 	%rd10, %r312;
	add.s64 	%rd21, %rd10, %rd20;
	shl.b64 	%rd22, %rd21, 3;
	add.s64 	%rd11, %rd3, %rd22;
	@%p34 bra 	$L__BB20_71;
	cvt.u32.u64 	%r313, %rd10;
	setp.ge.s32 	%p35, %r313, %r143;
	@%p35 bra 	$L__BB20_70;
	ld.global.u32 	%r576, [%rd11];
	ld.global.u32 	%r575, [%rd11+4];
	bra.uni 	$L__BB20_71;
$L__BB20_70:
	sub.s32 	%r315, %r313, %r143;
	cvt.s64.s32 	%rd23, %r315;
	add.s64 	%rd24, %rd23, %rd9;
	shl.b64 	%rd25, %rd24, 3;
	add.s64 	%rd26, %rd4, %rd25;
	ld.global.u32 	%r576, [%rd26];
	ld.global.u32 	%r575, [%rd26+4];
$L__BB20_71:
	cvt.u32.u64 	%r317, %rd10;
	add.s32 	%r152, %r317, 512;
	setp.ge.s32 	%p36, %r152, %r145;
	cvt.s64.s32 	%rd27, %r143;
	sub.s64 	%rd28, %rd10, %rd27;
	add.s64 	%rd29, %rd28, %rd9;
	shl.b64 	%rd30, %rd29, 3;
	add.s64 	%rd12, %rd4, %rd30;
	@%p36 bra 	$L__BB20_75;
	setp.lt.s32 	%p37, %r152, %r143;
	@%p37 bra 	$L__BB20_74;
	ld.global.u32 	%r578, [%rd12+4096];
	ld.global.u32 	%r577, [%rd12+4100];
	bra.uni 	$L__BB20_75;
$L__BB20_74:
	ld.global.u32 	%r578, [%rd11+4096];
	ld.global.u32 	%r577, [%rd11+4100];
$L__BB20_75:
	or.b32  	%r159, %r317, 1024;
	setp.ge.s32 	%p38, %r159, %r145;
	@%p38 bra 	$L__BB20_79;
	setp.lt.s32 	%p39, %r159, %r143;
	@%p39 bra 	$L__BB20_78;
	ld.global.u32 	%r580, [%rd12+8192];
	ld.global.u32 	%r579, [%rd12+8196];
	bra.uni 	$L__BB20_79;
$L__BB20_78:
	ld.global.u32 	%r580, [%rd11+8192];
	ld.global.u32 	%r579, [%rd11+8196];
$L__BB20_79:
	add.s32 	%r166, %r317, 1536;
	setp.ge.s32 	%p40, %r166, %r145;
	@%p40 bra 	$L__BB20_83;
	setp.lt.s32 	%p41, %r166, %r143;
	@%p41 bra 	$L__BB20_82;
	ld.global.u32 	%r582, [%rd12+12288];
	ld.global.u32 	%r581, [%rd12+12292];
	bra.uni 	$L__BB20_83;
$L__BB20_82:
	ld.global.u32 	%r582, [%rd11+12288];
	ld.global.u32 	%r581, [%rd11+12292];
$L__BB20_83:
	or.b32  	%r173, %r317, 2048;
	setp.ge.s32 	%p42, %r173, %r145;
	@%p42 bra 	$L__BB20_87;
	setp.lt.s32 	%p43, %r173, %r143;
	@%p43 bra 	$L__BB20_86;
	ld.global.u32 	%r584, [%rd12+16384];
	ld.global.u32 	%r583, [%rd12+16388];
	bra.uni 	$L__BB20_87;
$L__BB20_86:
	ld.global.u32 	%r584, [%rd11+16384];
	ld.global.u32 	%r583, [%rd11+16388];
$L__BB20_87:
	add.s32 	%r180, %r317, 2560;
	setp.ge.s32 	%p44, %r180, %r145;
	@%p44 bra 	$L__BB20_91;
	setp.lt.s32 	%p45, %r180, %r143;
	@%p45 bra 	$L__BB20_90;
	ld.global.u32 	%r586, [%rd12+20480];
	ld.global.u32 	%r585, [%rd12+20484];
	bra.uni 	$L__BB20_91;
$L__BB20_90:
	ld.global.u32 	%r586, [%rd11+20480];
	ld.global.u32 	%r585, [%rd11+20484];
$L__BB20_91:
	or.b32  	%r187, %r317, 3072;
	setp.ge.s32 	%p46, %r187, %r145;
	@%p46 bra 	$L__BB20_95;
	setp.lt.s32 	%p47, %r187, %r143;
	@%p47 bra 	$L__BB20_94;
	ld.global.u32 	%r588, [%rd12+24576];
	ld.global.u32 	%r587, [%rd12+24580];
	bra.uni 	$L__BB20_95;
$L__BB20_94:
	ld.global.u32 	%r588, [%rd11+24576];
	ld.global.u32 	%r587, [%rd11+24580];
$L__BB20_95:
	shl.b32 	%r329, %r317, 3;
	mov.u32 	%r330, _ZZN3cub18CUB_300001_SM_10006detail5merge19device_merge_kernelINS2_10policy_hubI6EntityNS0_8NullTypeEE9policy600EPS5_PS6_S9_SA_S9_SA_i3cmpEEvT0_T1_T6_T2_T3_SE_T4_T5_T7_PSE_NS1_7vsmem_tEE19shared_temp_storage;
	add.s32 	%r331, %r330, %r329;
	st.shared.v2.u32 	[%r331], {%r576, %r575};
	st.shared.v2.u32 	[%r331+4096], {%r578, %r577};
	st.shared.v2.u32 	[%r331+8192], {%r580, %r579};
	st.shared.v2.u32 	[%r331+12288], {%r582, %r581};
	st.shared.v2.u32 	[%r331+16384], {%r584, %r583};
	st.shared.v2.u32 	[%r331+20480], {%r586, %r585};
	st.shared.v2.u32 	[%r331+24576], {%r588, %r587};
	bar.sync 	0;
	mul.lo.s32 	%r332, %r317, 7;
	min.s32 	%r194, %r332, %r145;
	setp.lt.s32 	%p48, %r194, %r144;
	sub.s32 	%r333, %r194, %r144;
	selp.b32 	%r591, 0, %r333, %p48;
	min.s32 	%r589, %r143, %r194;
	setp.ge.s32 	%p49, %r591, %r589;
	@%p49 bra 	$L__BB20_100;
	add.s32 	%r197, %r194, %r143;
$L__BB20_97:
	sub.s32 	%r334, %r589, %r591;
	shr.u32 	%r335, %r334, 31;
	add.s32 	%r336, %r334, %r335;
	shr.s32 	%r337, %r336, 1;
	add.s32 	%r200, %r337, %r591;
	shl.b32 	%r338, %r200, 3;
	add.s32 	%r201, %r330, %r338;
	ld.shared.u32 	%r202, [%r201];
	not.b32 	%r340, %r200;
	add.s32 	%r341, %r197, %r340;
	shl.b32 	%r342, %r341, 3;
	add.s32 	%r203, %r330, %r342;
	ld.shared.u32 	%r204, [%r203];
	setp.lt.s32 	%p51, %r204, %r202;
	mov.pred 	%p209, 0;
	@%p51 bra 	$L__BB20_99;
	ld.shared.u32 	%r343, [%r203+4];
	ld.shared.u32 	%r345, [%r201+4];
	setp.gt.s32 	%p52, %r204, %r202;
	setp.gt.s32 	%p53, %r343, %r345;
	or.pred  	%p209, %p52, %p53;
$L__BB20_99:
	add.s32 	%r347, %r200, 1;
	selp.b32 	%r591, %r347, %r591, %p209;
	selp.b32 	%r589, %r589, %r200, %p209;
	setp.lt.s32 	%p54, %r591, %r589;
	@%p54 bra 	$L__BB20_97;
$L__BB20_100:
	sub.s32 	%r348, %r194, %r591;
	add.s32 	%r208, %r348, %r143;
	shl.b32 	%r349, %r208, 3;
	add.s32 	%r209, %r330, %r349;
	ld.shared.v2.u32 	{%r592, %r593}, [%r209];
	shl.b32 	%r351, %r591, 3;
	add.s32 	%r212, %r330, %r351;
	ld.shared.v2.u32 	{%r598, %r599}, [%r212];
	setp.ge.s32 	%p56, %r208, %r145;
	mov.pred 	%p210, 0;
	@%p56 bra 	$L__BB20_103;
	setp.ge.s32 	%p58, %r591, %r143;
	setp.lt.s32 	%p59, %r592, %r598;
	or.pred  	%p60, %p58, %p59;
	mov.pred 	%p210, -1;
	@%p60 bra 	$L__BB20_103;
	setp.le.s32 	%p61, %r592, %r598;
	setp.le.s32 	%p62, %r593, %r599;
	and.pred  	%p210, %p61, %p62;
$L__BB20_103:
	selp.b32 	%r215, %r593, %r599, %p210;
	selp.b32 	%r216, %r592, %r598, %p210;
	selp.u32 	%r352, 1, 0, %p210;
	add.s32 	%r217, %r208, %r352;
	not.pred 	%p63, %p210;
	selp.u32 	%r353, 1, 0, %p63;
	add.s32 	%r218, %r591, %r353;
	@%p63 bra 	$L__BB20_105;
	ld.shared.v2.u32 	{%r592, %r593}, [%r209+8];
	bra.uni 	$L__BB20_106;
$L__BB20_105:
	ld.shared.v2.u32 	{%r598, %r599}, [%r212+8];
$L__BB20_106:
	setp.ge.s32 	%p65, %r217, %r145;
	mov.pred 	%p211, 0;
	@%p65 bra 	$L__BB20_109;
	setp.ge.s32 	%p67, %r218, %r143;
	setp.lt.s32 	%p68, %r592, %r598;
	or.pred  	%p69, %p67, %p68;
	mov.pred 	%p211, -1;
	@%p69 bra 	$L__BB20_109;
	setp.le.s32 	%p70, %r592, %r598;
	setp.le.s32 	%p71, %r593, %r599;
	and.pred  	%p211, %p70, %p71;
$L__BB20_109:
	selp.b32 	%r227, %r593, %r599, %p211;
	selp.b32 	%r228, %r592, %r598, %p211;
	selp.u32 	%r354, 1, 0, %p211;
	add.s32 	%r229, %r217, %r354;
	not.pred 	%p72, %p211;
	selp.u32 	%r355, 1, 0, %p72;
	add.s32 	%r230, %r218, %r355;
	@%p211 bra 	$L__BB20_111;
	shl.b32 	%r356, %r230, 3;
	add.s32 	%r358, %r330, %r356;
	ld.shared.v2.u32 	{%r598, %r599}, [%r358];
	bra.uni 	$L__BB20_112;
$L__BB20_111:
	shl.b32 	%r359, %r229, 3;
	add.s32 	%r361, %r330, %r359;
	ld.shared.v2.u32 	{%r592, %r593}, [%r361];
$L__BB20_112:
	setp.ge.s32 	%p74, %r229, %r145;
	mov.pred 	%p212, 0;
	@%p74 bra 	$L__BB20_115;
	setp.ge.s32 	%p76, %r230, %r143;
	setp.lt.s32 	%p77, %r592, %r598;
	or.pred  	%p78, %p76, %p77;
	mov.pred 	%p212, -1;
	@%p78 bra 	$L__BB20_115;
	setp.le.s32 	%p79, %r592, %r598;
	setp.le.s32 	%p80, %r593, %r599;
	and.pred  	%p212, %p79, %p80;
$L__BB20_115:
	selp.b32 	%r239, %r593, %r599, %p212;
	selp.b32 	%r240, %r592, %r598, %p212;
	selp.u32 	%r362, 1, 0, %p212;
	add.s32 	%r241, %r229, %r362;
	not.pred 	%p81, %p212;
	selp.u32 	%r363, 1, 0, %p81;
	add.s32 	%r242, %r230, %r363;
	@%p212 bra 	$L__BB20_117;
	shl.b32 	%r364, %r242, 3;
	add.s32 	%r366, %r330, %r364;
	ld.shared.v2.u32 	{%r598, %r599}, [%r366];
	bra.uni 	$L__BB20_118;
$L__BB20_117:
	shl.b32 	%r367, %r241, 3;
	add.s32 	%r369, %r330, %r367;
	ld.shared.v2.u32 	{%r592, %r593}, [%r369];
$L__BB20_118:
	setp.ge.s32 	%p83, %r241, %r145;
	mov.pred 	%p213, 0;
	@%p83 bra 	$L__BB20_121;
	setp.ge.s32 	%p85, %r242, %r143;
	setp.lt.s32 	%p86, %r592, %r598;
	or.pred  	%p87, %p85, %p86;
	mov.pred 	%p213, -1;
	@%p87 bra 	$L__BB20_121;
	setp.le.s32 	%p88, %r592, %r598;
	setp.le.s32 	%p89, %r593, %r599;
	and.pred  	%p213, %p88, %p89;
$L__BB20_121:
	selp.b32 	%r251, %r593, %r599, %p213;
	selp.b32 	%r252, %r592, %r598, %p213;
	selp.u32 	%r370, 1, 0, %p213;
	add.s32 	%r253, %r241, %r370;
	not.pred 	%p90, %p213;
	selp.u32 	%r371, 1, 0, %p90;
	add.s32 	%r254, %r242, %r371;
	@%p213 bra 	$L__BB20_123;
	shl.b32 	%r372, %r254, 3;
	add.s32 	%r374, %r330, %r372;
	ld.shared.v2.u32 	{%r598, %r599}, [%r374];
	bra.uni 	$L__BB20_124;
$L__BB20_123:
	shl.b32 	%r375, %r253, 3;
	add.s32 	%r377, %r330, %r375;
	ld.shared.v2.u32 	{%r592, %r593}, [%r377];
$L__BB20_124:
	setp.ge.s32 	%p92, %r253, %r145;
	mov.pred 	%p214, 0;
	@%p92 bra 	$L__BB20_127;
	setp.ge.s32 	%p94, %r254, %r143;
	setp.lt.s32 	%p95, %r592, %r598;
	or.pred  	%p96, %p94, %p95;
	mov.pred 	%p214, -1;
	@%p96 bra 	$L__BB20_127;
	setp.le.s32 	%p97, %r592, %r598;
	setp.le.s32 	%p98, %r593, %r599;
	and.pred  	%p214, %p97, %p98;
$L__BB20_127:
	selp.b32 	%r263, %r593, %r599, %p214;
	selp.b32 	%r264, %r592, %r598, %p214;
	selp.u32 	%r378, 1, 0, %p214;
	add.s32 	%r265, %r253, %r378;
	not.pred 	%p99, %p214;
	selp.u32 	%r379, 1, 0, %p99;
	add.s32 	%r266, %r254, %r379;
	@%p214 bra 	$L__BB20_129;
	shl.b32 	%r380, %r266, 3;
	add.s32 	%r382, %r330, %r380;
	ld.shared.v2.u32 	{%r598, %r599}, [%r382];
	bra.uni 	$L__BB20_130;
$L__BB20_129:
	shl.b32 	%r383, %r265, 3;
	add.s32 	%r385, %r330, %r383;
	ld.shared.v2.u32 	{%r592, %r593}, [%r385];
$L__BB20_130:
	setp.ge.s32 	%p101, %r265, %r145;
	mov.pred 	%p215, 0;
	@%p101 bra 	$L__BB20_133;
	setp.ge.s32 	%p103, %r266, %r143;
	setp.lt.s32 	%p104, %r592, %r598;
	or.pred  	%p105, %p103, %p104;
	mov.pred 	%p215, -1;
	@%p105 bra 	$L__BB20_133;
	setp.le.s32 	%p106, %r592, %r598;
	setp.le.s32 	%p107, %r593, %r599;
	and.pred  	%p215, %p106, %p107;
$L__BB20_133:
	selp.b32 	%r275, %r593, %r599, %p215;
	selp.b32 	%r276, %r592, %r598, %p215;
	selp.u32 	%r386, 1, 0, %p215;
	add.s32 	%r277, %r265, %r386;
	not.pred 	%p108, %p215;
	selp.u32 	%r387, 1, 0, %p108;
	add.s32 	%r278, %r266, %r387;
	@%p215 bra 	$L__BB20_135;
	shl.b32 	%r388, %r278, 3;
	add.s32 	%r390, %r330, %r388;
	ld.shared.v2.u32 	{%r598, %r599}, [%r390];
	bra.uni 	$L__BB20_136;
$L__BB20_135:
	shl.b32 	%r391, %r277, 3;
	add.s32 	%r393, %r330, %r391;
	ld.shared.v2.u32 	{%r592, %r593}, [%r393];
$L__BB20_136:
	setp.ge.s32 	%p110, %r277, %r145;
	mov.pred 	%p216, 0;
	@%p110 bra 	$L__BB20_139;
	setp.ge.s32 	%p112, %r278, %r143;
	setp.lt.s32 	%p113, %r592, %r598;
	or.pred  	%p114, %p112, %p113;
	mov.pred 	%p216, -1;
	@%p114 bra 	$L__BB20_139;
	setp.le.s32 	%p115, %r592, %r598;
	setp.le.s32 	%p116, %r593, %r599;
	and.pred  	%p216, %p115, %p116;
$L__BB20_139:
	selp.b32 	%r396, %r593, %r599, %p216;
	selp.b32 	%r397, %r592, %r598, %p216;
	bar.sync 	0;
	// begin inline asm
	mov.u32 %r394, %laneid;
	// end inline asm
	shr.u32 	%r398, %r317, 5;
	mul.lo.s32 	%r399, %r398, 224;
	mad.lo.s32 	%r400, %r394, 7, %r399;
	shl.b32 	%r401, %r400, 3;
	add.s32 	%r403, %r330, %r401;
	st.shared.v2.u32 	[%r403], {%r216, %r215};
	st.shared.v2.u32 	[%r403+8], {%r228, %r227};
	st.shared.v2.u32 	[%r403+16], {%r240, %r239};
	st.shared.v2.u32 	[%r403+24], {%r252, %r251};
	st.shared.v2.u32 	[%r403+32], {%r264, %r263};
	st.shared.v2.u32 	[%r403+40], {%r276, %r275};
	st.shared.v2.u32 	[%r403+48], {%r397, %r396};
	bar.warp.sync 	-1;
	mad.lo.s32 	%r404, %r394, -48, %r403;
	ld.shared.v2.u32 	{%r288, %r287}, [%r404];
	ld.shared.v2.u32 	{%r290, %r289}, [%r404+256];
	ld.shared.v2.u32 	{%r292, %r291}, [%r404+512];
	ld.shared.v2.u32 	{%r294, %r293}, [%r404+768];
	ld.shared.v2.u32 	{%r296, %r295}, [%r404+1024];
	ld.shared.v2.u32 	{%r298, %r297}, [%r404+1280];
	ld.shared.v2.u32 	{%r300, %r299}, [%r404+1536];
	setp.ne.s32 	%p117, %r317, 0;
	@%p117 bra 	$L__BB20_141;
	min.s32 	%r405, %r4, 3584;
	st.volatile.shared.u32 	[_ZZN3cub18CUB_300001_SM_10006detail5merge19device_merge_kernelINS2_10policy_hubI6EntityNS0_8NullTypeEE9policy600EPS5_PS6_S9_SA_S9_SA_i3cmpEEvT0_T1_T6_T2_T3_SE_T4_T5_T7_PSE_NS1_7vsmem_tEE19shared_temp_storage+28672], %r405;
$L__BB20_141:
	bar.sync 	0;
	ld.volatile.shared.u32 	%r301, [_ZZN3cub18CUB_300001_SM_10006detail5merge19device_merge_kernelINS2_10policy_hubI6EntityNS0_8NullTypeEE9policy600EPS5_PS6_S9_SA_S9_SA_i3cmpEEvT0_T1_T6_T2_T3_SE_T4_T5_T7_PSE_NS1_7vsmem_tEE19shared_temp_storage+28672];
	and.b32  	%r407, %r317, 31;
	and.b32  	%r408, %r317, 992;
	mul.lo.s32 	%r409, %r408, 7;
	or.b32  	%r302, %r409, %r407;
	setp.ge.s32 	%p118, %r302, %r301;
	@%p118 bra 	$L__BB20_143;
	add.s32 	%r410, %r302, %r2;
	mul.wide.u32 	%rd31, %r410, 8;
	add.s64 	%rd32, %rd1, %rd31;
	st.global.u32 	[%rd32], %r288;
	st.global.u32 	[%rd32+4], %r287;
$L__BB20_143:
	add.s32 	%r411, %r302, 32;
	setp.ge.s32 	%p119, %r411, %r301;
	add.s32 	%r412, %r302, %r2;
	mul.wide.u32 	%rd33, %r412, 8;
	add.s64 	%rd13, %rd1, %rd33;
	@%p119 bra 	$L__BB20_145;
	st.global.u32 	[%rd13+256], %r290;
	st.global.u32 	[%rd13+260], %r289;
$L__BB20_145:
	add.s32 	%r413, %r302, 64;
	setp.ge.s32 	%p120, %r413, %r301;
	@%p120 bra 	$L__BB20_147;
	st.global.u32 	[%rd13+512], %r292;
	st.global.u32 	[%rd13+516], %r291;
$L__BB20_147:
	add.s32 	%r414, %r302, 96;
	setp.ge.s32 	%p121, %r414, %r301;
	@%p121 bra 	$L__BB20_149;
	st.global.u32 	[%rd13+768], %r294;
	st.global.u32 	[%rd13+772], %r293;
$L__BB20_149:
	add.s32 	%r415, %r302, 128;
	setp.ge.s32 	%p122, %r415, %r301;
	@%p122 bra 	$L__BB20_151;
	st.global.u32 	[%rd13+1024], %r296;
	st.global.u32 	[%rd13+1028], %r295;
$L__BB20_151:
	add.s32 	%r416, %r302, 160;
	setp.ge.s32 	%p123, %r416, %r301;
	@%p123 bra 	$L__BB20_153;
	st.global.u32 	[%rd13+1280], %r298;
	st.global.u32 	[%rd13+1284], %r297;
$L__BB20_153:
	add.s32 	%r417, %r302, 192;
	setp.ge.s32 	%p124, %r417, %r301;
	@%p124 bra 	$L__BB20_155;
	st.global.u32 	[%rd13+1536], %r300;
	st.global.u32 	[%rd13+1540], %r299;
$L__BB20_155:
	ret;

}
	// .globl	_ZN3cub18CUB_300001_SM_10006detail5merge34device_partition_merge_path_kernelINS2_10policy_hubI6EntityNS0_8NullTypeEE9policy600EPS5_PS6_S9_SA_S9_SA_l3cmpEEvT0_T6_T2_SD_SD_PSD_T7_
.visible .entry _ZN3cub18CUB_300001_SM_10006detail5merge34device_partition_merge_path_kernelINS2_10policy_hubI6EntityNS0_8NullTypeEE9policy600EPS5_PS6_S9_SA_S9_SA_l3cmpEEvT0_T6_T2_SD_SD_PSD_T7_(
	.param .u64 .ptr .align 1 _ZN3cub18CUB_300001_SM_10006detail5merge34device_partition_merge_path_kernelINS2_10policy_hubI6EntityNS0_8NullTypeEE9policy600EPS5_PS6_S9_SA_S9_SA_l3cmpEEvT0_T6_T2_SD_SD_PSD_T7__param_0,
	.param .u64 _ZN3cub18CUB_300001_SM_10006detail5merge34device_partition_merge_path_kernelINS2_10policy_hubI6EntityNS0_8NullTypeEE9policy600EPS5_PS6_S9_SA_S9_SA_l3cmpEEvT0_T6_T2_SD_SD_PSD_T7__param_1,
	.param .u64 .ptr .align 1 _ZN3cub18CUB_300001_SM_10006detail5merge34device_partition_merge_path_kernelINS2_10policy_hubI6EntityNS0_8NullTypeEE9policy600EPS5_PS6_S9_SA_S9_SA_l3cmpEEvT0_T6_T2_SD_SD_PSD_T7__param_2,
	.param .u64 _ZN3cub18CUB_300001_SM_10006detail5merge34device_partition_merge_path_kernelINS2_10policy_hubI6EntityNS0_8NullTypeEE9policy600EPS5_PS6_S9_SA_S9_SA_l3cmpEEvT0_T6_T2_SD_SD_PSD_T7__param_3,
	.param .u64 _ZN3cub18CUB_300001_SM_10006detail5merge34device_partition_merge_path_kernelINS2_10policy_hubI6EntityNS0_8NullTypeEE9policy600EPS5_PS6_S9_SA_S9_SA_l3cmpEEvT0_T6_T2_SD_SD_PSD_T7__param_4,
	.param .u64 .ptr .align 1 _ZN3cub18CUB_300001_SM_10006detail5merge34device_partition_merge_path_kernelINS2_10policy_hubI6EntityNS0_8NullTypeEE9policy600EPS5_PS6_S9_SA_S9_SA_l3cmpEEvT0_T6_T2_SD_SD_PSD_T7__param_5,
	.param .align 1 .b8 _ZN3cub18CUB_300001_SM_10006detail5merge34device_partition_merge_path_kernelINS2_10policy_hubI6EntityNS0_8NullTypeEE9policy600EPS5_PS6_S9_SA_S9_SA_l3cmpEEvT0_T6_T2_SD_SD_PSD_T7__param_6[1]
)
{
	.reg .pred 	%p<12>;
	.reg .b32 	%r<11>;
	.reg .b64 	%rd<39>;

	ld.param.u64 	%rd15, [_ZN3cub18CUB_300001_SM_10006detail5merge34device_partition_merge_path_kernelINS2_10policy_hubI6EntityNS0_8NullTypeEE9policy600EPS5_PS6_S9_SA_S9_SA_l3cmpEEvT0_T6_T2_SD_SD_PSD_T7__param_0];
	ld.param.u64 	%rd16, [_ZN3cub18CUB_300001_SM_10006detail5merge34device_partition_merge_path_kernelINS2_10policy_hubI6EntityNS0_8NullTypeEE9policy600EPS5_PS6_S9_SA_S9_SA_l3cmpEEvT0_T6_T2_SD_SD_PSD_T7__param_1];
	ld.param.u64 	%rd17, [_ZN3cub18CUB_300001_SM_10006detail5merge34device_partition_merge_path_kernelINS2_10policy_hubI6EntityNS0_8NullTypeEE9policy600EPS5_PS6_S9_SA_S9_SA_l3cmpEEvT0_T6_T2_SD_SD_PSD_T7__param_2];
	ld.param.u64 	%rd18, [_ZN3cub18CUB_300001_SM_10006detail5merge34device_partition_merge_path_kernelINS2_10policy_hubI6EntityNS0_8NullTypeEE9policy600EPS5_PS6_S9_SA_S9_SA_l3cmpEEvT0_T6_T2_SD_SD_PSD_T7__param_3];
	ld.param.u64 	%rd20, [_ZN3cub18CUB_300001_SM_10006detail5merge34device_partition_merge_path_kernelINS2_10policy_hubI6EntityNS0_8NullTypeEE9policy600EPS5_PS6_S9_SA_S9_SA_l3cmpEEvT0_T6_T2_SD_SD_PSD_T7__param_4];
	ld.param.u64 	%rd19, [_ZN3cub18CUB_300001_SM_10006detail5merge34device_partition_merge_path_kernelINS2_10policy_hubI6EntityNS0_8NullTypeEE9policy600EPS5_PS6_S9_SA_S9_SA_l3cmpEEvT0_T6_T2_SD_SD_PSD_T7__param_5];
	mov.u32 	%r3, %ntid.x;
	mov.u32 	%r4, %ctaid.x;
	mov.u32 	%r5, %tid.x;
	mad.lo.s32 	%r6, %r3, %r4, %r5;
	cvt.u64.u32 	%rd1, %r6;
	setp.le.s64 	%p3, %rd20, %rd1;
	@%p3 bra 	$L__BB21_7;
	mul.lo.s64 	%rd21, %rd1, 3584;
	add.s64 	%rd22, %rd18, %rd16;
	min.s64 	%rd2, %rd22, %rd21;
	setp.lt.s64 	%p4, %rd2, %rd18;
	sub.s64 	%rd23, %rd2, %rd18;
	selp.b64 	%rd38, 0, %rd23, %p4;
	min.s64 	%rd36, %rd16, %rd2;
	setp.ge.s64 	%p5, %rd38, %rd36;
	@%p5 bra 	$L__BB21_6;
	cvta.to.global.u64 	%rd5, %rd15;
	cvta.to.global.u64 	%rd6, %rd17;
$L__BB21_3:
	sub.s64 	%rd24, %rd36, %rd38;
	shr.u64 	%rd25, %rd24, 63;
	add.s64 	%rd26, %rd24, %rd25;
	shr.s64 	%rd27, %rd26, 1;
	add.s64 	%rd9, %rd27, %rd38;
	shl.b64 	%rd28, %rd9, 3;
	add.s64 	%rd10, %rd5, %rd28;
	ld.global.u32 	%r1, [%rd10];
	not.b64 	%rd29, %rd9;
	add.s64 	%rd30, %rd2, %rd29;
	shl.b64 	%rd31, %rd30, 3;
	add.s64 	%rd11, %rd6, %rd31;
	ld.global.u32 	%r2, [%rd11];
	setp.lt.s32 	%p7, %r2, %r1;
	mov.pred 	%p11, 0;
	@%p7 bra 	$L__BB21_5;
	ld.global.u32 	%r7, [%rd11+4];
	ld.global.u32 	%r9, [%rd10+4];
	setp.gt.s32 	%p8, %r2, %r1;
	setp.gt.s32 	%p9, %r7, %r9;
	or.pred  	%p11, %p8, %p9;
$L__BB21_5:
	add.s64 	%rd32, %rd9, 1;
	selp.b64 	%rd38, %rd32, %rd38, %p11;
	selp.b64 	%rd36, %rd36, %rd9, %p11;
	setp.lt.s64 	%p10, %rd38, %rd36;
	@%p10 bra 	$L__BB21_3;
$L__BB21_6:
	cvta.to.global.u64 	%rd33, %rd19;
	shl.b64 	%rd34, %rd1, 3;
	add.s64 	%rd35, %rd33, %rd34;
	st.global.u64 	[%rd35], %rd38;
$L__BB21_7:
	ret;

}
	// .globl	_ZN3cub18CUB_300001_SM_10006detail5merge19device_merge_kernelINS2_10policy_hubI6EntityNS0_8NullTypeEE9policy600EPS5_PS6_S9_SA_S9_SA_l3cmpEEvT0_T1_T6_T2_T3_SE_T4_T5_T7_PSE_NS1_7vsmem_tE
.visible .entry _ZN3cub18CUB_300001_SM_10006detail5merge19device_merge_kernelINS2_10policy_hubI6EntityNS0_8NullTypeEE9policy600EPS5_PS6_S9_SA_S9_SA_l3cmpEEvT0_T1_T6_T2_T3_SE_T4_T5_T7_PSE_NS1_7vsmem_tE(
	.param .u64 .ptr .align 1 _ZN3cub18CUB_300001_SM_10006detail5merge19device_merge_kernelINS2_10policy_hubI6EntityNS0_8NullTypeEE9policy600EPS5_PS6_S9_SA_S9_SA_l3cmpEEvT0_T1_T6_T2_T3_SE_T4_T5_T7_PSE_NS1_7vsmem_tE_param_0,
	.param .u64 .ptr .align 1 _ZN3cub18CUB_300001_SM_10006detail5merge19device_merge_kernelINS2_10policy_hubI6EntityNS0_8NullTypeEE9policy600EPS5_PS6_S9_SA_S9_SA_l3cmpEEvT0_T1_T6_T2_T3_SE_T4_T5_T7_PSE_NS1_7vsmem_tE_param_1,
	.param .u64 _ZN3cub18CUB_300001_SM_10006detail5merge19device_merge_kernelINS2_10policy_hubI6EntityNS0_8NullTypeEE9policy600EPS5_PS6_S9_SA_S9_SA_l3cmpEEvT0_T1_T6_T2_T3_SE_T4_T5_T7_PSE_NS1_7vsmem_tE_param_2,
	.param .u64 .ptr .align 1 _ZN3cub18CUB_300001_SM_10006detail5merge19device_merge_kernelINS2_10policy_hubI6EntityNS0_8NullTypeEE9policy600EPS5_PS6_S9_SA_S9_SA_l3cmpEEvT0_T1_T6_T2_T3_SE_T4_T5_T7_PSE_NS1_7vsmem_tE_param_3,
	.param .u64 .ptr .align 1 _ZN3cub18CUB_300001_SM_10006detail5merge19device_merge_kernelINS2_10policy_hubI6EntityNS0_8NullTypeEE9policy600EPS5_PS6_S9_SA_S9_SA_l3cmpEEvT0_T1_T6_T2_T3_SE_T4_T5_T7_PSE_NS1_7vsmem_tE_param_4,
	.param .u64 _ZN3cub18CUB_300001_SM_10006detail5merge19device_merge_kernelINS2_10policy_hubI6EntityNS0_8NullTypeEE9policy600EPS5_PS6_S9_SA_S9_SA_l3cmpEEvT0_T1_T6_T2_T3_SE_T4_T5_T7_PSE_NS1_7vsmem_tE_param_5,
	.param .u64 .ptr .align 1 _ZN3cub18CUB_300001_SM_10006detail5merge19device_merge_kernelINS2_10policy_hubI6EntityNS0_8NullTypeEE9policy600EPS5_PS6_S9_SA_S9_SA_l3cmpEEvT0_T1_T6_T2_T3_SE_T4_T5_T7_PSE_NS1_7vsmem_tE_param_6,
	.param .u64 .ptr .align 1 _ZN3cub18CUB_300001_SM_10006detail5merge19device_merge_kernelINS2_10policy_hubI6EntityNS0_8NullTypeEE9policy600EPS5_PS6_S9_SA_S9_SA_l3cmpEEvT0_T1_T6_T2_T3_SE_T4_T5_T7_PSE_NS1_7vsmem_tE_param_7,
	.param .align 1 .b8 _ZN3cub18CUB_300001_SM_10006detail5merge19device_merge_kernelINS2_10policy_hubI6EntityNS0_8NullTypeEE9policy600EPS5_PS6_S9_SA_S9_SA_l3cmpEEvT0_T1_T6_T2_T3_SE_T4_T5_T7_PSE_NS1_7vsmem_tE_param_8[1],
	.param .u64 .ptr .align 1 _ZN3cub18CUB_300001_SM_10006detail5merge19device_merge_kernelINS2_10policy_hubI6EntityNS0_8NullTypeEE9policy600EPS5_PS6_S9_SA_S9_SA_l3cmpEEvT0_T1_T6_T2_T3_SE_T4_T5_T7_PSE_NS1_7vsmem_tE_param_9,
	.param .align 8 .b8 _ZN3cub18CUB_300001_SM_10006detail5merge19device_merge_kernelINS2_10policy_hubI6EntityNS0_8NullTypeEE9policy600EPS5_PS6_S9_SA_S9_SA_l3cmpEEvT0_T1_T6_T2_T3_SE_T4_T5_T7_PSE_NS1_7vsmem_tE_param_10[8]
)
.maxntid 512
{
	.reg .pred 	%p<217>;
	.reg .b32 	%r<590>;
	.reg .b64 	%rd<53>;
	// demoted variable
	.shared .align 16 .b8 _ZZN3cub18CUB_300001_SM_10006detail5merge19device_merge_kernelINS2_10policy_hubI6EntityNS0_8NullTypeEE9policy600EPS5_PS6_S9_SA_S9_SA_l3cmpEEvT0_T1_T6_T2_T3_SE_T4_T5_T7_PSE_NS1_7vsmem_tEE19shared_temp_storage[28688];
	ld.param.u64 	%rd13, [_ZN3cub18CUB_300001_SM_10006detail5merge19device_merge_kernelINS2_10policy_hubI6EntityNS0_8NullTypeEE9policy600EPS5_PS6_S9_SA_S9_SA_l3cmpEEvT0_T1_T6_T2_T3_SE_T4_T5_T7_PSE_NS1_7vsmem_tE_param_0];
	ld.param.u64 	%rd14, [_ZN3cub18CUB_300001_SM_10006detail5merge19device_merge_kernelINS2_10policy_hubI6EntityNS0_8NullTypeEE9policy600EPS5_PS6_S9_SA_S9_SA_l3cmpEEvT0_T1_T6_T2_T3_SE_T4_T5_T7_PSE_NS1_7vsmem_tE_param_2];
	ld.param.u64 	%rd15, [_ZN3cub18CUB_300001_SM_10006detail5merge19device_merge_kernelINS2_10policy_hubI6EntityNS0_8NullTypeEE9policy600EPS5_PS6_S9_SA_S9_SA_l3cmpEEvT0_T1_T6_T2_T3_SE_T4_T5_T7_PSE_NS1_7vsmem_tE_param_3];
	ld.param.u64 	%rd16, [_ZN3cub18CUB_300001_SM_10006detail5merge19device_merge_kernelINS2_10policy_hubI6EntityNS0_8NullTypeEE9policy600EPS5_PS6_S9_SA_S9_SA_l3cmpEEvT0_T1_T6_T2_T3_SE_T4_T5_T7_PSE_NS1_7vsmem_tE_param_5];
	ld.param.u64 	%rd17, [_ZN3cub18CUB_300001_SM_10006detail5merge19device_merge_kernelINS2_10policy_hubI6EntityNS0_8NullTypeEE9policy600EPS5_PS6_S9_SA_S9_SA_l3cmpEEvT0_T1_T6_T2_T3_SE_T4_T5_T7_PSE_NS1_7vsmem_tE_param_6];
	ld.param.u64 	%rd18, [_ZN3cub18CUB_300001_SM_10006detail5merge19device_merge_kernelINS2_10policy_hubI6EntityNS0_8NullTypeEE9policy600EPS5_PS6_S9_SA_S9_SA_l3cmpEEvT0_T1_T6_T2_T3_SE_T4_T5_T7_PSE_NS1_7vsmem_tE_param_9];
	cvta.to.global.u64 	%rd1, %rd17;
	cvta.to.global.u64 	%rd2, %rd18;
	cvta.to.global.u64 	%rd3, %rd13;
	cvta.to.global.u64 	%rd4, %rd15;
	mov.u32 	%r1, %ctaid.x;
	mul.wide.u32 	%rd5, %r1, 3584;
	add.s64 	%rd6, %rd16, %rd14;
	sub.s64 	%rd19, %rd6, %rd5;
	min.s64 	%rd7, %rd19, 3584;
	cvt.u32.u64 	%r303, %rd7;
	setp.ne.s32 	%p33, %r303, 3584;
	@%p33 bra 	$L__BB22_66;
	mul.wide.u32 	%rd36, %r1, 8;
	add.s64 	%rd37, %rd2, %rd36;
	ld.global.u64 	%rd38, [%rd37];
	ld.global.u64 	%rd39, [%rd37+8];
	add.s64 	%rd40, %rd5, 3584;
	min.s64 	%rd41, %rd40, %rd6;
	sub.s64 	%rd42, %rd5, %rd38;
	cvt.u32.u64 	%r402, %rd38;
	cvt.u32.u64 	%r403, %rd39;
	sub.s32 	%r2, %r403, %r402;
	cvt.u32.u64 	%r404, %rd42;
	add.s32 	%r405, %r404, %r403;
	cvt.u32.u64 	%r406, %rd41;
	sub.s32 	%r3, %r406, %r405;
	mov.u32 	%r4, %tid.x;
	setp.ge.s32 	%p125, %r4, %r2;
	cvt.u64.u32 	%rd43, %r4;
	add.s64 	%rd44, %rd38, %rd43;
	shl.b64 	%rd45, %rd44, 3;
	add.s64 	%rd8, %rd3, %rd45;
	sub.s32 	%r407, %r4, %r2;
	cvt.s64.s32 	%rd46, %r407;
	add.s64 	%rd47, %rd42, %rd46;
	shl.b64 	%rd48, %rd47, 3;
	add.s64 	%rd9, %rd4, %rd48;
	@%p125 bra 	$L__BB22_3;
	ld.global.u32 	%r508, [%rd8];
	ld.global.u32 	%r509, [%rd8+4];
	bra.uni 	$L__BB22_4;
$L__BB22_3:
	ld.global.u32 	%r508, [%rd9];
	ld.global.u32 	%r509, [%rd9+4];
$L__BB22_4:
	add.s32 	%r408, %r4, 512;
	setp.lt.s32 	%p126, %r408, %r2;
	@%p126 bra 	$L__BB22_6;
	ld.global.u32 	%r510, [%rd9+4096];
	ld.global.u32 	%r511, [%rd9+4100];
	bra.uni 	$L__BB22_7;
$L__BB22_6:
	ld.global.u32 	%r510, [%rd8+4096];
	ld.global.u32 	%r511, [%rd8+4100];
$L__BB22_7:
	or.b32  	%r409, %r4, 1024;
	setp.lt.s32 	%p127, %r409, %r2;
	@%p127 bra 	$L__BB22_9;
	ld.global.u32 	%r512, [%rd9+8192];
	ld.global.u32 	%r513, [%rd9+8196];
	bra.uni 	$L__BB22_10;
$L__BB22_9:
	ld.global.u32 	%r512, [%rd8+8192];
	ld.global.u32 	%r513, [%rd8+8196];
$L__BB22_10:
	add.s32 	%r410, %r4, 1536;
	setp.lt.s32 	%p128, %r410, %r2;
	@%p128 bra 	$L__BB22_12;
	ld.global.u32 	%r514, [%rd9+12288];
	ld.global.u32 	%r515, [%rd9+12292];
	bra.uni 	$L__BB22_13;
$L__BB22_12:
	ld.global.u32 	%r514, [%rd8+12288];
	ld.global.u32 	%r515, [%rd8+12292];
$L__BB22_13:
	or.b32  	%r411, %r4, 2048;
	setp.lt.s32 	%p129, %r411, %r2;
	@%p129 bra 	$L__BB22_15;
	ld.global.u32 	%r516, [%rd9+16384];
	ld.global.u32 	%r517, [%rd9+16388];
	bra.uni 	$L__BB22_16;
$L__BB22_15:
	ld.global.u32 	%r516, [%rd8+16384];
	ld.global.u32 	%r517, [%rd8+16388];
$L__BB22_16:
	add.s32 	%r412, %r4, 2560;
	setp.lt.s32 	%p130, %r412, %r2;
	@%p130 bra 	$L__BB22_18;
	ld.global.u32 	%r518, [%rd9+20480];
	ld.global.u32 	%r519, [%rd9+20484];
	bra.uni 	$L__BB22_19;
$L__BB22_18:
	ld.global.u32 	%r518, [%rd8+20480];
	ld.global.u32 	%r519, [%rd8+20484];
$L__BB22_19:
	or.b32  	%r413, %r4, 3072;
	setp.lt.s32 	%p131, %r413, %r2;
	@%p131 bra 	$L__BB22_21;
	ld.global.u32 	%r520, [%rd9+24576];
	ld.global.u32 	%r521, [%rd9+24580];
	bra.uni 	$L__BB22_22;
$L__BB22_21:
	ld.global.u32 	%r520, [%rd8+24576];
	ld.global.u32 	%r521, [%rd8+24580];
$L__BB22_22:
	shl.b32 	%r414, %r4, 3;
	mov.u32 	%r415, _ZZN3cub18CUB_300001_SM_10006detail5merge19device_merge_kernelINS2_10policy_hubI6EntityNS0_8NullTypeEE9policy600EPS5_PS6_S9_SA_S9_SA_l3cmpEEvT0_T1_T6_T2_T3_SE_T4_T5_T7_PSE_NS1_7vsmem_tEE19shared_temp_storage;
	add.s32 	%r416, %r415, %r414;
	st.shared.v2.u32 	[%r416], {%r508, %r509};
	st.shared.v2.u32 	[%r416+4096], {%r510, %r511};
	st.shared.v2.u32 	[%r416+8192], {%r512, %r513};
	st.shared.v2.u32 	[%r416+12288], {%r514, %r515};
	st.shared.v2.u32 	[%r416+16384], {%r516, %r517};
	st.shared.v2.u32 	[%r416+20480], {%r518, %r519};
	st.shared.v2.u32 	[%r416+24576], {%r520, %r521};
	bar.sync 	0;
	add.s32 	%r47, %r3, %r2;
	mul.lo.s32 	%r417, %r4, 7;
	min.s32 	%r48, %r417, %r47;
	shl.b32 	%r418, %r2, 3;
	add.s32 	%r49, %r415, %r418;
	setp.lt.s32 	%p132, %r48, %r3;
	sub.s32 	%r419, %r48, %r3;
	selp.b32 	%r524, 0, %r419, %p132;
	min.s32 	%r522, %r48, %r2;
	setp.ge.s32 	%p133, %r524, %r522;
	@%p133 bra 	$L__BB22_26;
$L__BB22_23:
	sub.s32 	%r420, %r522, %r524;
	shr.u32 	%r421, %r420, 31;
	add.s32 	%r422, %r420, %r421;
	shr.s32 	%r423, %r422, 1;
	add.s32 	%r54, %r423, %r524;
	shl.b32 	%r424, %r54, 3;
	add.s32 	%r55, %r415, %r424;
	ld.shared.u32 	%r56, [%r55];
	not.b32 	%r426, %r54;
	add.s32 	%r427, %r48, %r426;
	shl.b32 	%r428, %r427, 3;
	add.s32 	%r57, %r49, %r428;
	ld.shared.u32 	%r58, [%r57];
	setp.lt.s32 	%p135, %r58, %r56;
	mov.pred 	%p201, 0;
	@%p135 bra 	$L__BB22_25;
	ld.shared.u32 	%r429, [%r57+4];
	ld.shared.u32 	%r431, [%r55+4];
	setp.gt.s32 	%p136, %r58, %r56;
	setp.gt.s32 	%p137, %r429, %r431;
	or.pred  	%p201, %p136, %p137;
$L__BB22_25:
	add.s32 	%r433, %r54, 1;
	selp.b32 	%r524, %r433, %r524, %p201;
	selp.b32 	%r522, %r522, %r54, %p201;
	setp.lt.s32 	%p138, %r524, %r522;
	@%p138 bra 	$L__BB22_23;
$L__BB22_26:
	sub.s32 	%r434, %r48, %r524;
	add.s32 	%r62, %r434, %r2;
	shl.b32 	%r435, %r434, 3;
	add.s32 	%r63, %r49, %r435;
	ld.shared.v2.u32 	{%r525, %r526}, [%r63];
	shl.b32 	%r436, %r524, 3;
	add.s32 	%r66, %r415, %r436;
	ld.shared.v2.u32 	{%r531, %r532}, [%r66];
	setp.ge.s32 	%p140, %r62, %r47;
	mov.pred 	%p202, 0;
	@%p140 bra 	$L__BB22_29;
	setp.ge.s32 	%p142, %r524, %r2;
	setp.lt.s32 	%p143, %r525, %r531;
	or.pred  	%p144, %p142, %p143;
	mov.pred 	%p202, -1;
	@%p144 bra 	$L__BB22_29;
	setp.le.s32 	%p145, %r525, %r531;
	setp.le.s32 	%p146, %r526, %r532;
	and.pred  	%p202, %p145, %p146;
$L__BB22_29:
	selp.b32 	%r69, %r526, %r532, %p202;
	selp.b32 	%r70, %r525, %r531, %p202;
	selp.u32 	%r438, 1, 0, %p202;
	add.s32 	%r71, %r62, %r438;
	not.pred 	%p147, %p202;
	selp.u32 	%r439, 1, 0, %p147;
	add.s32 	%r72, %r524, %r439;
	@%p147 bra 	$L__BB22_31;
	ld.shared.v2.u32 	{%r525, %r526}, [%r63+8];
	bra.uni 	$L__BB22_32;
$L__BB22_31:
	ld.shared.v2.u32 	{%r531, %r532}, [%r66+8];
$L__BB22_32:
	setp.ge.s32 	%p149, %r71, %r47;
	mov.pred 	%p203, 0;
	@%p149 bra 	$L__BB22_35;
	setp.ge.s32 	%p151, %r72, %r2;
	setp.lt.s32 	%p152, %r525, %r531;
	or.pred  	%p153, %p151, %p152;
	mov.pred 	%p203, -1;
	@%p153 bra 	$L__BB22_35;
	setp.le.s32 	%p154, %r525, %r531;
	setp.le.s32 	%p155, %r526, %r532;
	and.pred  	%p203, %p154, %p155;
$L__BB22_35:
	selp.b32 	%r81, %r526, %r532, %p203;
	selp.b32 	%r82, %r525, %r531, %p203;
	selp.u32 	%r440, 1, 0, %p203;
	add.s32 	%r83, %r71, %r440;
	not.pred 	%p156, %p203;
	selp.u32 	%r441, 1, 0, %p156;
	add.s32 	%r84, %r72, %r441;
	@%p203 bra 	$L__BB22_37;
	shl.b32 	%r442, %r84, 3;
	add.s32 	%r444, %r415, %r442;
	ld.shared.v2.u32 	{%r531, %r532}, [%r444];
	bra.uni 	$L__BB22_38;
$L__BB22_37:
	shl.b32 	%r445, %r83, 3;
	add.s32 	%r447, %r415, %r445;
	ld.shared.v2.u32 	{%r525, %r526}, [%r447];
$L__BB22_38:
	setp.ge.s32 	%p158, %r83, %r47;
	mov.pred 	%p204, 0;
	@%p158 bra 	$L__BB22_41;
	setp.ge.s32 	%p160, %r84, %r2;
	setp.lt.s32 	%p161, %r525, %r531;
	or.pred  	%p162, %p160, %p161;
	mov.pred 	%p204, -1;
	@%p162 bra 	$L__BB22_41;
	setp.le.s32 	%p163, %r525, %r531;
	setp.le.s32 	%p164, %r526, %r532;
	and.pred  	%p204, %p163, %p164;
$L__BB22_41:
	selp.b32 	%r93, %r526, %r532, %p204;
	selp.b32 	%r94, %r525, %r531, %p204;
	selp.u32 	%r448, 1, 0, %p204;
	add.s32 	%r95, %r83, %r448;
	not.pred 	%p165, %p204;
	selp.u32 	%r449, 1, 0, %p165;
	add.s32 	%r96, %r84, %r449;
	@%p204 bra 	$L__BB22_43;
	shl.b32 	%r450, %r96, 3;
	add.s32 	%r452, %r415, %r450;
	ld.shared.v2.u32 	{%r531, %r532}, [%r452];
	bra.uni 	$L__BB22_44;
$L__BB22_43:
	shl.b32 	%r453, %r95, 3;
	add.s32 	%r455, %r415, %r453;
	ld.shared.v2.u32 	{%r525, %r526}, [%r455];
$L__BB22_44:
	setp.ge.s32 	%p167, %r95, %r47;
	mov.pred 	%p205, 0;
	@%p167 bra 	$L__BB22_47;
	setp.ge.s32 	%p169, %r96, %r2;
	setp.lt.s32 	%p170, %r525, %r531;
	or.pred  	%p171, %p169, %p170;
	mov.pred 	%p205, -1;
	@%p171 bra 	$L__BB22_47;
	setp.le.s32 	%p172, %r525, %r531;
	setp.le.s32 	%p173, %r526, %r532;
	and.pred  	%p205, %p172, %p173;
$L__BB22_47:
	selp.b32 	%r105, %r526, %r532, %p205;
	selp.b32 	%r106, %r525, %r531, %p205;
	selp.u32 	%r456, 1, 0, %p205;
	add.s32 	%r107, %r95, %r456;
	not.pred 	%p174, %p205;
	selp.u32 	%r457, 1, 0, %p174;
	add.s32 	%r108, %r96, %r457;
	@%p205 bra 	$L__BB22_49;
	shl.b32 	%r458, %r108, 3;
	add.s32 	%r460, %r415, %r458;
	ld.shared.v2.u32 	{%r531, %r532}, [%r460];
	bra.uni 	$L__BB22_50;
$L__BB22_49:
	shl.b32 	%r461, %r107, 3;
	add.s32 	%r463, %r415, %r461;
	ld.shared.v2.u32 	{%r525, %r526}, [%r463];
$L__BB22_50:
	setp.ge.s32 	%p176, %r107, %r47;
	mov.pred 	%p206, 0;
	@%p176 bra 	$L__BB22_53;
	setp.ge.s32 	%p178, %r108, %r2;
	setp.lt.s32 	%p179, %r525, %r531;
	or.pred  	%p180, %p178, %p179;
	mov.pred 	%p206, -1;
	@%p180 bra 	$L__BB22_53;
	setp.le.s32 	%p181, %r525, %r531;
	setp.le.s32 	%p182, %r526, %r532;
	and.pred  	%p206, %p181, %p182;
$L__BB22_53:
	selp.b32 	%r117, %r526, %r532, %p206;
	selp.b32 	%r118, %r525, %r531, %p206;
	selp.u32 	%r464, 1, 0, %p206;
	add.s32 	%r119, %r107, %r464;
	not.pred 	%p183, %p206;
	selp.u32 	%r465, 1, 0, %p183;
	add.s32 	%r120, %r108, %r465;
	@%p206 bra 	$L__BB22_55;
	shl.b32 	%r466, %r120, 3;
	add.s32 	%r468, %r415, %r466;
	ld.shared.v2.u32 	{%r531, %r532}, [%r468];
	bra.uni 	$L__BB22_56;
$L__BB22_55:
	shl.b32 	%r469, %r119, 3;
	add.s32 	%r471, %r415, %r469;
	ld.shared.v2.u32 	{%r525, %r526}, [%r471];
$L__BB22_56:
	setp.ge.s32 	%p185, %r119, %r47;
	mov.pred 	%p207, 0;
	@%p185 bra 	$L__BB22_59;
	setp.ge.s32 	%p187, %r120, %r2;
	setp.lt.s32 	%p188, %r525, %r531;
	or.pred  	%p189, %p187, %p188;
	mov.pred 	%p207, -1;
	@%p189 bra 	$L__BB22_59;
	setp.le.s32 	%p190, %r525, %r531;
	setp.le.s32 	%p191, %r526, %r532;
	and.pred  	%p207, %p190, %p191;
$L__BB22_59:
	selp.b32 	%r129, %r526, %r532, %p207;
	selp.b32 	%r130, %r525, %r531, %p207;
	selp.u32 	%r472, 1, 0, %p207;
	add.s32 	%r131, %r119, %r472;
	not.pred 	%p192, %p207;
	selp.u32 	%r473, 1, 0, %p192;
	add.s32 	%r132, %r120, %r473;
	@%p207 bra 	$L__BB22_61;
	shl.b32 	%r474, %r132, 3;
	add.s32 	%r476, %r415, %r474;
	ld.shared.v2.u32 	{%r531, %r532}, [%r476];
	bra.uni 	$L__BB22_62;
$L__BB22_61:
	shl.b32 	%r477, %r131, 3;
	add.s32 	%r479, %r415, %r477;
	ld.shared.v2.u32 	{%r525, %r526}, [%r479];
$L__BB22_62:
	setp.ge.s32 	%p194, %r131, %r47;
	mov.pred 	%p208, 0;
	@%p194 bra 	$L__BB22_65;
	setp.ge.s32 	%p196, %r132, %r2;
	setp.lt.s32 	%p197, %r525, %r531;
	or.pred  	%p198, %p196, %p197;
	mov.pred 	%p208, -1;
	@%p198 bra 	$L__BB22_65;
	setp.le.s32 	%p199, %r525, %r531;
	setp.le.s32 	%p200, %r526, %r532;
	and.pred  	%p208, %p199, %p200;
$L__BB22_65:
	selp.b32 	%r481, %r526, %r532, %p208;
	selp.b32 	%r482, %r525, %r531, %p208;
	bar.sync 	0;
	// begin inline asm
	mov.u32 %r480, %laneid;
	// end inline asm
	shr.u32 	%r483, %r4, 5;
	mul.lo.s32 	%r484, %r483, 224;
	mad.lo.s32 	%r485, %r480, 7, %r484;
	shl.b32 	%r486, %r485, 3;
	add.s32 	%r488, %r415, %r486;
	st.shared.v2.u32 	[%r488], {%r70, %r69};
	st.shared.v2.u32 	[%r488+8], {%r82, %r81};
	st.shared.v2.u32 	[%r488+16], {%r94, %r93};
	st.shared.v2.u32 	[%r488+24], {%r106, %r105};
	st.shared.v2.u32 	[%r488+32], {%r118, %r117};
	st.shared.v2.u32 	[%r488+40], {%r130, %r129};
	st.shared.v2.u32 	[%r488+48], {%r482, %r481};
	bar.warp.sync 	-1;
	mad.lo.s32 	%r489, %r480, -48, %r488;
	ld.shared.v2.u32 	{%r490, %r491}, [%r489];
	ld.shared.v2.u32 	{%r492, %r493}, [%r489+256];
	ld.shared.v2.u32 	{%r494, %r495}, [%r489+512];
	ld.shared.v2.u32 	{%r496, %r497}, [%r489+768];
	ld.shared.v2.u32 	{%r498, %r499}, [%r489+1024];
	ld.shared.v2.u32 	{%r500, %r501}, [%r489+1280];
	ld.shared.v2.u32 	{%r502, %r503}, [%r489+1536];
	and.b32  	%r504, %r4, 31;
	and.b32  	%r505, %r4, 992;
	mul.lo.s32 	%r506, %r505, 7;
	or.b32  	%r507, %r506, %r504;
	cvt.u64.u32 	%rd49, %r507;
	add.s64 	%rd50, %rd5, %rd49;
	shl.b64 	%rd51, %rd50, 3;
	add.s64 	%rd52, %rd1, %rd51;
	st.global.u32 	[%rd52], %r490;
	st.global.u32 	[%rd52+4], %r491;
	st.global.u32 	[%rd52+256], %r492;
	st.global.u32 	[%rd52+260], %r493;
	st.global.u32 	[%rd52+512], %r494;
	st.global.u32 	[%rd52+516], %r495;
	st.global.u32 	[%rd52+768], %r496;
	st.global.u32 	[%rd52+772], %r497;
	st.global.u32 	[%rd52+1024], %r498;
	st.global.u32 	[%rd52+1028], %r499;
	st.global.u32 	[%rd52+1280], %r500;
	st.global.u32 	[%rd52+1284], %r501;
	st.global.u32 	[%rd52+1536], %r502;
	st.global.u32 	[%rd52+1540], %r503;
	bra.uni 	$L__BB22_153;
$L__BB22_66:
	mul.wide.u32 	%rd20, %r1, 8;
	add.s64 	%rd21, %rd2, %rd20;
	ld.global.u64 	%rd22, [%rd21];
	ld.global.u64 	%rd23, [%rd21+8];
	add.s64 	%rd24, %rd5, 3584;
	min.s64 	%rd25, %rd24, %rd6;
	sub.s64 	%rd26, %rd5, %rd22;
	cvt.u32.u64 	%r305, %rd22;
	cvt.u32.u64 	%r306, %rd23;
	sub.s32 	%r142, %r306, %r305;
	cvt.u32.u64 	%r307, %rd26;
	add.s32 	%r308, %r307, %r306;
	cvt.u32.u64 	%r309, %rd25;
	sub.s32 	%r143, %r309, %r308;
	mov.u32 	%r144, %tid.x;
	add.s32 	%r145, %r143, %r142;
	setp.ge.s32 	%p34, %r144, %r145;
	cvt.u64.u32 	%rd27, %r144;
	add.s64 	%rd28, %rd22, %rd27;
	shl.b64 	%rd29, %rd28, 3;
	add.s64 	%rd10, %rd3, %rd29;
	sub.s32 	%r310, %r144, %r142;
	cvt.s64.s32 	%rd30, %r310;
	add.s64 	%rd31, %rd26, %rd30;
	shl.b64 	%rd32, %rd31, 3;
	add.s64 	%rd11, %rd4, %rd32;
	@%p34 bra 	$L__BB22_70;
	setp.ge.s32 	%p35, %r144, %r142;
	@%p35 bra 	$L__BB22_69;
	ld.global.u32 	%r550, [%rd10];
	ld.global.u32 	%r549, [%rd10+4];
	bra.uni 	$L__BB22_70;
$L__BB22_69:
	ld.global.u32 	%r550, [%rd11];
	ld.global.u32 	%r549, [%rd11+4];
$L__BB22_70:
	add.s32 	%r152, %r144, 512;
	setp.ge.s32 	%p36, %r152, %r145;
	@%p36 bra 	$L__BB22_74;
	setp.lt.s32 	%p37, %r152, %r142;
	@%p37 bra 	$L__BB22_73;
	ld.global.u32 	%r552, [%rd11+4096];
	ld.global.u32 	%r551, [%rd11+4100];
	bra.uni 	$L__BB22_74;
$L__BB22_73:
	ld.global.u32 	%r552, [%rd10+4096];
	ld.global.u32 	%r551, [%rd10+4100];
$L__BB22_74:
	or.b32  	%r159, %r144, 1024;
	setp.ge.s32 	%p38, %r159, %r145;
	@%p38 bra 	$L__BB22_78;
	setp.lt.s32 	%p39, %r159, %r142;
	@%p39 bra 	$L__BB22_77;
	ld.global.u32 	%r554, [%rd11+8192];
	ld.global.u32 	%r553, [%rd11+8196];
	bra.uni 	$L__BB22_78;
$L__BB22_77:
	ld.global.u32 	%r554, [%rd10+8192];
	ld.global.u32 	%r553, [%rd10+8196];
$L__BB22_78:
	add.s32 	%r166, %r144, 1536;
	setp.ge.s32 	%p40, %r166, %r145;
	@%p40 bra 	$L__BB22_82;
	setp.lt.s32 	%p41, %r166, %r142;
	@%p41 bra 	$L__BB22_81;
	ld.global.u32 	%r556, [%rd11+12288];
	ld.global.u32 	%r555, [%rd11+12292];
	bra.uni 	$L__BB22_82;
$L__BB22_81:
	ld.global.u32 	%r556, [%rd10+12288];
	ld.global.u32 	%r555, [%rd10+12292];
$L__BB22_82:
	or.b32  	%r173, %r144, 2048;
	setp.ge.s32 	%p42, %r173, %r145;
	@%p42 bra 	$L__BB22_86;
	setp.lt.s32 	%p43, %r173, %r142;
	@%p43 bra 	$L__BB22_85;
	ld.global.u32 	%r558, [%rd11+16384];
	ld.global.u32 	%r557, [%rd11+16388];
	bra.uni 	$L__BB22_86;
$L__BB22_85:
	ld.global.u32 	%r558, [%rd10+16384];
	ld.global.u32 	%r557, [%rd10+16388];
$L__BB22_86:
	add.s32 	%r180, %r144, 2560;
	setp.ge.s32 	%p44, %r180, %r145;
	@%p44 bra 	$L__BB22_90;
	setp.lt.s32 	%p45, %r180, %r142;
	@%p45 bra 	$L__BB22_89;
	ld.global.u32 	%r560, [%rd11+20480];
	ld.global.u32 	%r559, [%rd11+20484];
	bra.uni 	$L__BB22_90;
$L__BB22_89:
	ld.global.u32 	%r560, [%rd10+20480];
	ld.global.u32 	%r559, [%rd10+20484];
$L__BB22_90:
	or.b32  	%r187, %r144, 3072;
	setp.ge.s32 	%p46, %r187, %r145;
	@%p46 bra 	$L__BB22_94;
	setp.lt.s32 	%p47, %r187, %r142;
	@%p47 bra 	$L__BB22_93;
	ld.global.u32 	%r562, [%rd11+24576];
	ld.global.u32 	%r561, [%rd11+24580];
	bra.uni 	$L__BB22_94;
$L__BB22_93:
	ld.global.u32 	%r562, [%rd10+24576];
	ld.global.u32 	%r561, [%rd10+24580];
$L__BB22_94:
	shl.b32 	%r317, %r144, 3;
	mov.u32 	%r318, _ZZN3cub18CUB_300001_SM_10006detail5merge19device_merge_kernelINS2_10policy_hubI6EntityNS0_8NullTypeEE9policy600EPS5_PS6_S9_SA_S9_SA_l3cmpEEvT0_T1_T6_T2_T3_SE_T4_T5_T7_PSE_NS1_7vsmem_tEE19shared_temp_storage;
	add.s32 	%r319, %r318, %r317;
	st.shared.v2.u32 	[%r319], {%r550, %r549};
	st.shared.v2.u32 	[%r319+4096], {%r552, %r551};
	st.shared.v2.u32 	[%r319+8192], {%r554, %r553};
	st.shared.v2.u32 	[%r319+12288], {%r556, %r555};
	st.shared.v2.u32 	[%r319+16384], {%r558, %r557};
	st.shared.v2.u32 	[%r319+20480], {%r560, %r559};
	st.shared.v2.u32 	[%r319+24576], {%r562, %r561};
	bar.sync 	0;
	mul.lo.s32 	%r320, %r144, 7;
	min.s32 	%r194, %r320, %r145;
	shl.b32 	%r321, %r142, 3;
	add.s32 	%r195, %r318, %r321;
	setp.lt.s32 	%p48, %r194, %r143;
	sub.s32 	%r322, %r194, %r143;
	selp.b32 	%r565, 0, %r322, %p48;
	min.s32 	%r563, %r194, %r142;
	setp.ge.s32 	%p49, %r565, %r563;
	@%p49 bra 	$L__BB22_98;
$L__BB22_95:
	sub.s32 	%r323, %r563, %r565;
	shr.u32 	%r324, %r323, 31;
	add.s32 	%r325, %r323, %r324;
	shr.s32 	%r326, %r325, 1;
	add.s32 	%r200, %r326, %r565;
	shl.b32 	%r327, %r200, 3;
	add.s32 	%r201, %r318, %r327;
	ld.shared.u32 	%r202, [%r201];
	not.b32 	%r329, %r200;
	add.s32 	%r330, %r194, %r329;
	shl.b32 	%r331, %r330, 3;
	add.s32 	%r203, %r195, %r331;
	ld.shared.u32 	%r204, [%r203];
	setp.lt.s32 	%p51, %r204, %r202;
	mov.pred 	%p209, 0;
	@%p51 bra 	$L__BB22_97;
	ld.shared.u32 	%r332, [%r203+4];
	ld.shared.u32 	%r334, [%r201+4];
	setp.gt.s32 	%p52, %r204, %r202;
	setp.gt.s32 	%p53, %r332, %r334;
	or.pred  	%p209, %p52, %p53;
$L__BB22_97:
	add.s32 	%r336, %r200, 1;
	selp.b32 	%r565, %r336, %r565, %p209;
	selp.b32 	%r563, %r563, %r200, %p209;
	setp.lt.s32 	%p54, %r565, %r563;
	@%p54 bra 	$L__BB22_95;
$L__BB22_98:
	sub.s32 	%r337, %r194, %r565;
	add.s32 	%r208, %r337, %r142;
	shl.b32 	%r338, %r337, 3;
	add.s32 	%r209, %r195, %r338;
	ld.shared.v2.u32 	{%r566, %r567}, [%r209];
	shl.b32 	%r339, %r565, 3;
	add.s32 	%r212, %r318, %r339;
	ld.shared.v2.u32 	{%r572, %r573}, [%r212];
	setp.ge.s32 	%p56, %r208, %r145;
	mov.pred 	%p210, 0;
	@%p56 bra 	$L__BB22_101;
	setp.ge.s32 	%p58, %r565, %r142;
	setp.lt.s32 	%p59, %r566, %r572;
	or.pred  	%p60, %p58, %p59;
	mov.pred 	%p210, -1;
	@%p60 bra 	$L__BB22_101;
	setp.le.s32 	%p61, %r566, %r572;
	setp.le.s32 	%p62, %r567, %r573;
	and.pred  	%p210, %p61, %p62;
$L__BB22_101:
	selp.b32 	%r215, %r567, %r573, %p210;
	selp.b32 	%r216, %r566, %r572, %p210;
	selp.u32 	%r341, 1, 0, %p210;
	add.s32 	%r217, %r208, %r341;
	not.pred 	%p63, %p210;
	selp.u32 	%r342, 1, 0, %p63;
	add.s32 	%r218, %r565, %r342;
	@%p63 bra 	$L__BB22_103;
	ld.shared.v2.u32 	{%r566, %r567}, [%r209+8];
	bra.uni 	$L__BB22_104;
$L__BB22_103:
	ld.shared.v2.u32 	{%r572, %r573}, [%r212+8];
$L__BB22_104:
	setp.ge.s32 	%p65, %r217, %r145;
	mov.pred 	%p211, 0;
	@%p65 bra 	$L__BB22_107;
	setp.ge.s32 	%p67, %r218, %r142;
	setp.lt.s32 	%p68, %r566, %r572;
	or.pred  	%p69, %p67, %p68;
	mov.pred 	%p211, -1;
	@%p69 bra 	$L__BB22_107;
	setp.le.s32 	%p70, %r566, %r572;
	setp.le.s32 	%p71, %r567, %r573;
	and.pred  	%p211, %p70, %p71;
$L__BB22_107:
	selp.b32 	%r227, %r567, %r573, %p211;
	selp.b32 	%r228, %r566, %r572, %p211;
	selp.u32 	%r343, 1, 0, %p211;
	add.s32 	%r229, %r217, %r343;
	not.pred 	%p72, %p211;
	selp.u32 	%r344, 1, 0, %p72;
	add.s32 	%r230, %r218, %r344;
	@%p211 bra 	$L__BB22_109;
	shl.b32 	%r345, %r230, 3;
	add.s32 	%r347, %r318, %r345;
	ld.shared.v2.u32 	{%r572, %r573}, [%r347];
	bra.uni 	$L__BB22_110;
$L__BB22_109:
	shl.b32 	%r348, %r229, 3;
	add.s32 	%r350, %r318, %r348;
	ld.shared.v2.u32 	{%r566, %r567}, [%r350];
$L__BB22_110:
	setp.ge.s32 	%p74, %r229, %r145;
	mov.pred 	%p212, 0;
	@%p74 bra 	$L__BB22_113;
	setp.ge.s32 	%p76, %r230, %r142;
	setp.lt.s32 	%p77, %r566, %r572;
	or.pred  	%p78, %p76, %p77;
	mov.pred 	%p212, -1;
	@%p78 bra 	$L__BB22_113;
	setp.le.s32 	%p79, %r566, %r572;
	setp.le.s32 	%p80, %r567, %r573;
	and.pred  	%p212, %p79, %p80;
$L__BB22_113:
	selp.b32 	%r239, %r567, %r573, %p212;
	selp.b32 	%r240, %r566, %r572, %p212;
	selp.u32 	%r351, 1, 0, %p212;
	add.s32 	%r241, %r229, %r351;
	not.pred 	%p81, %p212;
	selp.u32 	%r352, 1, 0, %p81;
	add.s32 	%r242, %r230, %r352;
	@%p212 bra 	$L__BB22_115;
	shl.b32 	%r353, %r242, 3;
	add.s32 	%r355, %r318, %r353;
	ld.shared.v2.u32 	{%r572, %r573}, [%r355];
	bra.uni 	$L__BB22_116;
$L__BB22_115:
	shl.b32 	%r356, %r241, 3;
	add.s32 	%r358, %r318, %r356;
	ld.shared.v2.u32 	{%r566, %r567}, [%r358];
$L__BB22_116:
	setp.ge.s32 	%p83, %r241, %r145;
	mov.pred 	%p213, 0;
	@%p83 bra 	$L__BB22_119;
	setp.ge.s32 	%p85, %r242, %r142;
	setp.lt.s32 	%p86, %r566, %r572;
	or.pred  	%p87, %p85, %p86;
	mov.pred 	%p213, -1;
	@%p87 bra 	$L__BB22_119;
	setp.le.s32 	%p88, %r566, %r572;
	setp.le.s32 	%p89, %r567, %r573;
	and.pred  	%p213, %p88, %p89;
$L__BB22_119:
	selp.b32 	%r251, %r567, %r573, %p213;
	selp.b32 	%r252, %r566, %r572, %p213;
	selp.u32 	%r359, 1, 0, %p213;
	add.s32 	%r253, %r241, %r359;
	not.pred 	%p90, %p213;
	selp.u32 	%r360, 1, 0, %p90;
	add.s32 	%r254, %r242, %r360;
	@%p213 bra 	$L__BB22_121;
	shl.b32 	%r361, %r254, 3;
	add.s32 	%r363, %r318, %r361;
	ld.shared.v2.u32 	{%r572, %r573}, [%r363];
	bra.uni 	$L__BB22_122;
$L__BB22_121:
	shl.b32 	%r364, %r253, 3;
	add.s32 	%r366, %r318, %r364;
	ld.shared.v2.u32 	{%r566, %r567}, [%r366];
$L__BB22_122:
	setp.ge.s32 	%p92, %r253, %r145;
	mov.pred 	%p214, 0;
	@%p92 bra 	$L__BB22_125;
	setp.ge.s32 	%p94, %r254, %r142;
	setp.lt.s32 	%p95, %r566, %r572;
	or.pred  	%p96, %p94, %p95;
	mov.pred 	%p214, -1;
	@%p96 bra 	$L__BB22_125;
	setp.le.s32 	%p97, %r566, %r572;
	setp.le.s32 	%p98, %r567, %r573;
	and.pred  	%p214, %p97, %p98;
$L__BB22_125:
	selp.b32 	%r263, %r567, %r573, %p214;
	selp.b32 	%r264, %r566, %r572, %p214;
	selp.u32 	%r367, 1, 0, %p214;
	add.s32 	%r265, %r253, %r367;
	not.pred 	%p99, %p214;
	selp.u32 	%r368, 1, 0, %p99;
	add.s32 	%r266, %r254, %r368;
	@%p214 bra 	$L__BB22_127;
	shl.b32 	%r369, %r266, 3;
	add.s32 	%r371, %r318, %r369;
	ld.shared.v2.u32 	{%r572, %r573}, [%r371];
	bra.uni 	$L__BB22_128;
$L__BB22_127:
	shl.b32 	%r372, %r265, 3;
	add.s32 	%r374, %r318, %r372;
	ld.shared.v2.u32 	{%r566, %r567}, [%r374];
$L__BB22_128:
	setp.ge.s32 	%p101, %r265, %r145;
	mov.pred 	%p215, 0;
	@%p101 bra 	$L__BB22_131;
	setp.ge.s32 	%p103, %r266, %r142;
	setp.lt.s32 	%p104, %r566, %r572;
	or.pred  	%p105, %p103, %p104;
	mov.pred 	%p215, -1;
	@%p105 bra 	$L__BB22_131;
	setp.le.s32 	%p106, %r566, %r572;
	setp.le.s32 	%p107, %r567, %r573;
	and.pred  	%p215, %p106, %p107;
$L__BB22_131:
	selp.b32 	%r275, %r567, %r573, %p215;
	selp.b32 	%r276, %r566, %r572, %p215;
	selp.u32 	%r375, 1, 0, %p215;
	add.s32 	%r277, %r265, %r375;
	not.pred 	%p108, %p215;
	selp.u32 	%r376, 1, 0, %p108;
	add.s32 	%r278, %r266, %r376;
	@%p215 bra 	$L__BB22_133;
	shl.b32 	%r377, %r278, 3;
	add.s32 	%r379, %r318, %r377;
	ld.shared.v2.u32 	{%r572, %r573}, [%r379];
	bra.uni 	$L__BB22_134;
$L__BB22_133:
	shl.b32 	%r380, %r277, 3;
	add.s32 	%r382, %r318, %r380;
	ld.shared.v2.u32 	{%r566, %r567}, [%r382];
$L__BB22_134:
	setp.ge.s32 	%p110, %r277, %r145;
	mov.pred 	%p216, 0;
	@%p110 bra 	$L__BB22_137;
	setp.ge.s32 	%p112, %r278, %r142;
	setp.lt.s32 	%p113, %r566, %r572;
	or.pred  	%p114, %p112, %p113;
	mov.pred 	%p216, -1;
	@%p114 bra 	$L__BB22_137;
	setp.le.s32 	%p115, %r566, %r572;
	setp.le.s32 	%p116, %r567, %r573;
	and.pred  	%p216, %p115, %p116;
$L__BB22_137:
	selp.b32 	%r384, %r567, %r573, %p216;
	selp.b32 	%r385, %r566, %r572, %p216;
	bar.sync 	0;
	// begin inline asm
	mov.u32 %r383, %laneid;
	// end inline asm
	shr.u32 	%r386, %r144, 5;
	mul.lo.s32 	%r387, %r386, 224;
	mad.lo.s32 	%r388, %r383, 7, %r387;
	shl.b32 	%r389, %r388, 3;
	add.s32 	%r391, %r318, %r389;
	st.shared.v2.u32 	[%r391], {%r216, %r215};
	st.shared.v2.u32 	[%r391+8], {%r228, %r227};
	st.shared.v2.u32 	[%r391+16], {%r240, %r239};
	st.shared.v2.u32 	[%r391+24], {%r252, %r251};
	st.shared.v2.u32 	[%r391+32], {%r264, %r263};
	st.shared.v2.u32 	[%r391+40], {%r276, %r275};
	st.shared.v2.u32 	[%r391+48], {%r385, %r384};
	bar.warp.sync 	-1;
	mad.lo.s32 	%r392, %r383, -48, %r391;
	ld.shared.v2.u32 	{%r288, %r287}, [%r392];
	ld.shared.v2.u32 	{%r290, %r289}, [%r392+256];
	ld.shared.v2.u32 	{%r292, %r291}, [%r392+512];
	ld.shared.v2.u32 	{%r294, %r293}, [%r392+768];
	ld.shared.v2.u32 	{%r296, %r295}, [%r392+1024];
	ld.shared.v2.u32 	{%r298, %r297}, [%r392+1280];
	ld.shared.v2.u32 	{%r300, %r299}, [%r392+1536];
	setp.ne.s32 	%p117, %r144, 0;
	@%p117 bra 	$L__BB22_139;
	st.volatile.shared.u32 	[_ZZN3cub18CUB_300001_SM_10006detail5merge19device_merge_kernelINS2_10policy_hubI6EntityNS0_8NullTypeEE9policy600EPS5_PS6_S9_SA_S9_SA_l3cmpEEvT0_T1_T6_T2_T3_SE_T4_T5_T7_PSE_NS1_7vsmem_tEE19shared_temp_storage+28672], %r303;
$L__BB22_139:
	bar.sync 	0;
	ld.volatile.shared.u32 	%r301, [_ZZN3cub18CUB_300001_SM_10006detail5merge19device_merge_kernelINS2_10policy_hubI6EntityNS0_8NullTypeEE9policy600EPS5_PS6_S9_SA_S9_SA_l3cmpEEvT0_T1_T6_T2_T3_SE_T4_T5_T7_PSE_NS1_7vsmem_tEE19shared_temp_storage+28672];
	and.b32  	%r393, %r144, 31;
	and.b32  	%r394, %r144, 992;
	mul.lo.s32 	%r395, %r394, 7;
	or.b32  	%r302, %r395, %r393;
	setp.ge.s32 	%p118, %r302, %r301;
	cvt.u64.u32 	%rd33, %r302;
	add.s64 	%rd34, %rd5, %rd33;
	shl.b64 	%rd35, %rd34, 3;
	add.s64 	%rd12, %rd1, %rd35;
	@%p118 bra 	$L__BB22_141;
	st.global.u32 	[%rd12], %r288;
	st.global.u32 	[%rd12+4], %r287;
$L__BB22_141:
	add.s32 	%r396, %r302, 32;
	setp.ge.s32 	%p119, %r396, %r301;
	@%p119 bra 	$L__BB22_143;
	st.global.u32 	[%rd12+256], %r290;
	st.global.u32 	[%rd12+260], %r289;
$L__BB22_143:
	add.s32 	%r397, %r302, 64;
	setp.ge.s32 	%p120, %r397, %r301;
	@%p120 bra 	$L__BB22_145;
	st.global.u32 	[%rd12+512], %r292;
	st.global.u32 	[%rd12+516], %r291;
$L__BB22_145:
	add.s32 	%r398, %r302, 96;
	setp.ge.s32 	%p121, %r398, %r301;
	@%p121 bra 	$L__BB22_147;
	st.global.u32 	[%rd12+768], %r294;
	st.global.u32 	[%rd12+772], %r293;
$L__BB22_147:
	add.s32 	%r399, %r302, 128;
	setp.ge.s32 	%p122, %r399, %r301;
	@%p122 bra 	$L__BB22_149;
	st.global.u32 	[%rd12+1024], %r296;
	st.global.u32 	[%rd12+1028], %r295;
$L__BB22_149:
	add.s32 	%r400, %r302, 160;
	setp.ge.s32 	%p123, %r400, %r301;
	@%p123 bra 	$L__BB22_151;
	st.global.u32 	[%rd12+1280], %r298;
	st.global.u32 	[%rd12+1284], %r297;
$L__BB22_151:
	add.s32 	%r401, %r302, 192;
	setp.ge.s32 	%p124, %r401, %r301;
	@%p124 bra 	$L__BB22_153;
	st.global.u32 	[%rd12+1536], %r300;
	st.global.u32 	[%rd12+1540], %r299;
$L__BB22_153:
	ret;

}
	// .globl	_ZN3cub18CUB_300001_SM_10006detail4scan20DeviceScanInitKernelINS0_13ScanTileStateIiLb1EEEEEvT_i
.visible .entry _ZN3cub18CUB_300001_SM_10006detail4scan20DeviceScanInitKernelINS0_13ScanTileStateIiLb1EEEEEvT_i(
	.param .align 8 .b8 _ZN3cub18CUB_300001_SM_10006detail4scan20DeviceScanInitKernelINS0_13ScanTileStateIiLb1EEEEEvT_i_param_0[8],
	.param .u32 _ZN3cub18CUB_300001_SM_10006detail4scan20DeviceScanInitKernelINS0_13ScanTileStateIiLb1EEEEEvT_i_param_1
)
{
	.reg .pred 	%p<5>;
	.reg .b32 	%r<10>;
	.reg .b64 	%rd<7>;

	ld.param.u64 	%rd2, [_ZN3cub18CUB_300001_SM_10006detail4scan20DeviceScanInitKernelINS0_13ScanTileStateIiLb1EEEEEvT_i_param_0];
	ld.param.u32 	%r4, [_ZN3cub18CUB_300001_SM_10006detail4scan20DeviceScanInitKernelINS0_13ScanTileStateIiLb1EEEEEvT_i_param_1];
	cvta.to.global.u64 	%rd1, %rd2;
	mov.u32 	%r1, %ctaid.x;
	mov.u32 	%r5, %ntid.x;
	mov.u32 	%r2, %tid.x;
	mad.lo.s32 	%r3, %r1, %r5, %r2;
	setp.ge.s32 	%p1, %r3, %r4;
	@%p1 bra 	$L__BB23_2;
	mul.wide.s32 	%rd3, %r3, 8;
	add.s64 	%rd4, %rd1, %rd3;
	mov.b32 	%r6, 0;
	mov.b32 	%r7, 99;
	st.global.v2.u32 	[%rd4+256], {%r7, %r6};
$L__BB23_2:
	setp.ne.s32 	%p2, %r1, 0;
	setp.gt.u32 	%p3, %r2, 31;
	or.pred  	%p4, %p2, %p3;
	@%p4 bra 	$L__BB23_4;
	mul.wide.u32 	%rd5, %r2, 8;
	add.s64 	%rd6, %rd1, %rd5;
	mov.b32 	%r9, 0;
	st.global.v2.u32 	[%rd6], {%r9, %r9};
$L__BB23_4:
	ret;

}
	// .globl	_ZN3cub18CUB_300001_SM_10006detail4scan16DeviceScanKernelINS2_10policy_hubIiiijN4cuda3std3__44plusIvEEE10Policy1000EPiSC_NS0_13ScanTileStateIiLb1EEES9_NS1_10InputValueIiSC_EEjiLb0EiEEvT0_T1_T2_iT3_T4_T5_
.visible .entry _ZN3cub18CUB_300001_SM_10006detail4scan16DeviceScanKernelINS2_10policy_hubIiiijN4cuda3std3__44plusIvEEE10Policy1000EPiSC_NS0_13ScanTileStateIiLb1EEES9_NS1_10InputValueIiSC_EEjiLb0EiEEvT0_T1_T2_iT3_T4_T5_(
	.param .u64 .ptr .align 1 _ZN3cub18CUB_300001_SM_10006detail4scan16DeviceScanKernelINS2_10policy_hubIiiijN4cuda3std3__44plusIvEEE10Policy1000EPiSC_NS0_13ScanTileStateIiLb1EEES9_NS1_10InputValueIiSC_EEjiLb0EiEEvT0_T1_T2_iT3_T4_T5__param_0,
	.param .u64 .ptr .align 1 _ZN3cub18CUB_300001_SM_10006detail4scan16DeviceScanKernelINS2_10policy_hubIiiijN4cuda3std3__44plusIvEEE10Policy1000EPiSC_NS0_13ScanTileStateIiLb1EEES9_NS1_10InputValueIiSC_EEjiLb0EiEEvT0_T1_T2_iT3_T4_T5__param_1,
	.param .align 8 .b8 _ZN3cub18CUB_300001_SM_10006detail4scan16DeviceScanKernelINS2_10policy_hubIiiijN4cuda3std3__44plusIvEEE10Policy1000EPiSC_NS0_13ScanTileStateIiLb1EEES9_NS1_10InputValueIiSC_EEjiLb0EiEEvT0_T1_T2_iT3_T4_T5__param_2[8],
	.param .u32 _ZN3cub18CUB_300001_SM_10006detail4scan16DeviceScanKernelINS2_10policy_hubIiiijN4cuda3std3__44plusIvEEE10Policy1000EPiSC_NS0_13ScanTileStateIiLb1EEES9_NS1_10InputValueIiSC_EEjiLb0EiEEvT0_T1_T2_iT3_T4_T5__param_3,
	.param .align 1 .b8 _ZN3cub18CUB_300001_SM_10006detail4scan16DeviceScanKernelINS2_10policy_hubIiiijN4cuda3std3__44plusIvEEE10Policy1000EPiSC_NS0_13ScanTileStateIiLb1EEES9_NS1_10InputValueIiSC_EEjiLb0EiEEvT0_T1_T2_iT3_T4_T5__param_4[1],
	.param .align 8 .b8 _ZN3cub18CUB_300001_SM_10006detail4scan16DeviceScanKernelINS2_10policy_hubIiiijN4cuda3std3__44plusIvEEE10Policy1000EPiSC_NS0_13ScanTileStateIiLb1EEES9_NS1_10InputValueIiSC_EEjiLb0EiEEvT0_T1_T2_iT3_T4_T5__param_5[16],
	.param .u32 _ZN3cub18CUB_300001_SM_10006detail4scan16DeviceScanKernelINS2_10policy_hubIiiijN4cuda3std3__44plusIvEEE10Policy1000EPiSC_NS0_13ScanTileStateIiLb1EEES9_NS1_10InputValueIiSC_EEjiLb0EiEEvT0_T1_T2_iT3_T4_T5__param_6
)
.maxntid 384
{
	.reg .pred 	%p<160>;
	.reg .b16 	%rs<3>;
	.reg .b32 	%r<1038>;
	.reg .b64 	%rd<61>;
	// demoted variable
	.shared .align 16 .b8 _ZZN3cub18CUB_300001_SM_10006detail4scan16DeviceScanKernelINS2_10policy_hubIiiijN4cuda3std3__44plusIvEEE10Policy1000EPiSC_NS0_13ScanTileStateIiLb1EEES9_NS1_10InputValueIiSC_EEjiLb0EiEEvT0_T1_T2_iT3_T4_T5_E12temp_storage[33808];
	ld.param.u32 	%r241, [_ZN3cub18CUB_300001_SM_10006detail4scan16DeviceScanKernelINS2_10policy_hubIiiijN4cuda3std3__44plusIvEEE10Policy1000EPiSC_NS0_13ScanTileStateIiLb1EEES9_NS1_10InputValueIiSC_EEjiLb0EiEEvT0_T1_T2_iT3_T4_T5__param_5];
	bfe.u32 	%r242, %r241, 0, 8;
	cvt.u16.u32 	%rs1, %r242;
	and.b16  	%rs2, %rs1, 255;
	ld.param.u64 	%rd14, [_ZN3cub18CUB_300001_SM_10006detail4scan16DeviceScanKernelINS2_10policy_hubIiiijN4cuda3std3__44plusIvEEE10Policy1000EPiSC_NS0_13ScanTileStateIiLb1EEES9_NS1_10InputValueIiSC_EEjiLb0EiEEvT0_T1_T2_iT3_T4_T5__param_2];
	ld.param.u64 	%rd2, [_ZN3cub18CUB_300001_SM_10006detail4scan16DeviceScanKernelINS2_10policy_hubIiiijN4cuda3std3__44plusIvEEE10Policy1000EPiSC_NS0_13ScanTileStateIiLb1EEES9_NS1_10InputValueIiSC_EEjiLb0EiEEvT0_T1_T2_iT3_T4_T5__param_5+8];
	ld.param.u64 	%rd15, [_ZN3cub18CUB_300001_SM_10006detail4scan16DeviceScanKernelINS2_10policy_hubIiiijN4cuda3std3__44plusIvEEE10Policy1000EPiSC_NS0_13ScanTileStateIiLb1EEES9_NS1_10InputValueIiSC_EEjiLb0EiEEvT0_T1_T2_iT3_T4_T5__param_0];
	ld.param.u32 	%r240, [_ZN3cub18CUB_300001_SM_10006detail4scan16DeviceScanKernelINS2_10policy_hubIiiijN4cuda3std3__44plusIvEEE10Policy1000EPiSC_NS0_13ScanTileStateIiLb1EEES9_NS1_10InputValueIiSC_EEjiLb0EiEEvT0_T1_T2_iT3_T4_T5__param_6];
	cvta.to.global.u64 	%rd1, %rd15;
	setp.eq.s16 	%p1, %rs2, 0;
	@%p1 bra 	$L__BB24_2;
	cvta.to.global.u64 	%rd16, %rd2;
	ld.global.u32 	%r985, [%rd16];
	bra.uni 	$L__BB24_3;
$L__BB24_2:
	cvt.u32.u64 	%r985, %rd2;
$L__BB24_3:
	ld.param.u32 	%r983, [_ZN3cub18CUB_300001_SM_10006detail4scan16DeviceScanKernelINS2_10policy_hubIiiijN4cuda3std3__44plusIvEEE10Policy1000EPiSC_NS0_13ScanTileStateIiLb1EEES9_NS1_10InputValueIiSC_EEjiLb0EiEEvT0_T1_T2_iT3_T4_T5__param_3];
	mov.u32 	%r243, %ctaid.x;
	add.s32 	%r986, %r983, %r243;
	mul.lo.s32 	%r5, %r986, 8448;
	sub.s32 	%r6, %r240, %r5;
	setp.lt.u32 	%p2, %r6, 8449;
	@%p2 bra 	$L__BB24_29;
	cvt.u64.u32 	%rd40, %r5;
	mov.u32 	%r7, %tid.x;
	and.b32  	%r628, %r7, 31;
	and.b32  	%r629, %r7, 992;
	mul.lo.s32 	%r630, %r629, 22;
	or.b32  	%r631, %r630, %r628;
	cvt.u64.u32 	%rd41, %r631;
	add.s64 	%rd4, %rd41, %rd40;
	shl.b64 	%rd42, %rd4, 2;
	add.s64 	%rd43, %rd1, %rd42;
	ld.global.u32 	%r632, [%rd43];
	ld.global.u32 	%r633, [%rd43+128];
	ld.global.u32 	%r634, [%rd43+256];
	ld.global.u32 	%r635, [%rd43+384];
	ld.global.u32 	%r636, [%rd43+512];
	ld.global.u32 	%r637, [%rd43+640];
	ld.global.u32 	%r638, [%rd43+768];
	ld.global.u32 	%r639, [%rd43+896];
	ld.global.u32 	%r640, [%rd43+1024];
	ld.global.u32 	%r641, [%rd43+1152];
	ld.global.u32 	%r642, [%rd43+1280];
	ld.global.u32 	%r643, [%rd43+1408];
	ld.global.u32 	%r644, [%rd43+1536];
	ld.global.u32 	%r645, [%rd43+1664];
	ld.global.u32 	%r646, [%rd43+1792];
	ld.global.u32 	%r647, [%rd43+1920];
	ld.global.u32 	%r648, [%rd43+2048];
	ld.global.u32 	%r649, [%rd43+2176];
	ld.global.u32 	%r650, [%rd43+2304];
	ld.global.u32 	%r651, [%rd43+2432];
	ld.global.u32 	%r652, [%rd43+2560];
	ld.global.u32 	%r653, [%rd43+2688];
	// begin inline asm
	mov.u32 %r627, %laneid;
	// end inline asm
	shr.u32 	%r9, %r7, 5;
	mad.lo.s32 	%r654, %r9, 704, %r627;
	shl.b32 	%r655, %r654, 2;
	mov.u32 	%r656, _ZZN3cub18CUB_300001_SM_10006detail4scan16DeviceScanKernelINS2_10policy_hubIiiijN4cuda3std3__44plusIvEEE10Policy1000EPiSC_NS0_13ScanTileStateIiLb1EEES9_NS1_10InputValueIiSC_EEjiLb0EiEEvT0_T1_T2_iT3_T4_T5_E12temp_storage;
	add.s32 	%r10, %r656, %r655;
	st.shared.u32 	[%r10], %r632;
	st.shared.u32 	[%r10+128], %r633;
	st.shared.u32 	[%r10+256], %r634;
	st.shared.u32 	[%r10+384], %r635;
	st.shared.u32 	[%r10+512], %r636;
	st.shared.u32 	[%r10+640], %r637;
	st.shared.u32 	[%r10+768], %r638;
	st.shared.u32 	[%r10+896], %r639;
	st.shared.u32 	[%r10+1024], %r640;
	st.shared.u32 	[%r10+1152], %r641;
	st.shared.u32 	[%r10+1280], %r642;
	st.shared.u32 	[%r10+1408], %r643;
	st.shared.u32 	[%r10+1536], %r644;
	st.shared.u32 	[%r10+1664], %r645;
	st.shared.u32 	[%r10+1792], %r646;
	st.shared.u32 	[%r10+1920], %r647;
	st.shared.u32 	[%r10+2048], %r648;
	st.shared.u32 	[%r10+2176], %r649;
	st.shared.u32 	[%r10+2304], %r650;
	st.shared.u32 	[%r10+2432], %r651;
	st.shared.u32 	[%r10+2560], %r652;
	st.shared.u32 	[%r10+2688], %r653;
	bar.warp.sync 	-1;
	mad.lo.s32 	%r11, %r627, 84, %r10;
	ld.shared.v2.u32 	{%r12, %r13}, [%r11];
	ld.shared.v2.u32 	{%r14, %r15}, [%r11+8];
	ld.shared.v2.u32 	{%r16, %r17}, [%r11+16];
	ld.shared.v2.u32 	{%r18, %r19}, [%r11+24];
	ld.shared.v2.u32 	{%r20, %r21}, [%r11+32];
	ld.shared.v2.u32 	{%r22, %r23}, [%r11+40];
	ld.shared.v2.u32 	{%r24, %r25}, [%r11+48];
	ld.shared.v2.u32 	{%r26, %r27}, [%r11+56];
	ld.shared.v2.u32 	{%r28, %r29}, [%r11+64];
	ld.shared.v2.u32 	{%r30, %r31}, [%r11+72];
	ld.shared.v2.u32 	{%r32, %r33}, [%r11+80];
	bar.sync 	0;
	setp.ne.s32 	%p104, %r986, 0;
	@%p104 bra 	$L__BB24_9;
	add.s32 	%r878, %r13, %r12;
	add.s32 	%r879, %r14, %r878;
	add.s32 	%r880, %r15, %r879;
	add.s32 	%r881, %r16, %r880;
	add.s32 	%r882, %r17, %r881;
	add.s32 	%r883, %r18, %r882;
	add.s32 	%r884, %r19, %r883;
	add.s32 	%r885, %r20, %r884;
	add.s32 	%r886, %r21, %r885;
	add.s32 	%r887, %r22, %r886;
	add.s32 	%r888, %r23, %r887;
	add.s32 	%r889, %r24, %r888;
	add.s32 	%r890, %r25, %r889;
	add.s32 	%r891, %r26, %r890;
	add.s32 	%r892, %r27, %r891;
	add.s32 	%r893, %r28, %r892;
	add.s32 	%r894, %r29, %r893;
	add.s32 	%r895, %r30, %r894;
	add.s32 	%r896, %r31, %r895;
	add.s32 	%r897, %r32, %r896;
	add.s32 	%r852, %r33, %r897;
	mov.b32 	%r850, 1;
	mov.b32 	%r875, 0;
	mov.b32 	%r877, -1;
	// begin inline asm
	{  .reg .s32 r0;  .reg .pred p;  shfl.sync.up.b32 r0|p, %r852, %r850, %r875, %r877;  @p add.s32 r0, r0, %r852;  mov.s32 %r848, r0;}
	// end inline asm
	mov.b32 	%r856, 2;
	// begin inline asm
	{  .reg .s32 r0;  .reg .pred p;  shfl.sync.up.b32 r0|p, %r848, %r856, %r875, %r877;  @p add.s32 r0, r0, %r848;  mov.s32 %r854, r0;}
	// end inline asm
	mov.b32 	%r862, 4;
	// begin inline asm
	{  .reg .s32 r0;  .reg .pred p;  shfl.sync.up.b32 r0|p, %r854, %r862, %r875, %r877;  @p add.s32 r0, r0, %r854;  mov.s32 %r860, r0;}
	// end inline asm
	mov.b32 	%r868, 8;
	// begin inline asm
	{  .reg .s32 r0;  .reg .pred p;  shfl.sync.up.b32 r0|p, %r860, %r868, %r875, %r877;  @p add.s32 r0, r0, %r860;  mov.s32 %r866, r0;}
	// end inline asm
	mov.b32 	%r874, 16;
	// begin inline asm
	{  .reg .s32 r0;  .reg .pred p;  shfl.sync.up.b32 r0|p, %r866, %r874, %r875, %r877;  @p add.s32 r0, r0, %r866;  mov.s32 %r872, r0;}
	// end inline asm
	setp.ne.s32 	%p146, %r627, 31;
	@%p146 bra 	$L__BB24_7;
	shl.b32 	%r898, %r9, 2;
	add.s32 	%r900, %r656, %r898;
	st.shared.u32 	[%r900+16], %r872;
$L__BB24_7:
	bar.sync 	0;
	ld.shared.v4.u32 	{%r901, %r902, %r903, %r904}, [_ZZN3cub18CUB_300001_SM_10006detail4scan16DeviceScanKernelINS2_10policy_hubIiiijN4cuda3std3__44plusIvEEE10Policy1000EPiSC_NS0_13ScanTileStateIiLb1EEES9_NS1_10InputValueIiSC_EEjiLb0EiEEvT0_T1_T2_iT3_T4_T5_E12temp_storage+16];
	add.s32 	%r905, %r902, %r901;
	setp.eq.s32 	%p147, %r9, 2;
	selp.b32 	%r906, %r905, %r901, %p147;
	add.s32 	%r907, %r905, %r903;
	setp.eq.s32 	%p148, %r9, 3;
	selp.b32 	%r908, %r907, %r906, %p148;
	add.s32 	%r909, %r907, %r904;
	setp.eq.s32 	%p149, %r9, 4;
	selp.b32 	%r910, %r909, %r908, %p149;
	ld.shared.v4.u32 	{%r911, %r912, %r913, %r914}, [_ZZN3cub18CUB_300001_SM_10006detail4scan16DeviceScanKernelINS2_10policy_hubIiiijN4cuda3std3__44plusIvEEE10Policy1000EPiSC_NS0_13ScanTileStateIiLb1EEES9_NS1_10InputValueIiSC_EEjiLb0EiEEvT0_T1_T2_iT3_T4_T5_E12temp_storage+32];
	add.s32 	%r915, %r909, %r911;
	setp.eq.s32 	%p150, %r9, 5;
	selp.b32 	%r916, %r915, %r910, %p150;
	add.s32 	%r917, %r915, %r912;
	setp.eq.s32 	%p151, %r9, 6;
	selp.b32 	%r918, %r917, %r916, %p151;
	add.s32 	%r919, %r917, %r913;
	setp.eq.s32 	%p152, %r9, 7;
	selp.b32 	%r920, %r919, %r918, %p152;
	add.s32 	%r921, %r919, %r914;
	setp.eq.s32 	%p153, %r9, 8;
	selp.b32 	%r922, %r921, %r920, %p153;
	ld.shared.v4.u32 	{%r923, %r924, %r925, %r926}, [_ZZN3cub18CUB_300001_SM_10006detail4scan16DeviceScanKernelINS2_10policy_hubIiiijN4cuda3std3__44plusIvEEE10Policy1000EPiSC_NS0_13ScanTileStateIiLb1EEES9_NS1_10InputValueIiSC_EEjiLb0EiEEvT0_T1_T2_iT3_T4_T5_E12temp_storage+48];
	add.s32 	%r927, %r921, %r923;
	setp.eq.s32 	%p154, %r9, 9;
	selp.b32 	%r928, %r927, %r922, %p154;
	add.s32 	%r929, %r927, %r924;
	setp.eq.s32 	%p155, %r9, 10;
	selp.b32 	%r930, %r929, %r928, %p155;
	add.s32 	%r931, %r929, %r925;
	setp.eq.s32 	%p156, %r9, 11;
	selp.b32 	%r932, %r931, %r930, %p156;
	setp.lt.u32 	%p157, %r7, 32;
	selp.b32 	%r933, 0, %r932, %p157;
	setp.eq.s32 	%p158, %r627, 0;
	sub.s32 	%r934, %r872, %r852;
	selp.b32 	%r935, 0, %r934, %p158;
	add.s32 	%r936, %r935, %r985;
	add.s32 	%r1000, %r936, %r933;
	add.s32 	%r937, %r926, %r985;
	add.s32 	%r37, %r937, %r931;
	setp.ne.s32 	%p159, %r7, 0;
	@%p159 bra 	$L__BB24_28;
	add.s64 	%rd55, %rd14, 256;
	mov.b32 	%r938, 101;
	// begin inline asm
	st.relaxed.gpu.v2.u32 [%rd55], {%r938, %r37};
	// end inline asm
	bra.uni 	$L__BB24_28;
$L__BB24_9:
	add.s32 	%r687, %r13, %r12;
	add.s32 	%r688, %r14, %r687;
	add.s32 	%r689, %r15, %r688;
	add.s32 	%r690, %r16, %r689;
	add.s32 	%r691, %r17, %r690;
	add.s32 	%r692, %r18, %r691;
	add.s32 	%r693, %r19, %r692;
	add.s32 	%r694, %r20, %r693;
	add.s32 	%r695, %r21, %r694;
	add.s32 	%r696, %r22, %r695;
	add.s32 	%r697, %r23, %r696;
	add.s32 	%r698, %r24, %r697;
	add.s32 	%r699, %r25, %r698;
	add.s32 	%r700, %r26, %r699;
	add.s32 	%r701, %r27, %r700;
	add.s32 	%r702, %r28, %r701;
	add.s32 	%r703, %r29, %r702;
	add.s32 	%r704, %r30, %r703;
	add.s32 	%r705, %r31, %r704;
	add.s32 	%r706, %r32, %r705;
	add.s32 	%r661, %r33, %r706;
	mov.b32 	%r659, 1;
	mov.b32 	%r684, 0;
	mov.b32 	%r686, -1;
	// begin inline asm
	{  .reg .s32 r0;  .reg .pred p;  shfl.sync.up.b32 r0|p, %r661, %r659, %r684, %r686;  @p add.s32 r0, r0, %r661;  mov.s32 %r657, r0;}
	// end inline asm
	mov.b32 	%r665, 2;
	// begin inline asm
	{  .reg .s32 r0;  .reg .pred p;  shfl.sync.up.b32 r0|p, %r657, %r665, %r684, %r686;  @p add.s32 r0, r0, %r657;  mov.s32 %r663, r0;}
	// end inline asm
	mov.b32 	%r671, 4;
	// begin inline asm
	{  .reg .s32 r0;  .reg .pred p;  shfl.sync.up.b32 r0|p, %r663, %r671, %r684, %r686;  @p add.s32 r0, r0, %r663;  mov.s32 %r669, r0;}
	// end inline asm
	mov.b32 	%r677, 8;
	// begin inline asm
	{  .reg .s32 r0;  .reg .pred p;  shfl.sync.up.b32 r0|p, %r669, %r677, %r684, %r686;  @p add.s32 r0, r0, %r669;  mov.s32 %r675, r0;}
	// end inline asm
	mov.b32 	%r683, 16;
	// begin inline asm
	{  .reg .s32 r0;  .reg .pred p;  shfl.sync.up.b32 r0|p, %r675, %r683, %r684, %r686;  @p add.s32 r0, r0, %r675;  mov.s32 %r681, r0;}
	// end inline asm
	setp.ne.s32 	%p105, %r627, 31;
	@%p105 bra 	$L__BB24_11;
	shl.b32 	%r707, %r9, 2;
	add.s32 	%r709, %r656, %r707;
	st.shared.u32 	[%r709+16], %r681;
$L__BB24_11:
	sub.s32 	%r710, %r681, %r661;
	bar.sync 	0;
	ld.shared.v4.u32 	{%r711, %r712, %r713, %r714}, [_ZZN3cub18CUB_300001_SM_10006detail4scan16DeviceScanKernelINS2_10policy_hubIiiijN4cuda3std3__44plusIvEEE10Policy1000EPiSC_NS0_13ScanTileStateIiLb1EEES9_NS1_10InputValueIiSC_EEjiLb0EiEEvT0_T1_T2_iT3_T4_T5_E12temp_storage+16];
	add.s32 	%r715, %r712, %r711;
	setp.eq.s32 	%p106, %r9, 2;
	selp.b32 	%r716, %r715, %r711, %p106;
	add.s32 	%r717, %r715, %r713;
	setp.eq.s32 	%p107, %r9, 3;
	selp.b32 	%r718, %r717, %r716, %p107;
	add.s32 	%r719, %r717, %r714;
	setp.eq.s32 	%p108, %r9, 4;
	selp.b32 	%r720, %r719, %r718, %p108;
	ld.shared.v4.u32 	{%r721, %r722, %r723, %r724}, [_ZZN3cub18CUB_300001_SM_10006detail4scan16DeviceScanKernelINS2_10policy_hubIiiijN4cuda3std3__44plusIvEEE10Policy1000EPiSC_NS0_13ScanTileStateIiLb1EEES9_NS1_10InputValueIiSC_EEjiLb0EiEEvT0_T1_T2_iT3_T4_T5_E12temp_storage+32];
	add.s32 	%r725, %r719, %r721;
	setp.eq.s32 	%p109, %r9, 5;
	selp.b32 	%r726, %r725, %r720, %p109;
	add.s32 	%r727, %r725, %r722;
	setp.eq.s32 	%p110, %r9, 6;
	selp.b32 	%r728, %r727, %r726, %p110;
	add.s32 	%r729, %r727, %r723;
	setp.eq.s32 	%p111, %r9, 7;
	selp.b32 	%r730, %r729, %r728, %p111;
	add.s32 	%r731, %r729, %r724;
	setp.eq.s32 	%p112, %r9, 8;
	selp.b32 	%r732, %r731, %r730, %p112;
	ld.shared.v4.u32 	{%r733, %r734, %r735, %r736}, [_ZZN3cub18CUB_300001_SM_10006detail4scan16DeviceScanKernelINS2_10policy_hubIiiijN4cuda3std3__44plusIvEEE10Policy1000EPiSC_NS0_13ScanTileStateIiLb1EEES9_NS1_10InputValueIiSC_EEjiLb0EiEEvT0_T1_T2_iT3_T4_T5_E12temp_storage+48];
	add.s32 	%r737, %r731, %r733;
	setp.eq.s32 	%p113, %r9, 9;
	selp.b32 	%r738, %r737, %r732, %p113;
	add.s32 	%r739, %r737, %r734;
	setp.eq.s32 	%p114, %r9, 10;
	selp.b32 	%r740, %r739, %r738, %p114;
	add.s32 	%r741, %r739, %r735;
	setp.eq.s32 	%p115, %r9, 11;
	selp.b32 	%r742, %r741, %r740, %p115;
	add.s32 	%r40, %r741, %r736;
	setp.gt.u32 	%p116, %r7, 31;
	setp.lt.u32 	%p117, %r7, 32;
	setp.eq.s32 	%p118, %r627, 0;
	selp.b32 	%r743, 0, %r710, %p118;
	add.s32 	%r999, %r742, %r743;
	selp.b32 	%r42, %r710, %r999, %p117;
	@%p116 bra 	$L__BB24_27;
	setp.ne.s32 	%p119, %r7, 0;
	mul.wide.s32 	%rd44, %r986, 8;
	add.s64 	%rd5, %rd14, %rd44;
	@%p119 bra 	$L__BB24_14;
	st.shared.u32 	[_ZZN3cub18CUB_300001_SM_10006detail4scan16DeviceScanKernelINS2_10policy_hubIiiijN4cuda3std3__44plusIvEEE10Policy1000EPiSC_NS0_13ScanTileStateIiLb1EEES9_NS1_10InputValueIiSC_EEjiLb0EiEEvT0_T1_T2_iT3_T4_T5_E12temp_storage+12], %r40;
	add.s64 	%rd45, %rd5, 256;
	mov.b32 	%r744, 100;
	// begin inline asm
	st.relaxed.gpu.v2.u32 [%rd45], {%r744, %r40};
	// end inline asm
$L__BB24_14:
	not.b32 	%r750, %r7;
	add.s32 	%r994, %r986, %r750;
	mov.b32 	%r746, 830;
	// begin inline asm
	nanosleep.u32 %r746;
	// end inline asm
	mul.wide.s32 	%rd47, %r994, 8;
	add.s64 	%rd48, %rd14, %rd47;
	add.s64 	%rd46, %rd48, 256;
	// begin inline asm
	ld.relaxed.gpu.v2.u32 {%r996, %r988}, [%rd46];
	// end inline asm
	mov.b32 	%r989, 952;
$L__BB24_15:
	setp.eq.s32 	%p120, %r996, 99;
	mov.b32 	%r751, -1;
	vote.sync.any.pred 	%p121, %p120, %r751;
	not.pred 	%p122, %p121;
	@%p122 bra 	$L__BB24_17;
	mul.lo.s32 	%r846, %r986, 16807;
	and.b32  	%r986, %r846, 2147483647;
	add.s32 	%r847, %r989, 1;
	rem.u32 	%r843, %r986, %r847;
	// begin inline asm
	nanosleep.u32 %r843;
	// end inline asm
	shr.u32 	%r989, %r989, 1;
	// begin inline asm
	ld.relaxed.gpu.v2.u32 {%r996, %r988}, [%rd46];
	// end inline asm
	bra.uni 	$L__BB24_15;
$L__BB24_17:
	setp.eq.s32 	%p123, %r996, 101;
	mov.b32 	%r778, -1;
	vote.sync.ballot.b32 	%r780, %p123, %r778;
	// begin inline asm
	mov.u32 %r753, %lanemask_ge;
	// end inline asm
	and.b32  	%r781, %r780, %r753;
	or.b32  	%r782, %r781, -2147483648;
	add.s32 	%r783, %r782, -1;
	not.b32 	%r784, %r782;
	and.b32  	%r785, %r784, %r783;
	popc.b32 	%r757, %r785;
	mov.b32 	%r756, 1;
	// begin inline asm
	shfl.sync.down.b32 %r754, %r988, %r756, %r757, %r778;
	// end inline asm
	setp.lt.s32 	%p125, %r627, %r757;
	selp.b32 	%r786, %r754, 0, %p125;
	add.s32 	%r760, %r786, %r988;
	mov.b32 	%r761, 2;
	// begin inline asm
	shfl.sync.down.b32 %r759, %r760, %r761, %r757, %r778;
	// end inline asm
	add.s32 	%r57, %r627, 2;
	setp.gt.s32 	%p126, %r57, %r757;
	selp.b32 	%r787, 0, %r759, %p126;
	add.s32 	%r765, %r760, %r787;
	mov.b32 	%r766, 4;
	// begin inline asm
	shfl.sync.down.b32 %r764, %r765, %r766, %r757, %r778;
	// end inline asm
	add.s32 	%r58, %r627, 4;
	setp.gt.s32 	%p127, %r58, %r757;
	selp.b32 	%r788, 0, %r764, %p127;
	add.s32 	%r770, %r765, %r788;
	mov.b32 	%r771, 8;
	// begin inline asm
	shfl.sync.down.b32 %r769, %r770, %r771, %r757, %r778;
	// end inline asm
	add.s32 	%r59, %r627, 8;
	setp.gt.s32 	%p128, %r59, %r757;
	selp.b32 	%r789, 0, %r769, %p128;
	add.s32 	%r775, %r770, %r789;
	mov.b32 	%r776, 16;
	// begin inline asm
	shfl.sync.down.b32 %r774, %r775, %r776, %r757, %r778;
	// end inline asm
	add.s32 	%r60, %r627, 16;
	setp.gt.s32 	%p129, %r60, %r757;
	selp.b32 	%r790, 0, %r774, %p129;
	add.s32 	%r993, %r775, %r790;
	add.s64 	%rd7, %rd14, 256;
	mov.b32 	%r990, 952;
$L__BB24_18:
	setp.ne.s32 	%p130, %r996, 101;
	mov.b32 	%r791, -1;
	vote.sync.all.pred 	%p131, %p130, %r791;
	not.pred 	%p132, %p131;
	@%p132 bra 	$L__BB24_23;
	shr.u32 	%r990, %r990, 1;
	mul.wide.s32 	%rd51, %r994, 8;
	add.s64 	%rd52, %rd7, %rd51;
	add.s64 	%rd50, %rd52, -256;
	// begin inline asm
	ld.relaxed.gpu.v2.u32 {%r996, %r997}, [%rd50];
	// end inline asm
	mov.u32 	%r998, %r990;
$L__BB24_20:
	setp.eq.s32 	%p136, %r996, 99;
	mov.b32 	%r799, -1;
	vote.sync.any.pred 	%p137, %p136, %r799;
	not.pred 	%p138, %p137;
	@%p138 bra 	$L__BB24_22;
	mul.lo.s32 	%r841, %r986, 16807;
	and.b32  	%r986, %r841, 2147483647;
	add.s32 	%r842, %r998, 1;
	rem.u32 	%r838, %r986, %r842;
	// begin inline asm
	nanosleep.u32 %r838;
	// end inline asm
	shr.u32 	%r998, %r998, 1;
	// begin inline asm
	ld.relaxed.gpu.v2.u32 {%r996, %r997}, [%rd50];
	// end inline asm
	bra.uni 	$L__BB24_20;
$L__BB24_22:
	setp.eq.s32 	%p139, %r996, 101;
	mov.b32 	%r825, -1;
	vote.sync.ballot.b32 	%r826, %p139, %r825;
	and.b32  	%r827, %r826, %r753;
	or.b32  	%r828, %r827, -2147483648;
	add.s32 	%r829, %r828, -1;
	not.b32 	%r830, %r828;
	and.b32  	%r831, %r830, %r829;
	popc.b32 	%r804, %r831;
	mov.b32 	%r803, 1;
	// begin inline asm
	shfl.sync.down.b32 %r801, %r997, %r803, %r804, %r825;
	// end inline asm
	setp.lt.s32 	%p141, %r627, %r804;
	selp.b32 	%r832, %r801, 0, %p141;
	add.s32 	%r807, %r832, %r997;
	mov.b32 	%r808, 2;
	// begin inline asm
	shfl.sync.down.b32 %r806, %r807, %r808, %r804, %r825;
	// end inline asm
	setp.gt.s32 	%p142, %r57, %r804;
	selp.b32 	%r833, 0, %r806, %p142;
	add.s32 	%r812, %r807, %r833;
	mov.b32 	%r813, 4;
	// begin inline asm
	shfl.sync.down.b32 %r811, %r812, %r813, %r804, %r825;
	// end inline asm
	setp.gt.s32 	%p143, %r58, %r804;
	selp.b32 	%r834, 0, %r811, %p143;
	add.s32 	%r817, %r812, %r834;
	mov.b32 	%r818, 8;
	// begin inline asm
	shfl.sync.down.b32 %r816, %r817, %r818, %r804, %r825;
	// end inline asm
	setp.gt.s32 	%p144, %r59, %r804;
	selp.b32 	%r835, 0, %r816, %p144;
	add.s32 	%r822, %r817, %r835;
	mov.b32 	%r823, 16;
	// begin inline asm
	shfl.sync.down.b32 %r821, %r822, %r823, %r804, %r825;
	// end inline asm
	setp.gt.s32 	%p145, %r60, %r804;
	selp.b32 	%r836, 0, %r821, %p145;
	add.s32 	%r837, %r836, %r993;
	add.s32 	%r993, %r837, %r822;
	add.s32 	%r994, %r994, -32;
	bra.uni 	$L__BB24_18;
$L__BB24_23:
	@%p119 bra 	$L__BB24_25;
	add.s32 	%r794, %r993, %r40;
	add.s64 	%rd49, %rd5, 256;
	mov.b32 	%r793, 101;
	// begin inline asm
	st.relaxed.gpu.v2.u32 [%rd49], {%r793, %r794};
	// end inline asm
	st.shared.u32 	[_ZZN3cub18CUB_300001_SM_10006detail4scan16DeviceScanKernelINS2_10policy_hubIiiijN4cuda3std3__44plusIvEEE10Policy1000EPiSC_NS0_13ScanTileStateIiLb1EEES9_NS1_10InputValueIiSC_EEjiLb0EiEEvT0_T1_T2_iT3_T4_T5_E12temp_storage+4], %r993;
	st.shared.u32 	[_ZZN3cub18CUB_300001_SM_10006detail4scan16DeviceScanKernelINS2_10policy_hubIiiijN4cuda3std3__44plusIvEEE10Policy1000EPiSC_NS0_13ScanTileStateIiLb1EEES9_NS1_10InputValueIiSC_EEjiLb0EiEEvT0_T1_T2_iT3_T4_T5_E12temp_storage+8], %r794;
$L__BB24_25:
	setp.ne.s32 	%p134, %r627, 0;
	mov.u32 	%r999, %r42;
	@%p134 bra 	$L__BB24_27;
	st.shared.u32 	[_ZZN3cub18CUB_300001_SM_10006detail4scan16DeviceScanKernelINS2_10policy_hubIiiijN4cuda3std3__44plusIvEEE10Policy1000EPiSC_NS0_13ScanTileStateIiLb1EEES9_NS1_10InputValueIiSC_EEjiLb0EiEEvT0_T1_T2_iT3_T4_T5_E12temp_storage+76], %r993;
	mov.u32 	%r999, %r993;
$L__BB24_27:
	bar.sync 	0;
	setp.eq.s32 	%p135, %r7, 0;
	ld.shared.u32 	%r795, [_ZZN3cub18CUB_300001_SM_10006detail4scan16DeviceScanKernelINS2_10policy_hubIiiijN4cuda3std3__44plusIvEEE10Policy1000EPiSC_NS0_13ScanTileStateIiLb1EEES9_NS1_10InputValueIiSC_EEjiLb0EiEEvT0_T1_T2_iT3_T4_T5_E12temp_storage+76];
	selp.b32 	%r796, 0, %r795, %p135;
	add.s32 	%r1000, %r796, %r999;
$L__BB24_28:
	ld.param.u64 	%rd60, [_ZN3cub18CUB_300001_SM_10006detail4scan16DeviceScanKernelINS2_10policy_hubIiiijN4cuda3std3__44plusIvEEE10Policy1000EPiSC_NS0_13ScanTileStateIiLb1EEES9_NS1_10InputValueIiSC_EEjiLb0EiEEvT0_T1_T2_iT3_T4_T5__param_1];
	add.s32 	%r940, %r1000, %r12;
	add.s32 	%r941, %r13, %r940;
	add.s32 	%r942, %r14, %r941;
	add.s32 	%r943, %r15, %r942;
	add.s32 	%r944, %r16, %r943;
	add.s32 	%r945, %r17, %r944;
	add.s32 	%r946, %r18, %r945;
	add.s32 	%r947, %r19, %r946;
	add.s32 	%r948, %r20, %r947;
	add.s32 	%r949, %r21, %r948;
	add.s32 	%r950, %r22, %r949;
	add.s32 	%r951, %r23, %r950;
	add.s32 	%r952, %r24, %r951;
	add.s32 	%r953, %r25, %r952;
	add.s32 	%r954, %r26, %r953;
	add.s32 	%r955, %r27, %r954;
	add.s32 	%r956, %r28, %r955;
	add.s32 	%r957, %r29, %r956;
	add.s32 	%r958, %r30, %r957;
	add.s32 	%r959, %r31, %r958;
	add.s32 	%r960, %r32, %r959;
	bar.sync 	0;
	st.shared.v2.u32 	[%r11], {%r1000, %r940};
	st.shared.v2.u32 	[%r11+8], {%r941, %r942};
	st.shared.v2.u32 	[%r11+16], {%r943, %r944};
	st.shared.v2.u32 	[%r11+24], {%r945, %r946};
	st.shared.v2.u32 	[%r11+32], {%r947, %r948};
	st.shared.v2.u32 	[%r11+40], {%r949, %r950};
	st.shared.v2.u32 	[%r11+48], {%r951, %r952};
	st.shared.v2.u32 	[%r11+56], {%r953, %r954};
	st.shared.v2.u32 	[%r11+64], {%r955, %r956};
	st.shared.v2.u32 	[%r11+72], {%r957, %r958};
	st.shared.v2.u32 	[%r11+80], {%r959, %r960};
	bar.warp.sync 	-1;
	ld.shared.u32 	%r961, [%r10];
	ld.shared.u32 	%r962, [%r10+128];
	ld.shared.u32 	%r963, [%r10+256];
	ld.shared.u32 	%r964, [%r10+384];
	ld.shared.u32 	%r965, [%r10+512];
	ld.shared.u32 	%r966, [%r10+640];
	ld.shared.u32 	%r967, [%r10+768];
	ld.shared.u32 	%r968, [%r10+896];
	ld.shared.u32 	%r969, [%r10+1024];
	ld.shared.u32 	%r970, [%r10+1152];
	ld.shared.u32 	%r971, [%r10+1280];
	ld.shared.u32 	%r972, [%r10+1408];
	ld.shared.u32 	%r973, [%r10+1536];
	ld.shared.u32 	%r974, [%r10+1664];
	ld.shared.u32 	%r975, [%r10+1792];
	ld.shared.u32 	%r976, [%r10+1920];
	ld.shared.u32 	%r977, [%r10+2048];
	ld.shared.u32 	%r978, [%r10+2176];
	ld.shared.u32 	%r979, [%r10+2304];
	ld.shared.u32 	%r980, [%r10+2432];
	ld.shared.u32 	%r981, [%r10+2560];
	ld.shared.u32 	%r982, [%r10+2688];
	cvta.to.global.u64 	%rd56, %rd60;
	add.s64 	%rd58, %rd56, %rd42;
	st.global.u32 	[%rd58], %r961;
	st.global.u32 	[%rd58+128], %r962;
	st.global.u32 	[%rd58+256], %r963;
	st.global.u32 	[%rd58+384], %r964;
	st.global.u32 	[%rd58+512], %r965;
	st.global.u32 	[%rd58+640], %r966;
	st.global.u32 	[%rd58+768], %r967;
	st.global.u32 	[%rd58+896], %r968;
	st.global.u32 	[%rd58+1024], %r969;
	st.global.u32 	[%rd58+1152], %r970;
	st.global.u32 	[%rd58+1280], %r971;
	st.global.u32 	[%rd58+1408], %r972;
	st.global.u32 	[%rd58+1536], %r973;
	st.global.u32 	[%rd58+1664], %r974;
	st.global.u32 	[%rd58+1792], %r975;
	st.global.u32 	[%rd58+1920], %r976;
	st.global.u32 	[%rd58+2048], %r977;
	st.global.u32 	[%rd58+2176], %r978;
	st.global.u32 	[%rd58+2304], %r979;
	st.global.u32 	[%rd58+2432], %r980;
	st.global.u32 	[%rd58+2560], %r981;
	st.global.u32 	[%rd58+2688], %r982;
	bra.uni 	$L__BB24_143;
$L__BB24_29:
	setp.eq.s32 	%p3, %r6, 0;
	@%p3 bra 	$L__BB24_143;
	mul.wide.u32 	%rd17, %r5, 4;
	add.s64 	%rd18, %rd1, %rd17;
	mov.u32 	%r85, %tid.x;
	ld.global.u32 	%r1022, [%rd18];
	and.b32  	%r244, %r85, 31;
	and.b32  	%r245, %r85, 992;
	mul.lo.s32 	%r246, %r245, 22;
	or.b32  	%r87, %r246, %r244;
	setp.ge.u32 	%p4, %r87, %r6;
	shl.b32 	%r247, %r87, 2;
	cvt.u64.u32 	%rd19, %r247;
	add.s64 	%rd9, %rd18, %rd19;
	mov.u32 	%r1001, %r1022;
	@%p4 bra 	$L__BB24_32;
	ld.global.u32 	%r1001, [%rd9];
$L__BB24_32:
	add.s32 	%r90, %r87, 32;
	setp.ge.u32 	%p5, %r90, %r6;
	mov.u32 	%r1002, %r1022;
	@%p5 bra 	$L__BB24_34;
	ld.global.u32 	%r1002, [%rd9+128];
$L__BB24_34:
	add.s32 	%r93, %r87, 64;
	setp.ge.u32 	%p6, %r93, %r6;
	mov.u32 	%r1003, %r1022;
	@%p6 bra 	$L__BB24_36;
	ld.global.u32 	%r1003, [%rd9+256];
$L__BB24_36:
	add.s32 	%r96, %r87, 96;
	setp.ge.u32 	%p7, %r96, %r6;
	mov.u32 	%r1004, %r1022;
	@%p7 bra 	$L__BB24_38;
	ld.global.u32 	%r1004, [%rd9+384];
$L__BB24_38:
	add.s32 	%r248, %r87, 128;
	setp.ge.u32 	%p8, %r248, %r6;
	mov.u32 	%r1005, %r1022;
	@%p8 bra 	$L__BB24_40;
	ld.global.u32 	%r1005, [%rd9+512];
$L__BB24_40:
	add.s32 	%r249, %r87, 160;
	setp.ge.u32 	%p9, %r249, %r6;
	mov.u32 	%r1006, %r1022;
	@%p9 bra 	$L__BB24_42;
	ld.global.u32 	%r1006, [%rd9+640];
$L__BB24_42:
	add.s32 	%r103, %r87, 192;
	setp.ge.u32 	%p10, %r103, %r6;
	mov.u32 	%r1007, %r1022;
	@%p10 bra 	$L__BB24_44;
	ld.global.u32 	%r1007, [%rd9+768];
$L__BB24_44:
	add.s32 	%r250, %r87, 224;
	setp.ge.u32 	%p11, %r250, %r6;
	mov.u32 	%r1008, %r1022;
	@%p11 bra 	$L__BB24_46;
	ld.global.u32 	%r1008, [%rd9+896];
$L__BB24_46:
	add.s32 	%r108, %r87, 256;
	setp.ge.u32 	%p12, %r108, %r6;
	mov.u32 	%r1009, %r1022;
	@%p12 bra 	$L__BB24_48;
	ld.global.u32 	%r1009, [%rd9+1024];
$L__BB24_48:
	add.s32 	%r251, %r87, 288;
	setp.ge.u32 	%p13, %r251, %r6;
	mov.u32 	%r1010, %r1022;
	@%p13 bra 	$L__BB24_50;
	ld.global.u32 	%r1010, [%rd9+1152];
$L__BB24_50:
	add.s32 	%r113, %r87, 320;
	setp.ge.u32 	%p14, %r113, %r6;
	mov.u32 	%r1011, %r1022;
	@%p14 bra 	$L__BB24_52;
	ld.global.u32 	%r1011, [%rd9+1280];
$L__BB24_52:
	add.s32 	%r116, %r87, 352;
	setp.ge.u32 	%p15, %r116, %r6;
	mov.u32 	%r1012, %r1022;
	@%p15 bra 	$L__BB24_54;
	ld.global.u32 	%r1012, [%rd9+1408];
$L__BB24_54:
	add.s32 	%r119, %r87, 384;
	setp.ge.u32 	%p16, %r119, %r6;
	mov.u32 	%r1013, %r1022;
	@%p16 bra 	$L__BB24_56;
	ld.global.u32 	%r1013, [%rd9+1536];
$L__BB24_56:
	add.s32 	%r122, %r87, 416;
	setp.ge.u32 	%p17, %r122, %r6;
	mov.u32 	%r1014, %r1022;
	@%p17 bra 	$L__BB24_58;
	ld.global.u32 	%r1014, [%rd9+1664];
$L__BB24_58:
	add.s32 	%r252, %r87, 448;
	setp.ge.u32 	%p18, %r252, %r6;
	mov.u32 	%r1015, %r1022;
	@%p18 bra 	$L__BB24_60;
	ld.global.u32 	%r1015, [%rd9+1792];
$L__BB24_60:
	add.s32 	%r127, %r87, 480;
	setp.ge.u32 	%p19, %r127, %r6;
	mov.u32 	%r1016, %r1022;
	@%p19 bra 	$L__BB24_62;
	ld.global.u32 	%r1016, [%rd9+1920];
$L__BB24_62:
	add.s32 	%r253, %r87, 512;
	setp.ge.u32 	%p20, %r253, %r6;
	mov.u32 	%r1017, %r1022;
	@%p20 bra 	$L__BB24_64;
	ld.global.u32 	%r1017, [%rd9+2048];
$L__BB24_64:
	add.s32 	%r254, %r87, 544;
	setp.ge.u32 	%p21, %r254, %r6;
	mov.u32 	%r1018, %r1022;
	@%p21 bra 	$L__BB24_66;
	ld.global.u32 	%r1018, [%rd9+2176];
$L__BB24_66:
	add.s32 	%r134, %r87, 576;
	setp.ge.u32 	%p22, %r134, %r6;
	mov.u32 	%r1019, %r1022;
	@%p22 bra 	$L__BB24_68;
	ld.global.u32 	%r1019, [%rd9+2304];
$L__BB24_68:
	add.s32 	%r255, %r87, 608;
	setp.ge.u32 	%p23, %r255, %r6;
	mov.u32 	%r1020, %r1022;
	@%p23 bra 	$L__BB24_70;
	ld.global.u32 	%r1020, [%rd9+2432];
$L__BB24_70:
	add.s32 	%r256, %r87, 640;
	setp.ge.u32 	%p24, %r256, %r6;
	mov.u32 	%r1021, %r1022;
	@%p24 bra 	$L__BB24_72;
	ld.global.u32 	%r1021, [%rd9+2560];
$L__BB24_72:
	add.s32 	%r141, %r87, 672;
	setp.ge.u32 	%p25, %r141, %r6;
	@%p25 bra 	$L__BB24_74;
	ld.global.u32 	%r1022, [%rd9+2688];
$L__BB24_74:
	// begin inline asm
	mov.u32 %r257, %laneid;
	// end inline asm
	shr.u32 	%r145, %r85, 5;
	mad.lo.s32 	%r258, %r145, 704, %r257;
	shl.b32 	%r259, %r258, 2;
	mov.u32 	%r260, _ZZN3cub18CUB_300001_SM_10006detail4scan16DeviceScanKernelINS2_10policy_hubIiiijN4cuda3std3__44plusIvEEE10Policy1000EPiSC_NS0_13ScanTileStateIiLb1EEES9_NS1_10InputValueIiSC_EEjiLb0EiEEvT0_T1_T2_iT3_T4_T5_E12temp_storage;
	add.s32 	%r146, %r260, %r259;
	st.shared.u32 	[%r146], %r1001;
	st.shared.u32 	[%r146+128], %r1002;
	st.shared.u32 	[%r146+256], %r1003;
	st.shared.u32 	[%r146+384], %r1004;
	st.shared.u32 	[%r146+512], %r1005;
	st.shared.u32 	[%r146+640], %r1006;
	st.shared.u32 	[%r146+768], %r1007;
	st.shared.u32 	[%r146+896], %r1008;
	st.shared.u32 	[%r146+1024], %r1009;
	st.shared.u32 	[%r146+1152], %r1010;
	st.shared.u32 	[%r146+1280], %r1011;
	st.shared.u32 	[%r146+1408], %r1012;
	st.shared.u32 	[%r146+1536], %r1013;
	st.shared.u32 	[%r146+1664], %r1014;
	st.shared.u32 	[%r146+1792], %r1015;
	st.shared.u32 	[%r146+1920], %r1016;
	st.shared.u32 	[%r146+2048], %r1017;
	st.shared.u32 	[%r146+2176], %r1018;
	st.shared.u32 	[%r146+2304], %r1019;
	st.shared.u32 	[%r146+2432], %r1020;
	st.shared.u32 	[%r146+2560], %r1021;
	st.shared.u32 	[%r146+2688], %r1022;
	bar.warp.sync 	-1;
	mad.lo.s32 	%r147, %r257, 84, %r146;
	ld.shared.v2.u32 	{%r148, %r149}, [%r147];
	ld.shared.v2.u32 	{%r150, %r151}, [%r147+8];
	ld.shared.v2.u32 	{%r152, %r153}, [%r147+16];
	ld.shared.v2.u32 	{%r154, %r155}, [%r147+24];
	ld.shared.v2.u32 	{%r156, %r157}, [%r147+32];
	ld.shared.v2.u32 	{%r158, %r159}, [%r147+40];
	ld.shared.v2.u32 	{%r160, %r161}, [%r147+48];
	ld.shared.v2.u32 	{%r162, %r163}, [%r147+56];
	ld.shared.v2.u32 	{%r164, %r165}, [%r147+64];
	ld.shared.v2.u32 	{%r166, %r167}, [%r147+72];
	ld.shared.v2.u32 	{%r168, %r169}, [%r147+80];
	bar.sync 	0;
	setp.ne.s32 	%p26, %r986, 0;
	@%p26 bra 	$L__BB24_78;
	add.s32 	%r490, %r149, %r148;
	add.s32 	%r491, %r150, %r490;
	add.s32 	%r492, %r151, %r491;
	add.s32 	%r493, %r152, %r492;
	add.s32 	%r494, %r153, %r493;
	add.s32 	%r495, %r154, %r494;
	add.s32 	%r496, %r155, %r495;
	add.s32 	%r497, %r156, %r496;
	add.s32 	%r498, %r157, %r497;
	add.s32 	%r499, %r158, %r498;
	add.s32 	%r500, %r159, %r499;
	add.s32 	%r501, %r160, %r500;
	add.s32 	%r502, %r161, %r501;
	add.s32 	%r503, %r162, %r502;
	add.s32 	%r504, %r163, %r503;
	add.s32 	%r505, %r164, %r504;
	add.s32 	%r506, %r165, %r505;
	add.s32 	%r507, %r166, %r506;
	add.s32 	%r508, %r167, %r507;
	add.s32 	%r509, %r168, %r508;
	add.s32 	%r464, %r169, %r509;
	mov.b32 	%r462, 1;
	mov.b32 	%r487, 0;
	mov.b32 	%r489, -1;
	// begin inline asm
	{  .reg .s32 r0;  .reg .pred p;  shfl.sync.up.b32 r0|p, %r464, %r462, %r487, %r489;  @p add.s32 r0, r0, %r464;  mov.s32 %r460, r0;}
	// end inline asm
	mov.b32 	%r468, 2;
	// begin inline asm
	{  .reg .s32 r0;  .reg .pred p;  shfl.sync.up.b32 r0|p, %r460, %r468, %r487, %r489;  @p add.s32 r0, r0, %r460;  mov.s32 %r466, r0;}
	// end inline asm
	mov.b32 	%r474, 4;
	// begin inline asm
	{  .reg .s32 r0;  .reg .pred p;  shfl.sync.up.b32 r0|p, %r466, %r474, %r487, %r489;  @p add.s32 r0, r0, %r466;  mov.s32 %r472, r0;}
	// end inline asm
	mov.b32 	%r480, 8;
	// begin inline asm
	{  .reg .s32 r0;  .reg .pred p;  shfl.sync.up.b32 r0|p, %r472, %r480, %r487, %r489;  @p add.s32 r0, r0, %r472;  mov.s32 %r478, r0;}
	// end inline asm
	mov.b32 	%r486, 16;
	// begin inline asm
	{  .reg .s32 r0;  .reg .pred p;  shfl.sync.up.b32 r0|p, %r478, %r486, %r487, %r489;  @p add.s32 r0, r0, %r478;  mov.s32 %r484, r0;}
	// end inline asm
	setp.ne.s32 	%p68, %r257, 31;
	@%p68 bra 	$L__BB24_77;
	shl.b32 	%r510, %r145, 2;
	mov.u32 	%r511, _ZZN3cub18CUB_300001_SM_10006detail4scan16DeviceScanKernelINS2_10policy_hubIiiijN4cuda3std3__44plusIvEEE10Policy1000EPiSC_NS0_13ScanTileStateIiLb1EEES9_NS1_10InputValueIiSC_EEjiLb0EiEEvT0_T1_T2_iT3_T4_T5_E12temp_storage;
	add.s32 	%r512, %r511, %r510;
	st.shared.u32 	[%r512+16], %r484;
$L__BB24_77:
	bar.sync 	0;
	ld.shared.v4.u32 	{%r513, %r514, %r515, %r516}, [_ZZN3cub18CUB_300001_SM_10006detail4scan16DeviceScanKernelINS2_10policy_hubIiiijN4cuda3std3__44plusIvEEE10Policy1000EPiSC_NS0_13ScanTileStateIiLb1EEES9_NS1_10InputValueIiSC_EEjiLb0EiEEvT0_T1_T2_iT3_T4_T5_E12temp_storage+16];
	add.s32 	%r517, %r514, %r513;
	setp.eq.s32 	%p69, %r145, 2;
	selp.b32 	%r518, %r517, %r513, %p69;
	add.s32 	%r519, %r517, %r515;
	setp.eq.s32 	%p70, %r145, 3;
	selp.b32 	%r520, %r519, %r518, %p70;
	add.s32 	%r521, %r519, %r516;
	setp.eq.s32 	%p71, %r145, 4;
	selp.b32 	%r522, %r521, %r520, %p71;
	ld.shared.v4.u32 	{%r523, %r524, %r525, %r526}, [_ZZN3cub18CUB_300001_SM_10006detail4scan16DeviceScanKernelINS2_10policy_hubIiiijN4cuda3std3__44plusIvEEE10Policy1000EPiSC_NS0_13ScanTileStateIiLb1EEES9_NS1_10InputValueIiSC_EEjiLb0EiEEvT0_T1_T2_iT3_T4_T5_E12temp_storage+32];
	add.s32 	%r527, %r521, %r523;
	setp.eq.s32 	%p72, %r145, 5;
	selp.b32 	%r528, %r527, %r522, %p72;
	add.s32 	%r529, %r527, %r524;
	setp.eq.s32 	%p73, %r145, 6;
	selp.b32 	%r530, %r529, %r528, %p73;
	add.s32 	%r531, %r529, %r525;
	setp.eq.s32 	%p74, %r145, 7;
	selp.b32 	%r532, %r531, %r530, %p74;
	add.s32 	%r533, %r531, %r526;
	setp.eq.s32 	%p75, %r145, 8;
	selp.b32 	%r534, %r533, %r532, %p75;
	.pragma "used_bytes_mask 4095";
	ld.shared.v4.u32 	{%r535, %r536, %r537, %r538}, [_ZZN3cub18CUB_300001_SM_10006detail4scan16DeviceScanKernelINS2_10policy_hubIiiijN4cuda3std3__44plusIvEEE10Policy1000EPiSC_NS0_13ScanTileStateIiLb1EEES9_NS1_10InputValueIiSC_EEjiLb0EiEEvT0_T1_T2_iT3_T4_T5_E12temp_storage+48];
	add.s32 	%r539, %r533, %r535;
	setp.eq.s32 	%p76, %r145, 9;
	selp.b32 	%r540, %r539, %r534, %p76;
	add.s32 	%r541, %r539, %r536;
	setp.eq.s32 	%p77, %r145, 10;
	selp.b32 	%r542, %r541, %r540, %p77;
	add.s32 	%r543, %r541, %r537;
	setp.eq.s32 	%p78, %r145, 11;
	selp.b32 	%r544, %r543, %r542, %p78;
	setp.lt.u32 	%p79, %r85, 32;
	selp.b32 	%r545, 0, %r544, %p79;
	setp.eq.s32 	%p80, %r257, 0;
	sub.s32 	%r546, %r484, %r464;
	selp.b32 	%r547, 0, %r546, %p80;
	add.s32 	%r548, %r547, %r985;
	add.s32 	%r1037, %r548, %r545;
	bra.uni 	$L__BB24_97;
$L__BB24_78:
	add.s32 	%r291, %r149, %r148;
	add.s32 	%r292, %r150, %r291;
	add.s32 	%r293, %r151, %r292;
	add.s32 	%r294, %r152, %r293;
	add.s32 	%r295, %r153, %r294;
	add.s32 	%r296, %r154, %r295;
	add.s32 	%r297, %r155, %r296;
	add.s32 	%r298, %r156, %r297;
	add.s32 	%r299, %r157, %r298;
	add.s32 	%r300, %r158, %r299;
	add.s32 	%r301, %r159, %r300;
	add.s32 	%r302, %r160, %r301;
	add.s32 	%r303, %r161, %r302;
	add.s32 	%r304, %r162, %r303;
	add.s32 	%r305, %r163, %r304;
	add.s32 	%r306, %r164, %r305;
	add.s32 	%r307, %r165, %r306;
	add.s32 	%r308, %r166, %r307;
	add.s32 	%r309, %r167, %r308;
	add.s32 	%r310, %r168, %r309;
	add.s32 	%r265, %r169, %r310;
	mov.b32 	%r263, 1;
	mov.b32 	%r288, 0;
	mov.b32 	%r290, -1;
	// begin inline asm
	{  .reg .s32 r0;  .reg .pred p;  shfl.sync.up.b32 r0|p, %r265, %r263, %r288, %r290;  @p add.s32 r0, r0, %r265;  mov.s32 %r261, r0;}
	// end inline asm
	mov.b32 	%r269, 2;
	// begin inline asm
	{  .reg .s32 r0;  .reg .pred p;  shfl.sync.up.b32 r0|p, %r261, %r269, %r288, %r290;  @p add.s32 r0, r0, %r261;  mov.s32 %r267, r0;}
	// end inline asm
	mov.b32 	%r275, 4;
	// begin inline asm
	{  .reg .s32 r0;  .reg .pred p;  shfl.sync.up.b32 r0|p, %r267, %r275, %r288, %r290;  @p add.s32 r0, r0, %r267;  mov.s32 %r273, r0;}
	// end inline asm
	mov.b32 	%r281, 8;
	// begin inline asm
	{  .reg .s32 r0;  .reg .pred p;  shfl.sync.up.b32 r0|p, %r273, %r281, %r288, %r290;  @p add.s32 r0, r0, %r273;  mov.s32 %r279, r0;}
	// end inline asm
	mov.b32 	%r287, 16;
	// begin inline asm
	{  .reg .s32 r0;  .reg .pred p;  shfl.sync.up.b32 r0|p, %r279, %r287, %r288, %r290;  @p add.s32 r0, r0, %r279;  mov.s32 %r285, r0;}
	// end inline asm
	setp.ne.s32 	%p27, %r257, 31;
	@%p27 bra 	$L__BB24_80;
	shl.b32 	%r311, %r145, 2;
	mov.u32 	%r312, _ZZN3cub18CUB_300001_SM_10006detail4scan16DeviceScanKernelINS2_10policy_hubIiiijN4cuda3std3__44plusIvEEE10Policy1000EPiSC_NS0_13ScanTileStateIiLb1EEES9_NS1_10InputValueIiSC_EEjiLb0EiEEvT0_T1_T2_iT3_T4_T5_E12temp_storage;
	add.s32 	%r313, %r312, %r311;
	st.shared.u32 	[%r313+16], %r285;
$L__BB24_80:
	sub.s32 	%r314, %r285, %r265;
	bar.sync 	0;
	ld.shared.v4.u32 	{%r315, %r316, %r317, %r318}, [_ZZN3cub18CUB_300001_SM_10006detail4scan16DeviceScanKernelINS2_10policy_hubIiiijN4cuda3std3__44plusIvEEE10Policy1000EPiSC_NS0_13ScanTileStateIiLb1EEES9_NS1_10InputValueIiSC_EEjiLb0EiEEvT0_T1_T2_iT3_T4_T5_E12temp_storage+16];
	add.s32 	%r319, %r316, %r315;
	setp.eq.s32 	%p28, %r145, 2;
	selp.b32 	%r320, %r319, %r315, %p28;
	add.s32 	%r321, %r319, %r317;
	setp.eq.s32 	%p29, %r145, 3;
	selp.b32 	%r322, %r321, %r320, %p29;
	add.s32 	%r323, %r321, %r318;
	setp.eq.s32 	%p30, %r145, 4;
	selp.b32 	%r324, %r323, %r322, %p30;
	ld.shared.v4.u32 	{%r325, %r326, %r327, %r328}, [_ZZN3cub18CUB_300001_SM_10006detail4scan16DeviceScanKernelINS2_10policy_hubIiiijN4cuda3std3__44plusIvEEE10Policy1000EPiSC_NS0_13ScanTileStateIiLb1EEES9_NS1_10InputValueIiSC_EEjiLb0EiEEvT0_T1_T2_iT3_T4_T5_E12temp_storage+32];
	add.s32 	%r329, %r323, %r325;
	setp.eq.s32 	%p31, %r145, 5;
	selp.b32 	%r330, %r329, %r324, %p31;
	add.s32 	%r331, %r329, %r326;
	setp.eq.s32 	%p32, %r145, 6;
	selp.b32 	%r332, %r331, %r330, %p32;
	add.s32 	%r333, %r331, %r327;
	setp.eq.s32 	%p33, %r145, 7;
	selp.b32 	%r334, %r333, %r332, %p33;
	add.s32 	%r335, %r333, %r328;
	setp.eq.s32 	%p34, %r145, 8;
	selp.b32 	%r336, %r335, %r334, %p34;
	ld.shared.v4.u32 	{%r337, %r338, %r339, %r340}, [_ZZN3cub18CUB_300001_SM_10006detail4scan16DeviceScanKernelINS2_10policy_hubIiiijN4cuda3std3__44plusIvEEE10Policy1000EPiSC_NS0_13ScanTileStateIiLb1EEES9_NS1_10InputValueIiSC_EEjiLb0EiEEvT0_T1_T2_iT3_T4_T5_E12temp_storage+48];
	add.s32 	%r341, %r335, %r337;
	setp.eq.s32 	%p35, %r145, 9;
	selp.b32 	%r342, %r341, %r336, %p35;
	add.s32 	%r343, %r341, %r338;
	setp.eq.s32 	%p36, %r145, 10;
	selp.b32 	%r344, %r343, %r342, %p36;
	add.s32 	%r345, %r343, %r339;
	setp.eq.s32 	%p37, %r145, 11;
	selp.b32 	%r346, %r345, %r344, %p37;
	add.s32 	%r175, %r345, %r340;
	setp.gt.u32 	%p38, %r85, 31;
	setp.lt.u32 	%p39, %r85, 32;
	setp.eq.s32 	%p40, %r257, 0;
	selp.b32 	%r347, 0, %r314, %p40;
	add.s32 	%r1036, %r346, %r347;
	selp.b32 	%r177, %r314, %r1036, %p39;
	@%p38 bra 	$L__BB24_96;
	setp.ne.s32 	%p41, %r85, 0;
	mul.wide.s32 	%rd20, %r986, 8;
	add.s64 	%rd10, %rd14, %rd20;
	@%p41 bra 	$L__BB24_83;
	st.shared.u32 	[_ZZN3cub18CUB_300001_SM_10006detail4scan16DeviceScanKernelINS2_10policy_hubIiiijN4cuda3std3__44plusIvEEE10Policy1000EPiSC_NS0_13ScanTileStateIiLb1EEES9_NS1_10InputValueIiSC_EEjiLb0EiEEvT0_T1_T2_iT3_T4_T5_E12temp_storage+12], %r175;
	add.s64 	%rd21, %rd10, 256;
	mov.b32 	%r348, 100;
	// begin inline asm
	st.relaxed.gpu.v2.u32 [%rd21], {%r348, %r175};
	// end inline asm
$L__BB24_83:
	not.b32 	%r354, %r85;
	add.s32 	%r1031, %r986, %r354;
	mov.b32 	%r350, 830;
	// begin inline asm
	nanosleep.u32 %r350;
	// end inline asm
	mul.wide.s32 	%rd23, %r1031, 8;
	add.s64 	%rd24, %rd14, %rd23;
	add.s64 	%rd22, %rd24, 256;
	// begin inline asm
	ld.relaxed.gpu.v2.u32 {%r1033, %r1025}, [%rd22];
	// end inline asm
	mov.b32 	%r1026, 952;
$L__BB24_84:
	setp.eq.s32 	%p42, %r1033, 99;
	mov.b32 	%r355, -1;
	vote.sync.any.pred 	%p43, %p42, %r355;
	not.pred 	%p44, %p43;
	@%p44 bra 	$L__BB24_86;
	mul.lo.s32 	%r458, %r986, 16807;
	and.b32  	%r986, %r458, 2147483647;
	add.s32 	%r459, %r1026, 1;
	rem.u32 	%r455, %r986, %r459;
	// begin inline asm
	nanosleep.u32 %r455;
	// end inline asm
	shr.u32 	%r1026, %r1026, 1;
	// begin inline asm
	ld.relaxed.gpu.v2.u32 {%r1033, %r1025}, [%rd22];
	// end inline asm
	bra.uni 	$L__BB24_84;
$L__BB24_86:
	setp.eq.s32 	%p45, %r1033, 101;
	mov.b32 	%r382, -1;
	vote.sync.ballot.b32 	%r384, %p45, %r382;
	// begin inline asm
	mov.u32 %r357, %lanemask_ge;
	// end inline asm
	and.b32  	%r385, %r384, %r357;
	or.b32  	%r386, %r385, -2147483648;
	add.s32 	%r387, %r386, -1;
	not.b32 	%r388, %r386;
	and.b32  	%r389, %r388, %r387;
	popc.b32 	%r361, %r389;
	mov.b32 	%r360, 1;
	// begin inline asm
	shfl.sync.down.b32 %r358, %r1025, %r360, %r361, %r382;
	// end inline asm
	setp.lt.s32 	%p47, %r257, %r361;
	selp.b32 	%r390, %r358, 0, %p47;
	add.s32 	%r364, %r390, %r1025;
	mov.b32 	%r365, 2;
	// begin inline asm
	shfl.sync.down.b32 %r363, %r364, %r365, %r361, %r382;
	// end inline asm
	add.s32 	%r391, %r257, 2;
	setp.gt.s32 	%p48, %r391, %r361;
	selp.b32 	%r392, 0, %r363, %p48;
	add.s32 	%r369, %r364, %r392;
	mov.b32 	%r370, 4;
	// begin inline asm
	shfl.sync.down.b32 %r368, %r369, %r370, %r361, %r382;
	// end inline asm
	add.s32 	%r393, %r257, 4;
	setp.gt.s32 	%p49, %r393, %r361;
	selp.b32 	%r394, 0, %r368, %p49;
	add.s32 	%r374, %r369, %r394;
	mov.b32 	%r375, 8;
	// begin inline asm
	shfl.sync.down.b32 %r373, %r374, %r375, %r361, %r382;
	// end inline asm
	add.s32 	%r395, %r257, 8;
	setp.gt.s32 	%p50, %r395, %r361;
	selp.b32 	%r396, 0, %r373, %p50;
	add.s32 	%r379, %r374, %r396;
	mov.b32 	%r380, 16;
	// begin inline asm
	shfl.sync.down.b32 %r378, %r379, %r380, %r361, %r382;
	// end inline asm
	add.s32 	%r397, %r257, 16;
	setp.gt.s32 	%p51, %r397, %r361;
	selp.b32 	%r398, 0, %r378, %p51;
	add.s32 	%r1029, %r379, %r398;
	add.s64 	%rd11, %rd14, 256;
	mov.b32 	%r1027, 952;
$L__BB24_87:
	setp.ne.s32 	%p52, %r1033, 101;
	mov.b32 	%r399, -1;
	vote.sync.all.pred 	%p53, %p52, %r399;
	not.pred 	%p54, %p53;
	@%p54 bra 	$L__BB24_92;
	shr.u32 	%r1027, %r1027, 1;
	mul.wide.s32 	%rd27, %r1031, 8;
	add.s64 	%rd28, %rd11, %rd27;
	add.s64 	%rd26, %rd28, -256;
	// begin inline asm
	ld.relaxed.gpu.v2.u32 {%r1033, %r1034}, [%rd26];
	// end inline asm
	mov.u32 	%r1035, %r1027;
$L__BB24_89:
	setp.eq.s32 	%p58, %r1033, 99;
	mov.b32 	%r407, -1;
	vote.sync.any.pred 	%p59, %p58, %r407;
	not.pred 	%p60, %p59;
	@%p60 bra 	$L__BB24_91;
	mul.lo.s32 	%r453, %r986, 16807;
	and.b32  	%r986, %r453, 2147483647;
	add.s32 	%r454, %r1035, 1;
	rem.u32 	%r450, %r986, %r454;
	// begin inline asm
	nanosleep.u32 %r450;
	// end inline asm
	shr.u32 	%r1035, %r1035, 1;
	// begin inline asm
	ld.relaxed.gpu.v2.u32 {%r1033, %r1034}, [%rd26];
	// end inline asm
	bra.uni 	$L__BB24_89;
$L__BB24_91:
	setp.eq.s32 	%p61, %r1033, 101;
	mov.b32 	%r433, -1;
	vote.sync.ballot.b32 	%r434, %p61, %r433;
	and.b32  	%r435, %r434, %r357;
	or.b32  	%r436, %r435, -2147483648;
	add.s32 	%r437, %r436, -1;
	not.b32 	%r438, %r436;
	and.b32  	%r439, %r438, %r437;
	popc.b32 	%r412, %r439;
	mov.b32 	%r411, 1;
	// begin inline asm
	shfl.sync.down.b32 %r409, %r1034, %r411, %r412, %r433;
	// end inline asm
	setp.lt.s32 	%p63, %r257, %r412;
	selp.b32 	%r440, %r409, 0, %p63;
	add.s32 	%r415, %r440, %r1034;
	mov.b32 	%r416, 2;
	// begin inline asm
	shfl.sync.down.b32 %r414, %r415, %r416, %r412, %r433;
	// end inline asm
	add.s32 	%r441, %r257, 2;
	setp.gt.s32 	%p64, %r441, %r412;
	selp.b32 	%r442, 0, %r414, %p64;
	add.s32 	%r420, %r415, %r442;
	mov.b32 	%r421, 4;
	// begin inline asm
	shfl.sync.down.b32 %r419, %r420, %r421, %r412, %r433;
	// end inline asm
	add.s32 	%r443, %r257, 4;
	setp.gt.s32 	%p65, %r443, %r412;
	selp.b32 	%r444, 0, %r419, %p65;
	add.s32 	%r425, %r420, %r444;
	mov.b32 	%r426, 8;
	// begin inline asm
	shfl.sync.down.b32 %r424, %r425, %r426, %r412, %r433;
	// end inline asm
	add.s32 	%r445, %r257, 8;
	setp.gt.s32 	%p66, %r445, %r412;
	selp.b32 	%r446, 0, %r424, %p66;
	add.s32 	%r430, %r425, %r446;
	mov.b32 	%r431, 16;
	// begin inline asm
	shfl.sync.down.b32 %r429, %r430, %r431, %r412, %r433;
	// end inline asm
	add.s32 	%r447, %r257, 16;
	setp.gt.s32 	%p67, %r447, %r412;
	selp.b32 	%r448, 0, %r429, %p67;
	add.s32 	%r449, %r448, %r1029;
	add.s32 	%r1029, %r449, %r430;
	add.s32 	%r1031, %r1031, -32;
	bra.uni 	$L__BB24_87;
$L__BB24_92:
	@%p41 bra 	$L__BB24_94;
	add.s32 	%r402, %r1029, %r175;
	add.s64 	%rd25, %rd10, 256;
	mov.b32 	%r401, 101;
	// begin inline asm
	st.relaxed.gpu.v2.u32 [%rd25], {%r401, %r402};
	// end inline asm
	st.shared.u32 	[_ZZN3cub18CUB_300001_SM_10006detail4scan16DeviceScanKernelINS2_10policy_hubIiiijN4cuda3std3__44plusIvEEE10Policy1000EPiSC_NS0_13ScanTileStateIiLb1EEES9_NS1_10InputValueIiSC_EEjiLb0EiEEvT0_T1_T2_iT3_T4_T5_E12temp_storage+4], %r1029;
	st.shared.u32 	[_ZZN3cub18CUB_300001_SM_10006detail4scan16DeviceScanKernelINS2_10policy_hubIiiijN4cuda3std3__44plusIvEEE10Policy1000EPiSC_NS0_13ScanTileStateIiLb1EEES9_NS1_10InputValueIiSC_EEjiLb0EiEEvT0_T1_T2_iT3_T4_T5_E12temp_storage+8], %r402;
$L__BB24_94:
	setp.ne.s32 	%p56, %r257, 0;
	mov.u32 	%r1036, %r177;
	@%p56 bra 	$L__BB24_96;
	st.shared.u32 	[_ZZN3cub18CUB_300001_SM_10006detail4scan16DeviceScanKernelINS2_10policy_hubIiiijN4cuda3std3__44plusIvEEE10Policy1000EPiSC_NS0_13ScanTileStateIiLb1EEES9_NS1_10InputValueIiSC_EEjiLb0EiEEvT0_T1_T2_iT3_T4_T5_E12temp_storage+76], %r1029;
	mov.u32 	%r1036, %r1029;
$L__BB24_96:
	bar.sync 	0;
	setp.eq.s32 	%p57, %r85, 0;
	ld.shared.u32 	%r403, [_ZZN3cub18CUB_300001_SM_10006detail4scan16DeviceScanKernelINS2_10policy_hubIiiijN4cuda3std3__44plusIvEEE10Policy1000EPiSC_NS0_13ScanTileStateIiLb1EEES9_NS1_10InputValueIiSC_EEjiLb0EiEEvT0_T1_T2_iT3_T4_T5_E12temp_storage+76];
	selp.b32 	%r404, 0, %r403, %p57;
	add.s32 	%r1037, %r404, %r1036;
$L__BB24_97:
	add.s32 	%r549, %r1037, %r148;
	add.s32 	%r550, %r149, %r549;
	add.s32 	%r551, %r150, %r550;
	add.s32 	%r552, %r151, %r551;
	add.s32 	%r553, %r152, %r552;
	add.s32 	%r554, %r153, %r553;
	add.s32 	%r555, %r154, %r554;
	add.s32 	%r556, %r155, %r555;
	add.s32 	%r557, %r156, %r556;
	add.s32 	%r558, %r157, %r557;
	add.s32 	%r559, %r158, %r558;
	add.s32 	%r560, %r159, %r559;
	add.s32 	%r561, %r160, %r560;
	add.s32 	%r562, %r161, %r561;
	add.s32 	%r563, %r162, %r562;
	add.s32 	%r564, %r163, %r563;
	add.s32 	%r565, %r164, %r564;
	add.s32 	%r566, %r165, %r565;
	add.s32 	%r567, %r166, %r566;
	add.s32 	%r568, %r167, %r567;
	add.s32 	%r569, %r168, %r568;
	bar.sync 	0;
	st.shared.v2.u32 	[%r147], {%r1037, %r549};
	st.shared.v2.u32 	[%r147+8], {%r550, %r551};
	st.shared.v2.u32 	[%r147+16], {%r552, %r553};
	st.shared.v2.u32 	[%r147+24], {%r554, %r555};
	st.shared.v2.u32 	[%r147+32], {%r556, %r557};
	st.shared.v2.u32 	[%r147+40], {%r558, %r559};
	st.shared.v2.u32 	[%r147+48], {%r560, %r561};
	st.shared.v2.u32 	[%r147+56], {%r562, %r563};
	st.shared.v2.u32 	[%r147+64], {%r564, %r565};
	st.shared.v2.u32 	[%r147+72], {%r566, %r567};
	st.shared.v2.u32 	[%r147+80], {%r568, %r569};
	bar.warp.sync 	-1;
	ld.shared.u32 	%r216, [%r146];
	ld.shared.u32 	%r217, [%r146+128];
	ld.shared.u32 	%r218, [%r146+256];
	ld.shared.u32 	%r219, [%r146+384];
	ld.shared.u32 	%r220, [%r146+512];
	ld.shared.u32 	%r221, [%r146+640];
	ld.shared.u32 	%r222, [%r146+768];
	ld.shared.u32 	%r223, [%r146+896];
	ld.shared.u32 	%r224, [%r146+1024];
	ld.shared.u32 	%r225, [%r146+1152];
	ld.shared.u32 	%r226, [%r146+1280];
	ld.shared.u32 	%r227, [%r146+1408];
	ld.shared.u32 	%r228, [%r146+1536];
	ld.shared.u32 	%r229, [%r146+1664];
	ld.shared.u32 	%r230, [%r146+1792];
	ld.shared.u32 	%r231, [%r146+1920];
	ld.shared.u32 	%r232, [%r146+2048];
	ld.shared.u32 	%r233, [%r146+2176];
	ld.shared.u32 	%r234, [%r146+2304];
	ld.shared.u32 	%r235, [%r146+2432];
	ld.shared.u32 	%r236, [%r146+2560];
	ld.shared.u32 	%r237, [%r146+2688];
	setp.ne.s32 	%p81, %r85, 0;
	@%p81 bra 	$L__BB24_99;
	st.volatile.shared.u32 	[_ZZN3cub18CUB_300001_SM_10006detail4scan16DeviceScanKernelINS2_10policy_hubIiiijN4cuda3std3__44plusIvEEE10Policy1000EPiSC_NS0_13ScanTileStateIiLb1EEES9_NS1_10InputValueIiSC_EEjiLb0EiEEvT0_T1_T2_iT3_T4_T5_E12temp_storage+33792], %r6;
$L__BB24_99:
	ld.param.u32 	%r984, [_ZN3cub18CUB_300001_SM_10006detail4scan16DeviceScanKernelINS2_10policy_hubIiiijN4cuda3std3__44plusIvEEE10Policy1000EPiSC_NS0_13ScanTileStateIiLb1EEES9_NS1_10InputValueIiSC_EEjiLb0EiEEvT0_T1_T2_iT3_T4_T5__param_3];
	ld.param.u64 	%rd59, [_ZN3cub18CUB_300001_SM_10006detail4scan16DeviceScanKernelINS2_10policy_hubIiiijN4cuda3std3__44plusIvEEE10Policy1000EPiSC_NS0_13ScanTileStateIiLb1EEES9_NS1_10InputValueIiSC_EEjiLb0EiEEvT0_T1_T2_iT3_T4_T5__param_1];
	bar.sync 	0;
	ld.volatile.shared.u32 	%r238, [_ZZN3cub18CUB_300001_SM_10006detail4scan16DeviceScanKernelINS2_10policy_hubIiiijN4cuda3std3__44plusIvEEE10Policy1000EPiSC_NS0_13ScanTileStateIiLb1EEES9_NS1_10InputValueIiSC_EEjiLb0EiEEvT0_T1_T2_iT3_T4_T5_E12temp_storage+33792];
	setp.ge.s32 	%p82, %r87, %r238;
	cvt.u64.u32 	%rd35, %r87;
	mov.u32 	%r570, %ctaid.x;
	add.s32 	%r571, %r984, %r570;
	mul.lo.s32 	%r572, %r571, 8448;
	cvt.u64.u32 	%rd36, %r572;
	add.s64 	%rd37, %rd35, %rd36;
	cvta.to.global.u64 	%rd38, %rd59;
	shl.b64 	%rd39, %rd37, 2;
	add.s64 	%rd12, %rd38, %rd39;
	@%p82 bra 	$L__BB24_101;
	st.global.u32 	[%rd12], %r216;
$L__BB24_101:
	setp.ge.s32 	%p83, %r90, %r238;
	@%p83 bra 	$L__BB24_103;
	st.global.u32 	[%rd12+128], %r217;
$L__BB24_103:
	setp.ge.s32 	%p84, %r93, %r238;
	@%p84 bra 	$L__BB24_105;
	st.global.u32 	[%rd12+256], %r218;
$L__BB24_105:
	setp.ge.s32 	%p85, %r96, %r238;
	@%p85 bra 	$L__BB24_107;
	st.global.u32 	[%rd12+384], %r219;
$L__BB24_107:
	mov.u32 	%r573, %tid.x;
	and.b32  	%r574, %r573, 992;
	mul.lo.s32 	%r575, %r574, 22;
	and.b32  	%r576, %r573, 31;
	or.b32  	%r577, %r575, %r576;
	add.s32 	%r578, %r577, 128;
	setp.ge.s32 	%p86, %r578, %r238;
	@%p86 bra 	$L__BB24_109;
	st.global.u32 	[%rd12+512], %r220;
$L__BB24_109:
	add.s32 	%r584, %r577, 160;
	setp.ge.s32 	%p87, %r584, %r238;
	@%p87 bra 	$L__BB24_111;
	st.global.u32 	[%rd12+640], %r221;
$L__BB24_111:
	setp.ge.s32 	%p88, %r103, %r238;
	@%p88 bra 	$L__BB24_113;
	st.global.u32 	[%rd12+768], %r222;
$L__BB24_113:
	add.s32 	%r590, %r577, 224;
	setp.ge.s32 	%p89, %r590, %r238;
	@%p89 bra 	$L__BB24_115;
	st.global.u32 	[%rd12+896], %r223;
$L__BB24_115:
	setp.ge.s32 	%p90, %r108, %r238;
	@%p90 bra 	$L__BB24_117;
	st.global.u32 	[%rd12+1024], %r224;
$L__BB24_117:
	add.s32 	%r596, %r577, 288;
	setp.ge.s32 	%p91, %r596, %r238;
	@%p91 bra 	$L__BB24_119;
	st.global.u32 	[%rd12+1152], %r225;
$L__BB24_119:
	setp.ge.s32 	%p92, %r113, %r238;
	@%p92 bra 	$L__BB24_121;
	st.global.u32 	[%rd12+1280], %r226;
$L__BB24_121:
	setp.ge.s32 	%p93, %r116, %r238;
	@%p93 bra 	$L__BB24_123;
	st.global.u32 	[%rd12+1408], %r227;
$L__BB24_123:
	setp.ge.s32 	%p94, %r119, %r238;
	@%p94 bra 	$L__BB24_125;
	st.global.u32 	[%rd12+1536], %r228;
$L__BB24_125:
	setp.ge.s32 	%p95, %r122, %r238;
	@%p95 bra 	$L__BB24_127;
	st.global.u32 	[%rd12+1664], %r229;
$L__BB24_127:
	add.s32 	%r602, %r577, 448;
	setp.ge.s32 	%p96, %r602, %r238;
	@%p96 bra 	$L__BB24_129;
	st.global.u32 	[%rd12+1792], %r230;
$L__BB24_129:
	setp.ge.s32 	%p97, %r127, %r238;
	@%p97 bra 	$L__BB24_131;
	st.global.u32 	[%rd12+1920], %r231;
$L__BB24_131:
	add.s32 	%r608, %r577, 512;
	setp.ge.s32 	%p98, %r608, %r238;
	@%p98 bra 	$L__BB24_133;
	st.global.u32 	[%rd12+2048], %r232;
$L__BB24_133:
	add.s32 	%r614, %r577, 544;
	setp.ge.s32 	%p99, %r614, %r238;
	@%p99 bra 	$L__BB24_135;
	st.global.u32 	[%rd12+2176], %r233;
$L__BB24_135:
	setp.ge.s32 	%p100, %r134, %r238;
	@%p100 bra 	$L__BB24_137;
	st.global.u32 	[%rd12+2304], %r234;
$L__BB24_137:
	add.s32 	%r620, %r577, 608;
	setp.ge.s32 	%p101, %r620, %r238;
	@%p101 bra 	$L__BB24_139;
	st.global.u32 	[%rd12+2432], %r235;
$L__BB24_139:
	add.s32 	%r626, %r577, 640;
	setp.ge.s32 	%p102, %r626, %r238;
	@%p102 bra 	$L__BB24_141;
	st.global.u32 	[%rd12+2560], %r236;
$L__BB24_141:
	setp.ge.s32 	%p103, %r141, %r238;
	@%p103 bra 	$L__BB24_143;
	st.global.u32 	[%rd12+2688], %r237;
$L__BB24_143:
	ret;

}
	// .globl	_ZN3cub18CUB_300001_SM_10006detail4scan16DeviceScanKernelINS2_10policy_hubIiiimN4cuda3std3__44plusIvEEE10Policy1000EPiSC_NS0_13ScanTileStateIiLb1EEES9_NS1_10InputValueIiSC_EEmiLb0EiEEvT0_T1_T2_iT3_T4_T5_
.visible .entry _ZN3cub18CUB_300001_SM_10006detail4scan16DeviceScanKernelINS2_10policy_hubIiiimN4cuda3std3__44plusIvEEE10Policy1000EPiSC_NS0_13ScanTileStateIiLb1EEES9_NS1_10InputValueIiSC_EEmiLb0EiEEvT0_T1_T2_iT3_T4_T5_(
	.param .u64 .ptr .align 1 _ZN3cub18CUB_300001_SM_10006detail4scan16DeviceScanKernelINS2_10policy_hubIiiimN4cuda3std3__44plusIvEEE10Policy1000EPiSC_NS0_13ScanTileStateIiLb1EEES9_NS1_10InputValueIiSC_EEmiLb0EiEEvT0_T1_T2_iT3_T4_T5__param_0,
	.param .u64 .ptr .align 1 _ZN3cub18CUB_300001_SM_10006detail4scan16DeviceScanKernelINS2_10policy_hubIiiimN4cuda3std3__44plusIvEEE10Policy1000EPiSC_NS0_13ScanTileStateIiLb1EEES9_NS1_10InputValueIiSC_EEmiLb0EiEEvT0_T1_T2_iT3_T4_T5__param_1,
	.param .align 8 .b8 _ZN3cub18CUB_300001_SM_10006detail4scan16DeviceScanKernelINS2_10policy_hubIiiimN4cuda3std3__44plusIvEEE10Policy1000EPiSC_NS0_13ScanTileStateIiLb1EEES9_NS1_10InputValueIiSC_EEmiLb0EiEEvT0_T1_T2_iT3_T4_T5__param_2[8],
	.param .u32 _ZN3cub18CUB_300001_SM_10006detail4scan16DeviceScanKernelINS2_10policy_hubIiiimN4cuda3std3__44plusIvEEE10Policy1000EPiSC_NS0_13ScanTileStateIiLb1EEES9_NS1_10InputValueIiSC_EEmiLb0EiEEvT0_T1_T2_iT3_T4_T5__param_3,
	.param .align 1 .b8 _ZN3cub18CUB_300001_SM_10006detail4scan16DeviceScanKernelINS2_10policy_hubIiiimN4cuda3std3__44plusIvEEE10Policy1000EPiSC_NS0_13ScanTileStateIiLb1EEES9_NS1_10InputValueIiSC_EEmiLb0EiEEvT0_T1_T2_iT3_T4_T5__param_4[1],
	.param .align 8 .b8 _ZN3cub18CUB_300001_SM_10006detail4scan16DeviceScanKernelINS2_10policy_hubIiiimN4cuda3std3__44plusIvEEE10Policy1000EPiSC_NS0_13ScanTileStateIiLb1EEES9_NS1_10InputValueIiSC_EEmiLb0EiEEvT0_T1_T2_iT3_T4_T5__param_5[16],
	.param .u64 _ZN3cub18CUB_300001_SM_10006detail4scan16DeviceScanKernelINS2_10policy_hubIiiimN4cuda3std3__44plusIvEEE10Policy1000EPiSC_NS0_13ScanTileStateIiLb1EEES9_NS1_10InputValueIiSC_EEmiLb0EiEEvT0_T1_T2_iT3_T4_T5__param_6
)
.maxntid 416
{
	.reg .pred 	%p<158>;
	.reg .b16 	%rs<3>;
	.reg .b32 	%r<1011>;
	.reg .b64 	%rd<98>;
	// demoted variable
	.shared .align 16 .b8 _ZZN3cub18CUB_300001_SM_10006detail4scan16DeviceScanKernelINS2_10policy_hubIiiimN4cuda3std3__44plusIvEEE10Policy1000EPiSC_NS0_13ScanTileStateIiLb1EEES9_NS1_10InputValueIiSC_EEmiLb0EiEEvT0_T1_T2_iT3_T4_T5_E12temp_storage[31632];
	ld.param.u32 	%r208, [_ZN3cub18CUB_300001_SM_10006detail4scan16DeviceScanKernelINS2_10policy_hubIiiimN4cuda3std3__44plusIvEEE10Policy1000EPiSC_NS0_13ScanTileStateIiLb1EEES9_NS1_10InputValueIiSC_EEmiLb0EiEEvT0_T1_T2_iT3_T4_T5__param_5];
	bfe.u32 	%r209, %r208, 0, 8;
	cvt.u16.u32 	%rs1, %r209;
	and.b16  	%rs2, %rs1, 255;
	ld.param.u64 	%rd16, [_ZN3cub18CUB_300001_SM_10006detail4scan16DeviceScanKernelINS2_10policy_hubIiiimN4cuda3std3__44plusIvEEE10Policy1000EPiSC_NS0_13ScanTileStateIiLb1EEES9_NS1_10InputValueIiSC_EEmiLb0EiEEvT0_T1_T2_iT3_T4_T5__param_2];
	ld.param.u64 	%rd14, [_ZN3cub18CUB_300001_SM_10006detail4scan16DeviceScanKernelINS2_10policy_hubIiiimN4cuda3std3__44plusIvEEE10Policy1000EPiSC_NS0_13ScanTileStateIiLb1EEES9_NS1_10InputValueIiSC_EEmiLb0EiEEvT0_T1_T2_iT3_T4_T5__param_0];
	ld.param.u64 	%rd1, [_ZN3cub18CUB_300001_SM_10006detail4scan16DeviceScanKernelINS2_10policy_hubIiiimN4cuda3std3__44plusIvEEE10Policy1000EPiSC_NS0_13ScanTileStateIiLb1EEES9_NS1_10InputValueIiSC_EEmiLb0EiEEvT0_T1_T2_iT3_T4_T5__param_5+8];
	ld.param.u32 	%r207, [_ZN3cub18CUB_300001_SM_10006detail4scan16DeviceScanKernelINS2_10policy_hubIiiimN4cuda3std3__44plusIvEEE10Policy1000EPiSC_NS0_13ScanTileStateIiLb1EEES9_NS1_10InputValueIiSC_EEmiLb0EiEEvT0_T1_T2_iT3_T4_T5__param_3];
	ld.param.u64 	%rd17, [_ZN3cub18CUB_300001_SM_10006detail4scan16DeviceScanKernelINS2_10policy_hubIiiimN4cuda3std3__44plusIvEEE10Policy1000EPiSC_NS0_13ScanTileStateIiLb1EEES9_NS1_10InputValueIiSC_EEmiLb0EiEEvT0_T1_T2_iT3_T4_T5__param_6];
	setp.eq.s16 	%p1, %rs2, 0;
	@%p1 bra 	$L__BB25_2;
	cvta.to.global.u64 	%rd18, %rd1;
	ld.global.u32 	%r967, [%rd18];
	bra.uni 	$L__BB25_3;
$L__BB25_2:
	cvt.u32.u64 	%r967, %rd1;
$L__BB25_3:
	mov.u32 	%r210, %ctaid.x;
	add.s32 	%r4, %r207, %r210;
	mul.wide.s32 	%rd3, %r4, 7904;
	sub.s64 	%rd4, %rd17, %rd3;
	setp.lt.u64 	%p2, %rd4, 7905;
	@%p2 bra 	$L__BB25_29;
	mov.u32 	%r5, %tid.x;
	and.b32  	%r644, %r5, 31;
	and.b32  	%r645, %r5, 992;
	mul.lo.s32 	%r646, %r645, 19;
	or.b32  	%r647, %r646, %r644;
	cvt.u64.u32 	%rd79, %r647;
	add.s64 	%rd5, %rd3, %rd79;
	shl.b64 	%rd80, %rd5, 2;
	add.s64 	%rd60, %rd14, %rd80;
	// begin inline asm
	ld.ca.u32 %r624, [%rd60];
	// end inline asm
	add.s64 	%rd61, %rd60, 128;
	// begin inline asm
	ld.ca.u32 %r625, [%rd61];
	// end inline asm
	add.s64 	%rd62, %rd60, 256;
	// begin inline asm
	ld.ca.u32 %r626, [%rd62];
	// end inline asm
	add.s64 	%rd63, %rd60, 384;
	// begin inline asm
	ld.ca.u32 %r627, [%rd63];
	// end inline asm
	add.s64 	%rd64, %rd60, 512;
	// begin inline asm
	ld.ca.u32 %r628, [%rd64];
	// end inline asm
	add.s64 	%rd65, %rd60, 640;
	// begin inline asm
	ld.ca.u32 %r629, [%rd65];
	// end inline asm
	add.s64 	%rd66, %rd60, 768;
	// begin inline asm
	ld.ca.u32 %r630, [%rd66];
	// end inline asm
	add.s64 	%rd67, %rd60, 896;
	// begin inline asm
	ld.ca.u32 %r631, [%rd67];
	// end inline asm
	add.s64 	%rd68, %rd60, 1024;
	// begin inline asm
	ld.ca.u32 %r632, [%rd68];
	// end inline asm
	add.s64 	%rd69, %rd60, 1152;
	// begin inline asm
	ld.ca.u32 %r633, [%rd69];
	// end inline asm
	add.s64 	%rd70, %rd60, 1280;
	// begin inline asm
	ld.ca.u32 %r634, [%rd70];
	// end inline asm
	add.s64 	%rd71, %rd60, 1408;
	// begin inline asm
	ld.ca.u32 %r635, [%rd71];
	// end inline asm
	add.s64 	%rd72, %rd60, 1536;
	// begin inline asm
	ld.ca.u32 %r636, [%rd72];
	// end inline asm
	add.s64 	%rd73, %rd60, 1664;
	// begin inline asm
	ld.ca.u32 %r637, [%rd73];
	// end inline asm
	add.s64 	%rd74, %rd60, 1792;
	// begin inline asm
	ld.ca.u32 %r638, [%rd74];
	// end inline asm
	add.s64 	%rd75, %rd60, 1920;
	// begin inline asm
	ld.ca.u32 %r639, [%rd75];
	// end inline asm
	add.s64 	%rd76, %rd60, 2048;
	// begin inline asm
	ld.ca.u32 %r640, [%rd76];
	// end inline asm
	add.s64 	%rd77, %rd60, 2176;
	// begin inline asm
	ld.ca.u32 %r641, [%rd77];
	// end inline asm
	add.s64 	%rd78, %rd60, 2304;
	// begin inline asm
	ld.ca.u32 %r642, [%rd78];
	// end inline asm
	// begin inline asm
	mov.u32 %r643, %laneid;
	// end inline asm
	shr.u32 	%r7, %r5, 5;
	mad.lo.s32 	%r648, %r7, 608, %r643;
	shl.b32 	%r649, %r648, 2;
	mov.u32 	%r650, _ZZN3cub18CUB_300001_SM_10006detail4scan16DeviceScanKernelINS2_10policy_hubIiiimN4cuda3std3__44plusIvEEE10Policy1000EPiSC_NS0_13ScanTileStateIiLb1EEES9_NS1_10InputValueIiSC_EEmiLb0EiEEvT0_T1_T2_iT3_T4_T5_E12temp_storage;
	add.s32 	%r8, %r650, %r649;
	st.shared.u32 	[%r8], %r624;
	st.shared.u32 	[%r8+128], %r625;
	st.shared.u32 	[%r8+256], %r626;
	st.shared.u32 	[%r8+384], %r627;
	st.shared.u32 	[%r8+512], %r628;
	st.shared.u32 	[%r8+640], %r629;
	st.shared.u32 	[%r8+768], %r630;
	st.shared.u32 	[%r8+896], %r631;
	st.shared.u32 	[%r8+1024], %r632;
	st.shared.u32 	[%r8+1152], %r633;
	st.shared.u32 	[%r8+1280], %r634;
	st.shared.u32 	[%r8+1408], %r635;
	st.shared.u32 	[%r8+1536], %r636;
	st.shared.u32 	[%r8+1664], %r637;
	st.shared.u32 	[%r8+1792], %r638;
	st.shared.u32 	[%r8+1920], %r639;
	st.shared.u32 	[%r8+2048], %r640;
	st.shared.u32 	[%r8+2176], %r641;
	st.shared.u32 	[%r8+2304], %r642;
	bar.warp.sync 	-1;
	mad.lo.s32 	%r9, %r643, 72, %r8;
	ld.shared.u32 	%r10, [%r9];
	ld.shared.u32 	%r11, [%r9+4];
	ld.shared.u32 	%r12, [%r9+8];
	ld.shared.u32 	%r13, [%r9+12];
	ld.shared.u32 	%r14, [%r9+16];
	ld.shared.u32 	%r15, [%r9+20];
	ld.shared.u32 	%r16, [%r9+24];
	ld.shared.u32 	%r17, [%r9+28];
	ld.shared.u32 	%r18, [%r9+32];
	ld.shared.u32 	%r19, [%r9+36];
	ld.shared.u32 	%r20, [%r9+40];
	ld.shared.u32 	%r21, [%r9+44];
	ld.shared.u32 	%r22, [%r9+48];
	ld.shared.u32 	%r23, [%r9+52];
	ld.shared.u32 	%r24, [%r9+56];
	ld.shared.u32 	%r25, [%r9+60];
	ld.shared.u32 	%r26, [%r9+64];
	ld.shared.u32 	%r27, [%r9+68];
	ld.shared.u32 	%r28, [%r9+72];
	bar.sync 	0;
	setp.ne.s32 	%p100, %r4, 0;
	@%p100 bra 	$L__BB25_9;
	add.s32 	%r868, %r11, %r10;
	add.s32 	%r869, %r12, %r868;
	add.s32 	%r870, %r13, %r869;
	add.s32 	%r871, %r14, %r870;
	add.s32 	%r872, %r15, %r871;
	add.s32 	%r873, %r16, %r872;
	add.s32 	%r874, %r17, %r873;
	add.s32 	%r875, %r18, %r874;
	add.s32 	%r876, %r19, %r875;
	add.s32 	%r877, %r20, %r876;
	add.s32 	%r878, %r21, %r877;
	add.s32 	%r879, %r22, %r878;
	add.s32 	%r880, %r23, %r879;
	add.s32 	%r881, %r24, %r880;
	add.s32 	%r882, %r25, %r881;
	add.s32 	%r883, %r26, %r882;
	add.s32 	%r884, %r27, %r883;
	add.s32 	%r842, %r28, %r884;
	mov.b32 	%r840, 1;
	mov.b32 	%r865, 0;
	mov.b32 	%r867, -1;
	// begin inline asm
	{  .reg .s32 r0;  .reg .pred p;  shfl.sync.up.b32 r0|p, %r842, %r840, %r865, %r867;  @p add.s32 r0, r0, %r842;  mov.s32 %r838, r0;}
	// end inline asm
	mov.b32 	%r846, 2;
	// begin inline asm
	{  .reg .s32 r0;  .reg .pred p;  shfl.sync.up.b32 r0|p, %r838, %r846, %r865, %r867;  @p add.s32 r0, r0, %r838;  mov.s32 %r844, r0;}
	// end inline asm
	mov.b32 	%r852, 4;
	// begin inline asm
	{  .reg .s32 r0;  .reg .pred p;  shfl.sync.up.b32 r0|p, %r844, %r852, %r865, %r867;  @p add.s32 r0, r0, %r844;  mov.s32 %r850, r0;}
	// end inline asm
	mov.b32 	%r858, 8;
	// begin inline asm
	{  .reg .s32 r0;  .reg .pred p;  shfl.sync.up.b32 r0|p, %r850, %r858, %r865, %r867;  @p add.s32 r0, r0, %r850;  mov.s32 %r856, r0;}
	// end inline asm
	mov.b32 	%r864, 16;
	// begin inline asm
	{  .reg .s32 r0;  .reg .pred p;  shfl.sync.up.b32 r0|p, %r856, %r864, %r865, %r867;  @p add.s32 r0, r0, %r856;  mov.s32 %r862, r0;}
	// end inline asm
	setp.ne.s32 	%p143, %r643, 31;
	@%p143 bra 	$L__BB25_7;
	shl.b32 	%r885, %r7, 2;
	mov.u32 	%r886, _ZZN3cub18CUB_300001_SM_10006detail4scan16DeviceScanKernelINS2_10policy_hubIiiimN4cuda3std3__44plusIvEEE10Policy1000EPiSC_NS0_13ScanTileStateIiLb1EEES9_NS1_10InputValueIiSC_EEmiLb0EiEEvT0_T1_T2_iT3_T4_T5_E12temp_storage;
	add.s32 	%r887, %r886, %r885;
	st.shared.u32 	[%r887+16], %r862;
$L__BB25_7:
	bar.sync 	0;
	ld.shared.v4.u32 	{%r888, %r889, %r890, %r891}, [_ZZN3cub18CUB_300001_SM_10006detail4scan16DeviceScanKernelINS2_10policy_hubIiiimN4cuda3std3__44plusIvEEE10Policy1000EPiSC_NS0_13ScanTileStateIiLb1EEES9_NS1_10InputValueIiSC_EEmiLb0EiEEvT0_T1_T2_iT3_T4_T5_E12temp_storage+16];
	add.s32 	%r892, %r889, %r888;
	setp.eq.s32 	%p144, %r7, 2;
	selp.b32 	%r893, %r892, %r888, %p144;
	add.s32 	%r894, %r892, %r890;
	setp.eq.s32 	%p145, %r7, 3;
	selp.b32 	%r895, %r894, %r893, %p145;
	add.s32 	%r896, %r894, %r891;
	setp.eq.s32 	%p146, %r7, 4;
	selp.b32 	%r897, %r896, %r895, %p146;
	ld.shared.v4.u32 	{%r898, %r899, %r900, %r901}, [_ZZN3cub18CUB_300001_SM_10006detail4scan16DeviceScanKernelINS2_10policy_hubIiiimN4cuda3std3__44plusIvEEE10Policy1000EPiSC_NS0_13ScanTileStateIiLb1EEES9_NS1_10InputValueIiSC_EEmiLb0EiEEvT0_T1_T2_iT3_T4_T5_E12temp_storage+32];
	add.s32 	%r902, %r896, %r898;
	setp.eq.s32 	%p147, %r7, 5;
	selp.b32 	%r903, %r902, %r897, %p147;
	add.s32 	%r904, %r902, %r899;
	setp.eq.s32 	%p148, %r7, 6;
	selp.b32 	%r905, %r904, %r903, %p148;
	add.s32 	%r906, %r904, %r900;
	setp.eq.s32 	%p149, %r7, 7;
	selp.b32 	%r907, %r906, %r905, %p149;
	add.s32 	%r908, %r906, %r901;
	setp.eq.s32 	%p150, %r7, 8;
	selp.b32 	%r909, %r908, %r907, %p150;
	ld.shared.v4.u32 	{%r910, %r911, %r912, %r913}, [_ZZN3cub18CUB_300001_SM_10006detail4scan16DeviceScanKernelINS2_10policy_hubIiiimN4cuda3std3__44plusIvEEE10Policy1000EPiSC_NS0_13ScanTileStateIiLb1EEES9_NS1_10InputValueIiSC_EEmiLb0EiEEvT0_T1_T2_iT3_T4_T5_E12temp_storage+48];
	add.s32 	%r914, %r908, %r910;
	setp.eq.s32 	%p151, %r7, 9;
	selp.b32 	%r915, %r914, %r909, %p151;
	add.s32 	%r916, %r914, %r911;
	setp.eq.s32 	%p152, %r7, 10;
	selp.b32 	%r917, %r916, %r915, %p152;
	add.s32 	%r918, %r916, %r912;
	setp.eq.s32 	%p153, %r7, 11;
	selp.b32 	%r919, %r918, %r917, %p153;
	add.s32 	%r920, %r918, %r913;
	setp.eq.s32 	%p154, %r7, 12;
	selp.b32 	%r921, %r920, %r919, %p154;
	ld.shared.u32 	%r922, [_ZZN3cub18CUB_300001_SM_10006detail4scan16DeviceScanKernelINS2_10policy_hubIiiimN4cuda3std3__44plusIvEEE10Policy1000EPiSC_NS0_13ScanTileStateIiLb1EEES9_NS1_10InputValueIiSC_EEmiLb0EiEEvT0_T1_T2_iT3_T4_T5_E12temp_storage+64];
	setp.lt.u32 	%p155, %r5, 32;
	selp.b32 	%r923, 0, %r921, %p155;
	setp.eq.s32 	%p156, %r643, 0;
	sub.s32 	%r924, %r862, %r842;
	selp.b32 	%r925, 0, %r924, %p156;
	add.s32 	%r926, %r925, %r967;
	add.s32 	%r979, %r926, %r923;
	add.s32 	%r927, %r922, %r967;
	add.s32 	%r32, %r927, %r920;
	setp.ne.s32 	%p157, %r5, 0;
	@%p157 bra 	$L__BB25_28;
	add.s64 	%rd92, %rd16, 256;
	mov.b32 	%r928, 101;
	// begin inline asm
	st.relaxed.gpu.v2.u32 [%rd92], {%r928, %r32};
	// end inline asm
	bra.uni 	$L__BB25_28;
$L__BB25_9:
	add.s32 	%r681, %r11, %r10;
	add.s32 	%r682, %r12, %r681;
	add.s32 	%r683, %r13, %r682;
	add.s32 	%r684, %r14, %r683;
	add.s32 	%r685, %r15, %r684;
	add.s32 	%r686, %r16, %r685;
	add.s32 	%r687, %r17, %r686;
	add.s32 	%r688, %r18, %r687;
	add.s32 	%r689, %r19, %r688;
	add.s32 	%r690, %r20, %r689;
	add.s32 	%r691, %r21, %r690;
	add.s32 	%r692, %r22, %r691;
	add.s32 	%r693, %r23, %r692;
	add.s32 	%r694, %r24, %r693;
	add.s32 	%r695, %r25, %r694;
	add.s32 	%r696, %r26, %r695;
	add.s32 	%r697, %r27, %r696;
	add.s32 	%r655, %r28, %r697;
	mov.b32 	%r653, 1;
	mov.b32 	%r678, 0;
	mov.b32 	%r680, -1;
	// begin inline asm
	{  .reg .s32 r0;  .reg .pred p;  shfl.sync.up.b32 r0|p, %r655, %r653, %r678, %r680;  @p add.s32 r0, r0, %r655;  mov.s32 %r651, r0;}
	// end inline asm
	mov.b32 	%r659, 2;
	// begin inline asm
	{  .reg .s32 r0;  .reg .pred p;  shfl.sync.up.b32 r0|p, %r651, %r659, %r678, %r680;  @p add.s32 r0, r0, %r651;  mov.s32 %r657, r0;}
	// end inline asm
	mov.b32 	%r665, 4;
	// begin inline asm
	{  .reg .s32 r0;  .reg .pred p;  shfl.sync.up.b32 r0|p, %r657, %r665, %r678, %r680;  @p add.s32 r0, r0, %r657;  mov.s32 %r663, r0;}
	// end inline asm
	mov.b32 	%r671, 8;
	// begin inline asm
	{  .reg .s32 r0;  .reg .pred p;  shfl.sync.up.b32 r0|p, %r663, %r671, %r678, %r680;  @p add.s32 r0, r0, %r663;  mov.s32 %r669, r0;}
	// end inline asm
	mov.b32 	%r677, 16;
	// begin inline asm
	{  .reg .s32 r0;  .reg .pred p;  shfl.sync.up.b32 r0|p, %r669, %r677, %r678, %r680;  @p add.s32 r0, r0, %r669;  mov.s32 %r675, r0;}
	// end inline asm
	setp.ne.s32 	%p101, %r643, 31;
	@%p101 bra 	$L__BB25_11;
	shl.b32 	%r698, %r7, 2;
	mov.u32 	%r699, _ZZN3cub18CUB_300001_SM_10006detail4scan16DeviceScanKernelINS2_10policy_hubIiiimN4cuda3std3__44plusIvEEE10Policy1000EPiSC_NS0_13ScanTileStateIiLb1EEES9_NS1_10InputValueIiSC_EEmiLb0EiEEvT0_T1_T2_iT3_T4_T5_E12temp_storage;
	add.s32 	%r700, %r699, %r698;
	st.shared.u32 	[%r700+16], %r675;
$L__BB25_11:
	sub.s32 	%r701, %r675, %r655;
	bar.sync 	0;
	ld.shared.v4.u32 	{%r702, %r703, %r704, %r705}, [_ZZN3cub18CUB_300001_SM_10006detail4scan16DeviceScanKernelINS2_10policy_hubIiiimN4cuda3std3__44plusIvEEE10Policy1000EPiSC_NS0_13ScanTileStateIiLb1EEES9_NS1_10InputValueIiSC_EEmiLb0EiEEvT0_T1_T2_iT3_T4_T5_E12temp_storage+16];
	add.s32 	%r706, %r703, %r702;
	setp.eq.s32 	%p102, %r7, 2;
	selp.b32 	%r707, %r706, %r702, %p102;
	add.s32 	%r708, %r706, %r704;
	setp.eq.s32 	%p103, %r7, 3;
	selp.b32 	%r709, %r708, %r707, %p103;
	add.s32 	%r710, %r708, %r705;
	setp.eq.s32 	%p104, %r7, 4;
	selp.b32 	%r711, %r710, %r709, %p104;
	ld.shared.v4.u32 	{%r712, %r713, %r714, %r715}, [_ZZN3cub18CUB_300001_SM_10006detail4scan16DeviceScanKernelINS2_10policy_hubIiiimN4cuda3std3__44plusIvEEE10Policy1000EPiSC_NS0_13ScanTileStateIiLb1EEES9_NS1_10InputValueIiSC_EEmiLb0EiEEvT0_T1_T2_iT3_T4_T5_E12temp_storage+32];
	add.s32 	%r716, %r710, %r712;
	setp.eq.s32 	%p105, %r7, 5;
	selp.b32 	%r717, %r716, %r711, %p105;
	add.s32 	%r718, %r716, %r713;
	setp.eq.s32 	%p106, %r7, 6;
	selp.b32 	%r719, %r718, %r717, %p106;
	add.s32 	%r720, %r718, %r714;
	setp.eq.s32 	%p107, %r7, 7;
	selp.b32 	%r721, %r720, %r719, %p107;
	add.s32 	%r722, %r720, %r715;
	setp.eq.s32 	%p108, %r7, 8;
	selp.b32 	%r723, %r722, %r721, %p108;
	ld.shared.v4.u32 	{%r724, %r725, %r726, %r727}, [_ZZN3cub18CUB_300001_SM_10006detail4scan16DeviceScanKernelINS2_10policy_hubIiiimN4cuda3std3__44plusIvEEE10Policy1000EPiSC_NS0_13ScanTileStateIiLb1EEES9_NS1_10InputValueIiSC_EEmiLb0EiEEvT0_T1_T2_iT3_T4_T5_E12temp_storage+48];
	add.s32 	%r728, %r722, %r724;
	setp.eq.s32 	%p109, %r7, 9;
	selp.b32 	%r729, %r728, %r723, %p109;
	add.s32 	%r730, %r728, %r725;
	setp.eq.s32 	%p110, %r7, 10;
	selp.b32 	%r731, %r730, %r729, %p110;
	add.s32 	%r732, %r730, %r726;
	setp.eq.s32 	%p111, %r7, 11;
	selp.b32 	%r733, %r732, %r731, %p111;
	add.s32 	%r734, %r732, %r727;
	setp.eq.s32 	%p112, %r7, 12;
	selp.b32 	%r735, %r734, %r733, %p112;
	ld.shared.u32 	%r736, [_ZZN3cub18CUB_300001_SM_10006detail4scan16DeviceScanKernelINS2_10policy_hubIiiimN4cuda3std3__44plusIvEEE10Policy1000EPiSC_NS0_13ScanTileStateIiLb1EEES9_NS1_10InputValueIiSC_EEmiLb0EiEEvT0_T1_T2_iT3_T4_T5_E12temp_storage+64];
	add.s32 	%r35, %r734, %r736;
	setp.gt.u32 	%p113, %r5, 31;
	setp.lt.u32 	%p114, %r5, 32;
	setp.eq.s32 	%p115, %r643, 0;
	selp.b32 	%r737, 0, %r701, %p115;
	add.s32 	%r978, %r735, %r737;
	selp.b32 	%r37, %r701, %r978, %p114;
	@%p113 bra 	$L__BB25_27;
	setp.ne.s32 	%p116, %r5, 0;
	mul.wide.s32 	%rd81, %r4, 8;
	add.s64 	%rd6, %rd16, %rd81;
	@%p116 bra 	$L__BB25_14;
	st.shared.u32 	[_ZZN3cub18CUB_300001_SM_10006detail4scan16DeviceScanKernelINS2_10policy_hubIiiimN4cuda3std3__44plusIvEEE10Policy1000EPiSC_NS0_13ScanTileStateIiLb1EEES9_NS1_10InputValueIiSC_EEmiLb0EiEEvT0_T1_T2_iT3_T4_T5_E12temp_storage+12], %r35;
	add.s64 	%rd82, %rd6, 256;
	mov.b32 	%r738, 100;
	// begin inline asm
	st.relaxed.gpu.v2.u32 [%rd82], {%r738, %r35};
	// end inline asm
$L__BB25_14:
	not.b32 	%r744, %r5;
	add.s32 	%r974, %r4, %r744;
	mov.b32 	%r740, 550;
	// begin inline asm
	nanosleep.u32 %r740;
	// end inline asm
	mul.wide.s32 	%rd84, %r974, 8;
	add.s64 	%rd85, %rd16, %rd84;
	add.s64 	%rd83, %rd85, 256;
	// begin inline asm
	ld.relaxed.gpu.v2.u32 {%r975, %r969}, [%rd83];
	// end inline asm
	mov.b32 	%r970, 478;
$L__BB25_15:
	setp.eq.s32 	%p117, %r975, 99;
	mov.b32 	%r745, -1;
	vote.sync.any.pred 	%p118, %p117, %r745;
	not.pred 	%p119, %p118;
	@%p119 bra 	$L__BB25_17;
	// begin inline asm
	nanosleep.u32 %r970;
	// end inline asm
	shr.u32 	%r970, %r970, 1;
	// begin inline asm
	ld.relaxed.gpu.v2.u32 {%r975, %r969}, [%rd83];
	// end inline asm
	bra.uni 	$L__BB25_15;
$L__BB25_17:
	setp.eq.s32 	%p120, %r975, 101;
	mov.b32 	%r772, -1;
	vote.sync.ballot.b32 	%r774, %p120, %r772;
	// begin inline asm
	mov.u32 %r747, %lanemask_ge;
	// end inline asm
	and.b32  	%r775, %r774, %r747;
	or.b32  	%r776, %r775, -2147483648;
	add.s32 	%r777, %r776, -1;
	not.b32 	%r778, %r776;
	and.b32  	%r779, %r778, %r777;
	popc.b32 	%r751, %r779;
	mov.b32 	%r750, 1;
	// begin inline asm
	shfl.sync.down.b32 %r748, %r969, %r750, %r751, %r772;
	// end inline asm
	setp.lt.s32 	%p122, %r643, %r751;
	selp.b32 	%r780, %r748, 0, %p122;
	add.s32 	%r754, %r780, %r969;
	mov.b32 	%r755, 2;
	// begin inline asm
	shfl.sync.down.b32 %r753, %r754, %r755, %r751, %r772;
	// end inline asm
	add.s32 	%r50, %r643, 2;
	setp.gt.s32 	%p123, %r50, %r751;
	selp.b32 	%r781, 0, %r753, %p123;
	add.s32 	%r759, %r754, %r781;
	mov.b32 	%r760, 4;
	// begin inline asm
	shfl.sync.down.b32 %r758, %r759, %r760, %r751, %r772;
	// end inline asm
	add.s32 	%r51, %r643, 4;
	setp.gt.s32 	%p124, %r51, %r751;
	selp.b32 	%r782, 0, %r758, %p124;
	add.s32 	%r764, %r759, %r782;
	mov.b32 	%r765, 8;
	// begin inline asm
	shfl.sync.down.b32 %r763, %r764, %r765, %r751, %r772;
	// end inline asm
	add.s32 	%r52, %r643, 8;
	setp.gt.s32 	%p125, %r52, %r751;
	selp.b32 	%r783, 0, %r763, %p125;
	add.s32 	%r769, %r764, %r783;
	mov.b32 	%r770, 16;
	// begin inline asm
	shfl.sync.down.b32 %r768, %r769, %r770, %r751, %r772;
	// end inline asm
	add.s32 	%r53, %r643, 16;
	setp.gt.s32 	%p126, %r53, %r751;
	selp.b32 	%r784, 0, %r768, %p126;
	add.s32 	%r973, %r769, %r784;
	add.s64 	%rd8, %rd16, 256;
	mov.b32 	%r971, 478;
$L__BB25_18:
	setp.ne.s32 	%p127, %r975, 101;
	mov.b32 	%r785, -1;
	vote.sync.all.pred 	%p128, %p127, %r785;
	not.pred 	%p129, %p128;
	@%p129 bra 	$L__BB25_23;
	shr.u32 	%r971, %r971, 1;
	mul.wide.s32 	%rd88, %r974, 8;
	add.s64 	%rd89, %rd8, %rd88;
	add.s64 	%rd87, %rd89, -256;
	// begin inline asm
	ld.relaxed.gpu.v2.u32 {%r975, %r976}, [%rd87];
	// end inline asm
	mov.u32 	%r977, %r971;
$L__BB25_20:
	setp.eq.s32 	%p133, %r975, 99;
	mov.b32 	%r793, -1;
	vote.sync.any.pred 	%p134, %p133, %r793;
	not.pred 	%p135, %p134;
	@%p135 bra 	$L__BB25_22;
	// begin inline asm
	nanosleep.u32 %r977;
	// end inline asm
	shr.u32 	%r977, %r977, 1;
	// begin inline asm
	ld.relaxed.gpu.v2.u32 {%r975, %r976}, [%rd87];
	// end inline asm
	bra.uni 	$L__BB25_20;
$L__BB25_22:
	setp.eq.s32 	%p136, %r975, 101;
	mov.b32 	%r819, -1;
	vote.sync.ballot.b32 	%r820, %p136, %r819;
	and.b32  	%r821, %r820, %r747;
	or.b32  	%r822, %r821, -2147483648;
	add.s32 	%r823, %r822, -1;
	not.b32 	%r824, %r822;
	and.b32  	%r825, %r824, %r823;
	popc.b32 	%r798, %r825;
	mov.b32 	%r797, 1;
	// begin inline asm
	shfl.sync.down.b32 %r795, %r976, %r797, %r798, %r819;
	// end inline asm
	setp.lt.s32 	%p138, %r643, %r798;
	selp.b32 	%r826, %r795, 0, %p138;
	add.s32 	%r801, %r826, %r976;
	mov.b32 	%r802, 2;
	// begin inline asm
	shfl.sync.down.b32 %r800, %r801, %r802, %r798, %r819;
	// end inline asm
	setp.gt.s32 	%p139, %r50, %r798;
	selp.b32 	%r827, 0, %r800, %p139;
	add.s32 	%r806, %r801, %r827;
	mov.b32 	%r807, 4;
	// begin inline asm
	shfl.sync.down.b32 %r805, %r806, %r807, %r798, %r819;
	// end inline asm
	setp.gt.s32 	%p140, %r51, %r798;
	selp.b32 	%r828, 0, %r805, %p140;
	add.s32 	%r811, %r806, %r828;
	mov.b32 	%r812, 8;
	// begin inline asm
	shfl.sync.down.b32 %r810, %r811, %r812, %r798, %r819;
	// end inline asm
	setp.gt.s32 	%p141, %r52, %r798;
	selp.b32 	%r829, 0, %r810, %p141;
	add.s32 	%r816, %r811, %r829;
	mov.b32 	%r817, 16;
	// begin inline asm
	shfl.sync.down.b32 %r815, %r816, %r817, %r798, %r819;
	// end inline asm
	setp.gt.s32 	%p142, %r53, %r798;
	selp.b32 	%r830, 0, %r815, %p142;
	add.s32 	%r831, %r830, %r973;
	add.s32 	%r973, %r831, %r816;
	add.s32 	%r974, %r974, -32;
	bra.uni 	$L__BB25_18;
$L__BB25_23:
	@%p116 bra 	$L__BB25_25;
	add.s32 	%r788, %r973, %r35;
	add.s64 	%rd86, %rd6, 256;
	mov.b32 	%r787, 101;
	// begin inline asm
	st.relaxed.gpu.v2.u32 [%rd86], {%r787, %r788};
	// end inline asm
	st.shared.u32 	[_ZZN3cub18CUB_300001_SM_10006detail4scan16DeviceScanKernelINS2_10policy_hubIiiimN4cuda3std3__44plusIvEEE10Policy1000EPiSC_NS0_13ScanTileStateIiLb1EEES9_NS1_10InputValueIiSC_EEmiLb0EiEEvT0_T1_T2_iT3_T4_T5_E12temp_storage+4], %r973;
	st.shared.u32 	[_ZZN3cub18CUB_300001_SM_10006detail4scan16DeviceScanKernelINS2_10policy_hubIiiimN4cuda3std3__44plusIvEEE10Policy1000EPiSC_NS0_13ScanTileStateIiLb1EEES9_NS1_10InputValueIiSC_EEmiLb0EiEEvT0_T1_T2_iT3_T4_T5_E12temp_storage+8], %r788;
$L__BB25_25:
	setp.ne.s32 	%p131, %r643, 0;
	mov.u32 	%r978, %r37;
	@%p131 bra 	$L__BB25_27;
	st.shared.u32 	[_ZZN3cub18CUB_300001_SM_10006detail4scan16DeviceScanKernelINS2_10policy_hubIiiimN4cuda3std3__44plusIvEEE10Policy1000EPiSC_NS0_13ScanTileStateIiLb1EEES9_NS1_10InputValueIiSC_EEmiLb0EiEEvT0_T1_T2_iT3_T4_T5_E12temp_storage+84], %r973;
	mov.u32 	%r978, %r973;
$L__BB25_27:
	bar.sync 	0;
	setp.eq.s32 	%p132, %r5, 0;
	ld.shared.u32 	%r789, [_ZZN3cub18CUB_300001_SM_10006detail4scan16DeviceScanKernelINS2_10policy_hubIiiimN4cuda3std3__44plusIvEEE10Policy1000EPiSC_NS0_13ScanTileStateIiLb1EEES9_NS1_10InputValueIiSC_EEmiLb0EiEEvT0_T1_T2_iT3_T4_T5_E12temp_storage+84];
	selp.b32 	%r790, 0, %r789, %p132;
	add.s32 	%r979, %r790, %r978;
$L__BB25_28:
	ld.param.u64 	%rd97, [_ZN3cub18CUB_300001_SM_10006detail4scan16DeviceScanKernelINS2_10policy_hubIiiimN4cuda3std3__44plusIvEEE10Policy1000EPiSC_NS0_13ScanTileStateIiLb1EEES9_NS1_10InputValueIiSC_EEmiLb0EiEEvT0_T1_T2_iT3_T4_T5__param_1];
	add.s32 	%r930, %r979, %r10;
	add.s32 	%r931, %r11, %r930;
	add.s32 	%r932, %r12, %r931;
	add.s32 	%r933, %r13, %r932;
	add.s32 	%r934, %r14, %r933;
	add.s32 	%r935, %r15, %r934;
	add.s32 	%r936, %r16, %r935;
	add.s32 	%r937, %r17, %r936;
	add.s32 	%r938, %r18, %r937;
	add.s32 	%r939, %r19, %r938;
	add.s32 	%r940, %r20, %r939;
	add.s32 	%r941, %r21, %r940;
	add.s32 	%r942, %r22, %r941;
	add.s32 	%r943, %r23, %r942;
	add.s32 	%r944, %r24, %r943;
	add.s32 	%r945, %r25, %r944;
	add.s32 	%r946, %r26, %r945;
	add.s32 	%r947, %r27, %r946;
	bar.sync 	0;
	st.shared.u32 	[%r9], %r979;
	st.shared.u32 	[%r9+4], %r930;
	st.shared.u32 	[%r9+8], %r931;
	st.shared.u32 	[%r9+12], %r932;
	st.shared.u32 	[%r9+16], %r933;
	st.shared.u32 	[%r9+20], %r934;
	st.shared.u32 	[%r9+24], %r935;
	st.shared.u32 	[%r9+28], %r936;
	st.shared.u32 	[%r9+32], %r937;
	st.shared.u32 	[%r9+36], %r938;
	st.shared.u32 	[%r9+40], %r939;
	st.shared.u32 	[%r9+44], %r940;
	st.shared.u32 	[%r9+48], %r941;
	st.shared.u32 	[%r9+52], %r942;
	st.shared.u32 	[%r9+56], %r943;
	st.shared.u32 	[%r9+60], %r944;
	st.shared.u32 	[%r9+64], %r945;
	st.shared.u32 	[%r9+68], %r946;
	st.shared.u32 	[%r9+72], %r947;
	bar.warp.sync 	-1;
	ld.shared.u32 	%r948, [%r8];
	ld.shared.u32 	%r949, [%r8+128];
	ld.shared.u32 	%r950, [%r8+256];
	ld.shared.u32 	%r951, [%r8+384];
	ld.shared.u32 	%r952, [%r8+512];
	ld.shared.u32 	%r953, [%r8+640];
	ld.shared.u32 	%r954, [%r8+768];
	ld.shared.u32 	%r955, [%r8+896];
	ld.shared.u32 	%r956, [%r8+1024];
	ld.shared.u32 	%r957, [%r8+1152];
	ld.shared.u32 	%r958, [%r8+1280];
	ld.shared.u32 	%r959, [%r8+1408];
	ld.shared.u32 	%r960, [%r8+1536];
	ld.shared.u32 	%r961, [%r8+1664];
	ld.shared.u32 	%r962, [%r8+1792];
	ld.shared.u32 	%r963, [%r8+1920];
	ld.shared.u32 	%r964, [%r8+2048];
	ld.shared.u32 	%r965, [%r8+2176];
	ld.shared.u32 	%r966, [%r8+2304];
	cvta.to.global.u64 	%rd93, %rd97;
	add.s64 	%rd95, %rd93, %rd80;
	st.global.u32 	[%rd95], %r948;
	st.global.u32 	[%rd95+128], %r949;
	st.global.u32 	[%rd95+256], %r950;
	st.global.u32 	[%rd95+384], %r951;
	st.global.u32 	[%rd95+512], %r952;
	st.global.u32 	[%rd95+640], %r953;
	st.global.u32 	[%rd95+768], %r954;
	st.global.u32 	[%rd95+896], %r955;
	st.global.u32 	[%rd95+1024], %r956;
	st.global.u32 	[%rd95+1152], %r957;
	st.global.u32 	[%rd95+1280], %r958;
	st.global.u32 	[%rd95+1408], %r959;
	st.global.u32 	[%rd95+1536], %r960;
	st.global.u32 	[%rd95+1664], %r961;
	st.global.u32 	[%rd95+1792], %r962;
	st.global.u32 	[%rd95+1920], %r963;
	st.global.u32 	[%rd95+2048], %r964;
	st.global.u32 	[%rd95+2176], %r965;
	st.global.u32 	[%rd95+2304], %r966;
	bra.uni 	$L__BB25_131;
$L__BB25_29:
	setp.eq.s64 	%p3, %rd4, 0;
	@%p3 bra 	$L__BB25_131;
	cvt.u32.u64 	%r75, %rd4;
	shl.b64 	%rd20, %rd3, 2;
	add.s64 	%rd19, %rd14, %rd20;
	// begin inline asm
	ld.ca.u32 %r998, [%rd19];
	// end inline asm
	mov.u32 	%r77, %tid.x;
	and.b32  	%r212, %r77, 31;
	and.b32  	%r213, %r77, 992;
	mul.lo.s32 	%r214, %r213, 19;
	or.b32  	%r78, %r214, %r212;
	setp.ge.u32 	%p4, %r78, %r75;
	shl.b32 	%r215, %r78, 2;
	cvt.u64.u32 	%rd21, %r215;
	add.s64 	%rd10, %rd19, %rd21;
	mov.u32 	%r980, %r998;
	@%p4 bra 	$L__BB25_32;
	// begin inline asm
	ld.ca.u32 %r980, [%rd10];
	// end inline asm
$L__BB25_32:
	add.s32 	%r81, %r78, 32;
	setp.ge.u32 	%p5, %r81, %r75;
	mov.u32 	%r981, %r998;
	@%p5 bra 	$L__BB25_34;
	add.s64 	%rd23, %rd10, 128;
	// begin inline asm
	ld.ca.u32 %r981, [%rd23];
	// end inline asm
$L__BB25_34:
	add.s32 	%r218, %r78, 64;
	setp.ge.u32 	%p6, %r218, %r75;
	mov.u32 	%r982, %r998;
	@%p6 bra 	$L__BB25_36;
	add.s64 	%rd24, %rd10, 256;
	// begin inline asm
	ld.ca.u32 %r982, [%rd24];
	// end inline asm
$L__BB25_36:
	add.s32 	%r220, %r78, 96;
	setp.ge.u32 	%p7, %r220, %r75;
	mov.u32 	%r983, %r998;
	@%p7 bra 	$L__BB25_38;
	add.s64 	%rd25, %rd10, 384;
	// begin inline asm
	ld.ca.u32 %r983, [%rd25];
	// end inline asm
$L__BB25_38:
	add.s32 	%r222, %r78, 128;
	setp.ge.u32 	%p8, %r222, %r75;
	mov.u32 	%r984, %r998;
	@%p8 bra 	$L__BB25_40;
	add.s64 	%rd26, %rd10, 512;
	// begin inline asm
	ld.ca.u32 %r984, [%rd26];
	// end inline asm
$L__BB25_40:
	add.s32 	%r224, %r78, 160;
	setp.ge.u32 	%p9, %r224, %r75;
	mov.u32 	%r985, %r998;
	@%p9 bra 	$L__BB25_42;
	add.s64 	%rd27, %rd10, 640;
	// begin inline asm
	ld.ca.u32 %r985, [%rd27];
	// end inline asm
$L__BB25_42:
	add.s32 	%r226, %r78, 192;
	setp.ge.u32 	%p10, %r226, %r75;
	mov.u32 	%r986, %r998;
	@%p10 bra 	$L__BB25_44;
	add.s64 	%rd28, %rd10, 768;
	// begin inline asm
	ld.ca.u32 %r986, [%rd28];
	// end inline asm
$L__BB25_44:
	add.s32 	%r228, %r78, 224;
	setp.ge.u32 	%p11, %r228, %r75;
	mov.u32 	%r987, %r998;
	@%p11 bra 	$L__BB25_46;
	add.s64 	%rd29, %rd10, 896;
	// begin inline asm
	ld.ca.u32 %r987, [%rd29];
	// end inline asm
$L__BB25_46:
	add.s32 	%r96, %r78, 256;
	setp.ge.u32 	%p12, %r96, %r75;
	mov.u32 	%r988, %r998;
	@%p12 bra 	$L__BB25_48;
	add.s64 	%rd30, %rd10, 1024;
	// begin inline asm
	ld.ca.u32 %r988, [%rd30];
	// end inline asm
$L__BB25_48:
	add.s32 	%r99, %r78, 288;
	setp.ge.u32 	%p13, %r99, %r75;
	mov.u32 	%r989, %r998;
	@%p13 bra 	$L__BB25_50;
	add.s64 	%rd31, %rd10, 1152;
	// begin inline asm
	ld.ca.u32 %r989, [%rd31];
	// end inline asm
$L__BB25_50:
	add.s32 	%r232, %r78, 320;
	setp.ge.u32 	%p14, %r232, %r75;
	mov.u32 	%r990, %r998;
	@%p14 bra 	$L__BB25_52;
	add.s64 	%rd32, %rd10, 1280;
	// begin inline asm
	ld.ca.u32 %r990, [%rd32];
	// end inline asm
$L__BB25_52:
	add.s32 	%r234, %r78, 352;
	setp.ge.u32 	%p15, %r234, %r75;
	mov.u32 	%r991, %r998;
	@%p15 bra 	$L__BB25_54;
	add.s64 	%rd33, %rd10, 1408;
	// begin inline asm
	ld.ca.u32 %r991, [%rd33];
	// end inline asm
$L__BB25_54:
	add.s32 	%r236, %r78, 384;
	setp.ge.u32 	%p16, %r236, %r75;
	mov.u32 	%r992, %r998;
	@%p16 bra 	$L__BB25_56;
	add.s64 	%rd34, %rd10, 1536;
	// begin inline asm
	ld.ca.u32 %r992, [%rd34];
	// end inline asm
$L__BB25_56:
	add.s32 	%r238, %r78, 416;
	setp.ge.u32 	%p17, %r238, %r75;
	mov.u32 	%r993, %r998;
	@%p17 bra 	$L__BB25_58;
	add.s64 	%rd35, %rd10, 1664;
	// begin inline asm
	ld.ca.u32 %r993, [%rd35];
	// end inline asm
$L__BB25_58:
	add.s32 	%r110, %r78, 448;
	setp.ge.u32 	%p18, %r110, %r75;
	mov.u32 	%r994, %r998;
	@%p18 bra 	$L__BB25_60;
	add.s64 	%rd36, %rd10, 1792;
	// begin inline asm
	ld.ca.u32 %r994, [%rd36];
	// end inline asm
$L__BB25_60:
	add.s32 	%r241, %r78, 480;
	setp.ge.u32 	%p19, %r241, %r75;
	mov.u32 	%r995, %r998;
	@%p19 bra 	$L__BB25_62;
	add.s64 	%rd37, %rd10, 1920;
	// begin inline asm
	ld.ca.u32 %r995, [%rd37];
	// end inline asm
$L__BB25_62:
	add.s32 	%r243, %r78, 512;
	setp.ge.u32 	%p20, %r243, %r75;
	mov.u32 	%r996, %r998;
	@%p20 bra 	$L__BB25_64;
	add.s64 	%rd38, %rd10, 2048;
	// begin inline asm
	ld.ca.u32 %r996, [%rd38];
	// end inline asm
$L__BB25_64:
	add.s32 	%r117, %r78, 544;
	setp.ge.u32 	%p21, %r117, %r75;
	mov.u32 	%r997, %r998;
	@%p21 bra 	$L__BB25_66;
	add.s64 	%rd39, %rd10, 2176;
	// begin inline asm
	ld.ca.u32 %r997, [%rd39];
	// end inline asm
$L__BB25_66:
	add.s32 	%r120, %r78, 576;
	setp.ge.u32 	%p22, %r120, %r75;
	@%p22 bra 	$L__BB25_68;
	add.s64 	%rd40, %rd10, 2304;
	// begin inline asm
	ld.ca.u32 %r998, [%rd40];
	// end inline asm
$L__BB25_68:
	// begin inline asm
	mov.u32 %r247, %laneid;
	// end inline asm
	shr.u32 	%r124, %r77, 5;
	mad.lo.s32 	%r248, %r124, 608, %r247;
	shl.b32 	%r249, %r248, 2;
	mov.u32 	%r250, _ZZN3cub18CUB_300001_SM_10006detail4scan16DeviceScanKernelINS2_10policy_hubIiiimN4cuda3std3__44plusIvEEE10Policy1000EPiSC_NS0_13ScanTileStateIiLb1EEES9_NS1_10InputValueIiSC_EEmiLb0EiEEvT0_T1_T2_iT3_T4_T5_E12temp_storage;
	add.s32 	%r125, %r250, %r249;
	st.shared.u32 	[%r125], %r980;
	st.shared.u32 	[%r125+128], %r981;
	st.shared.u32 	[%r125+256], %r982;
	st.shared.u32 	[%r125+384], %r983;
	st.shared.u32 	[%r125+512], %r984;
	st.shared.u32 	[%r125+640], %r985;
	st.shared.u32 	[%r125+768], %r986;
	st.shared.u32 	[%r125+896], %r987;
	st.shared.u32 	[%r125+1024], %r988;
	st.shared.u32 	[%r125+1152], %r989;
	st.shared.u32 	[%r125+1280], %r990;
	st.shared.u32 	[%r125+1408], %r991;
	st.shared.u32 	[%r125+1536], %r992;
	st.shared.u32 	[%r125+1664], %r993;
	st.shared.u32 	[%r125+1792], %r994;
	st.shared.u32 	[%r125+1920], %r995;
	st.shared.u32 	[%r125+2048], %r996;
	st.shared.u32 	[%r125+2176], %r997;
	st.shared.u32 	[%r125+2304], %r998;
	bar.warp.sync 	-1;
	mad.lo.s32 	%r126, %r247, 72, %r125;
	ld.shared.u32 	%r127, [%r126];
	ld.shared.u32 	%r128, [%r126+4];
	ld.shared.u32 	%r129, [%r126+8];
	ld.shared.u32 	%r130, [%r126+12];
	ld.shared.u32 	%r131, [%r126+16];
	ld.shared.u32 	%r132, [%r126+20];
	ld.shared.u32 	%r133, [%r126+24];
	ld.shared.u32 	%r134, [%r126+28];
	ld.shared.u32 	%r135, [%r126+32];
	ld.shared.u32 	%r136, [%r126+36];
	ld.shared.u32 	%r137, [%r126+40];
	ld.shared.u32 	%r138, [%r126+44];
	ld.shared.u32 	%r139, [%r126+48];
	ld.shared.u32 	%r140, [%r126+52];
	ld.shared.u32 	%r141, [%r126+56];
	ld.shared.u32 	%r142, [%r126+60];
	ld.shared.u32 	%r143, [%r126+64];
	ld.shared.u32 	%r144, [%r126+68];
	ld.shared.u32 	%r145, [%r126+72];
	bar.sync 	0;
	setp.ne.s32 	%p23, %r4, 0;
	@%p23 bra 	$L__BB25_72;
	add.s32 	%r476, %r128, %r127;
	add.s32 	%r477, %r129, %r476;
	add.s32 	%r478, %r130, %r477;
	add.s32 	%r479, %r131, %r478;
	add.s32 	%r480, %r132, %r479;
	add.s32 	%r481, %r133, %r480;
	add.s32 	%r482, %r134, %r481;
	add.s32 	%r483, %r135, %r482;
	add.s32 	%r484, %r136, %r483;
	add.s32 	%r485, %r137, %r484;
	add.s32 	%r486, %r138, %r485;
	add.s32 	%r487, %r139, %r486;
	add.s32 	%r488, %r140, %r487;
	add.s32 	%r489, %r141, %r488;
	add.s32 	%r490, %r142, %r489;
	add.s32 	%r491, %r143, %r490;
	add.s32 	%r492, %r144, %r491;
	add.s32 	%r450, %r145, %r492;
	mov.b32 	%r448, 1;
	mov.b32 	%r473, 0;
	mov.b32 	%r475, -1;
	// begin inline asm
	{  .reg .s32 r0;  .reg .pred p;  shfl.sync.up.b32 r0|p, %r450, %r448, %r473, %r475;  @p add.s32 r0, r0, %r450;  mov.s32 %r446, r0;}
	// end inline asm
	mov.b32 	%r454, 2;
	// begin inline asm
	{  .reg .s32 r0;  .reg .pred p;  shfl.sync.up.b32 r0|p, %r446, %r454, %r473, %r475;  @p add.s32 r0, r0, %r446;  mov.s32 %r452, r0;}
	// end inline asm
	mov.b32 	%r460, 4;
	// begin inline asm
	{  .reg .s32 r0;  .reg .pred p;  shfl.sync.up.b32 r0|p, %r452, %r460, %r473, %r475;  @p add.s32 r0, r0, %r452;  mov.s32 %r458, r0;}
	// end inline asm
	mov.b32 	%r466, 8;
	// begin inline asm
	{  .reg .s32 r0;  .reg .pred p;  shfl.sync.up.b32 r0|p, %r458, %r466, %r473, %r475;  @p add.s32 r0, r0, %r458;  mov.s32 %r464, r0;}
	// end inline asm
	mov.b32 	%r472, 16;
	// begin inline asm
	{  .reg .s32 r0;  .reg .pred p;  shfl.sync.up.b32 r0|p, %r464, %r472, %r473, %r475;  @p add.s32 r0, r0, %r464;  mov.s32 %r470, r0;}
	// end inline asm
	setp.ne.s32 	%p66, %r247, 31;
	@%p66 bra 	$L__BB25_71;
	shl.b32 	%r493, %r124, 2;
	mov.u32 	%r494, _ZZN3cub18CUB_300001_SM_10006detail4scan16DeviceScanKernelINS2_10policy_hubIiiimN4cuda3std3__44plusIvEEE10Policy1000EPiSC_NS0_13ScanTileStateIiLb1EEES9_NS1_10InputValueIiSC_EEmiLb0EiEEvT0_T1_T2_iT3_T4_T5_E12temp_storage;
	add.s32 	%r495, %r494, %r493;
	st.shared.u32 	[%r495+16], %r470;
$L__BB25_71:
	bar.sync 	0;
	ld.shared.v4.u32 	{%r496, %r497, %r498, %r499}, [_ZZN3cub18CUB_300001_SM_10006detail4scan16DeviceScanKernelINS2_10policy_hubIiiimN4cuda3std3__44plusIvEEE10Policy1000EPiSC_NS0_13ScanTileStateIiLb1EEES9_NS1_10InputValueIiSC_EEmiLb0EiEEvT0_T1_T2_iT3_T4_T5_E12temp_storage+16];
	add.s32 	%r500, %r497, %r496;
	setp.eq.s32 	%p67, %r124, 2;
	selp.b32 	%r501, %r500, %r496, %p67;
	add.s32 	%r502, %r500, %r498;
	setp.eq.s32 	%p68, %r124, 3;
	selp.b32 	%r503, %r502, %r501, %p68;
	add.s32 	%r504, %r502, %r499;
	setp.eq.s32 	%p69, %r124, 4;
	selp.b32 	%r505, %r504, %r503, %p69;
	ld.shared.v4.u32 	{%r506, %r507, %r508, %r509}, [_ZZN3cub18CUB_300001_SM_10006detail4scan16DeviceScanKernelINS2_10policy_hubIiiimN4cuda3std3__44plusIvEEE10Policy1000EPiSC_NS0_13ScanTileStateIiLb1EEES9_NS1_10InputValueIiSC_EEmiLb0EiEEvT0_T1_T2_iT3_T4_T5_E12temp_storage+32];
	add.s32 	%r510, %r504, %r506;
	setp.eq.s32 	%p70, %r124, 5;
	selp.b32 	%r511, %r510, %r505, %p70;
	add.s32 	%r512, %r510, %r507;
	setp.eq.s32 	%p71, %r124, 6;
	selp.b32 	%r513, %r512, %r511, %p71;
	add.s32 	%r514, %r512, %r508;
	setp.eq.s32 	%p72, %r124, 7;
	selp.b32 	%r515, %r514, %r513, %p72;
	add.s32 	%r516, %r514, %r509;
	setp.eq.s32 	%p73, %r124, 8;
	selp.b32 	%r517, %r516, %r515, %p73;
	ld.shared.v4.u32 	{%r518, %r519, %r520, %r521}, [_ZZN3cub18CUB_300001_SM_10006detail4scan16DeviceScanKernelINS2_10policy_hubIiiimN4cuda3std3__44plusIvEEE10Policy1000EPiSC_NS0_13ScanTileStateIiLb1EEES9_NS1_10InputValueIiSC_EEmiLb0EiEEvT0_T1_T2_iT3_T4_T5_E12temp_storage+48];
	add.s32 	%r522, %r516, %r518;
	setp.eq.s32 	%p74, %r124, 9;
	selp.b32 	%r523, %r522, %r517, %p74;
	add.s32 	%r524, %r522, %r519;
	setp.eq.s32 	%p75, %r124, 10;
	selp.b32 	%r525, %r524, %r523, %p75;
	add.s32 	%r526, %r524, %r520;
	setp.eq.s32 	%p76, %r124, 11;
	selp.b32 	%r527, %r526, %r525, %p76;
	add.s32 	%r528, %r526, %r521;
	setp.eq.s32 	%p77, %r124, 12;
	selp.b32 	%r529, %r528, %r527, %p77;
	setp.lt.u32 	%p78, %r77, 32;
	selp.b32 	%r530, 0, %r529, %p78;
	setp.eq.s32 	%p79, %r247, 0;
	sub.s32 	%r531, %r470, %r450;
	selp.b32 	%r532, 0, %r531, %p79;
	add.s32 	%r533, %r532, %r967;
	add.s32 	%r1010, %r533, %r530;
	bra.uni 	$L__BB25_91;
$L__BB25_72:
	add.s32 	%r281, %r128, %r127;
	add.s32 	%r282, %r129, %r281;
	add.s32 	%r283, %r130, %r282;
	add.s32 	%r284, %r131, %r283;
	add.s32 	%r285, %r132, %r284;
	add.s32 	%r286, %r133, %r285;
	add.s32 	%r287, %r134, %r286;
	add.s32 	%r288, %r135, %r287;
	add.s32 	%r289, %r136, %r288;
	add.s32 	%r290, %r137, %r289;
	add.s32 	%r291, %r138, %r290;
	add.s32 	%r292, %r139, %r291;
	add.s32 	%r293, %r140, %r292;
	add.s32 	%r294, %r141, %r293;
	add.s32 	%r295, %r142, %r294;
	add.s32 	%r296, %r143, %r295;
	add.s32 	%r297, %r144, %r296;
	add.s32 	%r255, %r145, %r297;
	mov.b32 	%r253, 1;
	mov.b32 	%r278, 0;
	mov.b32 	%r280, -1;
	// begin inline asm
	{  .reg .s32 r0;  .reg .pred p;  shfl.sync.up.b32 r0|p, %r255, %r253, %r278, %r280;  @p add.s32 r0, r0, %r255;  mov.s32 %r251, r0;}
	// end inline asm
	mov.b32 	%r259, 2;
	// begin inline asm
	{  .reg .s32 r0;  .reg .pred p;  shfl.sync.up.b32 r0|p, %r251, %r259, %r278, %r280;  @p add.s32 r0, r0, %r251;  mov.s32 %r257, r0;}
	// end inline asm
	mov.b32 	%r265, 4;
	// begin inline asm
	{  .reg .s32 r0;  .reg .pred p;  shfl.sync.up.b32 r0|p, %r257, %r265, %r278, %r280;  @p add.s32 r0, r0, %r257;  mov.s32 %r263, r0;}
	// end inline asm
	mov.b32 	%r271, 8;
	// begin inline asm
	{  .reg .s32 r0;  .reg .pred p;  shfl.sync.up.b32 r0|p, %r263, %r271, %r278, %r280;  @p add.s32 r0, r0, %r263;  mov.s32 %r269, r0;}
	// end inline asm
	mov.b32 	%r277, 16;
	// begin inline asm
	{  .reg .s32 r0;  .reg .pred p;  shfl.sync.up.b32 r0|p, %r269, %r277, %r278, %r280;  @p add.s32 r0, r0, %r269;  mov.s32 %r275, r0;}
	// end inline asm
	setp.ne.s32 	%p24, %r247, 31;
	@%p24 bra 	$L__BB25_74;
	shl.b32 	%r298, %r124, 2;
	mov.u32 	%r299, _ZZN3cub18CUB_300001_SM_10006detail4scan16DeviceScanKernelINS2_10policy_hubIiiimN4cuda3std3__44plusIvEEE10Policy1000EPiSC_NS0_13ScanTileStateIiLb1EEES9_NS1_10InputValueIiSC_EEmiLb0EiEEvT0_T1_T2_iT3_T4_T5_E12temp_storage;
	add.s32 	%r300, %r299, %r298;
	st.shared.u32 	[%r300+16], %r275;
$L__BB25_74:
	sub.s32 	%r301, %r275, %r255;
	bar.sync 	0;
	ld.shared.v4.u32 	{%r302, %r303, %r304, %r305}, [_ZZN3cub18CUB_300001_SM_10006detail4scan16DeviceScanKernelINS2_10policy_hubIiiimN4cuda3std3__44plusIvEEE10Policy1000EPiSC_NS0_13ScanTileStateIiLb1EEES9_NS1_10InputValueIiSC_EEmiLb0EiEEvT0_T1_T2_iT3_T4_T5_E12temp_storage+16];
	add.s32 	%r306, %r303, %r302;
	setp.eq.s32 	%p25, %r124, 2;
	selp.b32 	%r307, %r306, %r302, %p25;
	add.s32 	%r308, %r306, %r304;
	setp.eq.s32 	%p26, %r124, 3;
	selp.b32 	%r309, %r308, %r307, %p26;
	add.s32 	%r310, %r308, %r305;
	setp.eq.s32 	%p27, %r124, 4;
	selp.b32 	%r311, %r310, %r309, %p27;
	ld.shared.v4.u32 	{%r312, %r313, %r314, %r315}, [_ZZN3cub18CUB_300001_SM_10006detail4scan16DeviceScanKernelINS2_10policy_hubIiiimN4cuda3std3__44plusIvEEE10Policy1000EPiSC_NS0_13ScanTileStateIiLb1EEES9_NS1_10InputValueIiSC_EEmiLb0EiEEvT0_T1_T2_iT3_T4_T5_E12temp_storage+32];
	add.s32 	%r316, %r310, %r312;
	setp.eq.s32 	%p28, %r124, 5;
	selp.b32 	%r317, %r316, %r311, %p28;
	add.s32 	%r318, %r316, %r313;
	setp.eq.s32 	%p29, %r124, 6;
	selp.b32 	%r319, %r318, %r317, %p29;
	add.s32 	%r320, %r318, %r314;
	setp.eq.s32 	%p30, %r124, 7;
	selp.b32 	%r321, %r320, %r319, %p30;
	add.s32 	%r322, %r320, %r315;
	setp.eq.s32 	%p31, %r124, 8;
	selp.b32 	%r323, %r322, %r321, %p31;
	ld.shared.v4.u32 	{%r324, %r325, %r326, %r327}, [_ZZN3cub18CUB_300001_SM_10006detail4scan16DeviceScanKernelINS2_10policy_hubIiiimN4cuda3std3__44plusIvEEE10Policy1000EPiSC_NS0_13ScanTileStateIiLb1EEES9_NS1_10InputValueIiSC_EEmiLb0EiEEvT0_T1_T2_iT3_T4_T5_E12temp_storage+48];
	add.s32 	%r328, %r322, %r324;
	setp.eq.s32 	%p32, %r124, 9;
	selp.b32 	%r329, %r328, %r323, %p32;
	add.s32 	%r330, %r328, %r325;
	setp.eq.s32 	%p33, %r124, 10;
	selp.b32 	%r331, %r330, %r329, %p33;
	add.s32 	%r332, %r330, %r326;
	setp.eq.s32 	%p34, %r124, 11;
	selp.b32 	%r333, %r332, %r331, %p34;
	add.s32 	%r334, %r332, %r327;
	setp.eq.s32 	%p35, %r124, 12;
	selp.b32 	%r335, %r334, %r333, %p35;
	ld.shared.u32 	%r336, [_ZZN3cub18CUB_300001_SM_10006detail4scan16DeviceScanKernelINS2_10policy_hubIiiimN4cuda3std3__44plusIvEEE10Policy1000EPiSC_NS0_13ScanTileStateIiLb1EEES9_NS1_10InputValueIiSC_EEmiLb0EiEEvT0_T1_T2_iT3_T4_T5_E12temp_storage+64];
	add.s32 	%r151, %r334, %r336;
	setp.gt.u32 	%p36, %r77, 31;
	setp.lt.u32 	%p37, %r77, 32;
	setp.eq.s32 	%p38, %r247, 0;
	selp.b32 	%r337, 0, %r301, %p38;
	add.s32 	%r1009, %r335, %r337;
	selp.b32 	%r153, %r301, %r1009, %p37;
	@%p36 bra 	$L__BB25_90;
	setp.ne.s32 	%p39, %r77, 0;
	mul.wide.s32 	%rd41, %r4, 8;
	add.s64 	%rd11, %rd16, %rd41;
	@%p39 bra 	$L__BB25_77;
	st.shared.u32 	[_ZZN3cub18CUB_300001_SM_10006detail4scan16DeviceScanKernelINS2_10policy_hubIiiimN4cuda3std3__44plusIvEEE10Policy1000EPiSC_NS0_13ScanTileStateIiLb1EEES9_NS1_10InputValueIiSC_EEmiLb0EiEEvT0_T1_T2_iT3_T4_T5_E12temp_storage+12], %r151;
	add.s64 	%rd42, %rd11, 256;
	mov.b32 	%r338, 100;
	// begin inline asm
	st.relaxed.gpu.v2.u32 [%rd42], {%r338, %r151};
	// end inline asm
$L__BB25_77:
	not.b32 	%r344, %r77;
	add.s32 	%r1005, %r4, %r344;
	mov.b32 	%r340, 550;
	// begin inline asm
	nanosleep.u32 %r340;
	// end inline asm
	mul.wide.s32 	%rd44, %r1005, 8;
	add.s64 	%rd45, %rd16, %rd44;
	add.s64 	%rd43, %rd45, 256;
	// begin inline asm
	ld.relaxed.gpu.v2.u32 {%r1006, %r1000}, [%rd43];
	// end inline asm
	mov.b32 	%r1001, 478;
$L__BB25_78:
	setp.eq.s32 	%p40, %r1006, 99;
	mov.b32 	%r345, -1;
	vote.sync.any.pred 	%p41, %p40, %r345;
	not.pred 	%p42, %p41;
	@%p42 bra 	$L__BB25_80;
	// begin inline asm
	nanosleep.u32 %r1001;
	// end inline asm
	shr.u32 	%r1001, %r1001, 1;
	// begin inline asm
	ld.relaxed.gpu.v2.u32 {%r1006, %r1000}, [%rd43];
	// end inline asm
	bra.uni 	$L__BB25_78;
$L__BB25_80:
	setp.eq.s32 	%p43, %r1006, 101;
	mov.b32 	%r372, -1;
	vote.sync.ballot.b32 	%r374, %p43, %r372;
	// begin inline asm
	mov.u32 %r347, %lanemask_ge;
	// end inline asm
	and.b32  	%r375, %r374, %r347;
	or.b32  	%r376, %r375, -2147483648;
	add.s32 	%r377, %r376, -1;
	not.b32 	%r378, %r376;
	and.b32  	%r379, %r378, %r377;
	popc.b32 	%r351, %r379;
	mov.b32 	%r350, 1;
	// begin inline asm
	shfl.sync.down.b32 %r348, %r1000, %r350, %r351, %r372;
	// end inline asm
	setp.lt.s32 	%p45, %r247, %r351;
	selp.b32 	%r380, %r348, 0, %p45;
	add.s32 	%r354, %r380, %r1000;
	mov.b32 	%r355, 2;
	// begin inline asm
	shfl.sync.down.b32 %r353, %r354, %r355, %r351, %r372;
	// end inline asm
	add.s32 	%r381, %r247, 2;
	setp.gt.s32 	%p46, %r381, %r351;
	selp.b32 	%r382, 0, %r353, %p46;
	add.s32 	%r359, %r354, %r382;
	mov.b32 	%r360, 4;
	// begin inline asm
	shfl.sync.down.b32 %r358, %r359, %r360, %r351, %r372;
	// end inline asm
	add.s32 	%r383, %r247, 4;
	setp.gt.s32 	%p47, %r383, %r351;
	selp.b32 	%r384, 0, %r358, %p47;
	add.s32 	%r364, %r359, %r384;
	mov.b32 	%r365, 8;
	// begin inline asm
	shfl.sync.down.b32 %r363, %r364, %r365, %r351, %r372;
	// end inline asm
	add.s32 	%r385, %r247, 8;
	setp.gt.s32 	%p48, %r385, %r351;
	selp.b32 	%r386, 0, %r363, %p48;
	add.s32 	%r369, %r364, %r386;
	mov.b32 	%r370, 16;
	// begin inline asm
	shfl.sync.down.b32 %r368, %r369, %r370, %r351, %r372;
	// end inline asm
	add.s32 	%r387, %r247, 16;
	setp.gt.s32 	%p49, %r387, %r351;
	selp.b32 	%r388, 0, %r368, %p49;
	add.s32 	%r1002, %r369, %r388;
	add.s64 	%rd12, %rd16, 256;
	mov.b32 	%r1003, 478;
$L__BB25_81:
	setp.ne.s32 	%p50, %r1006, 101;
	mov.b32 	%r389, -1;
	vote.sync.all.pred 	%p51, %p50, %r389;
	not.pred 	%p52, %p51;
	@%p52 bra 	$L__BB25_86;
	shr.u32 	%r1003, %r1003, 1;
	mul.wide.s32 	%rd48, %r1005, 8;
	add.s64 	%rd49, %rd12, %rd48;
	add.s64 	%rd47, %rd49, -256;
	// begin inline asm
	ld.relaxed.gpu.v2.u32 {%r1006, %r1007}, [%rd47];
	// end inline asm
	mov.u32 	%r1008, %r1003;
$L__BB25_83:
	setp.eq.s32 	%p56, %r1006, 99;
	mov.b32 	%r397, -1;
	vote.sync.any.pred 	%p57, %p56, %r397;
	not.pred 	%p58, %p57;
	@%p58 bra 	$L__BB25_85;
	// begin inline asm
	nanosleep.u32 %r1008;
	// end inline asm
	shr.u32 	%r1008, %r1008, 1;
	// begin inline asm
	ld.relaxed.gpu.v2.u32 {%r1006, %r1007}, [%rd47];
	// end inline asm
	bra.uni 	$L__BB25_83;
$L__BB25_85:
	setp.eq.s32 	%p59, %r1006, 101;
	mov.b32 	%r423, -1;
	vote.sync.ballot.b32 	%r424, %p59, %r423;
	and.b32  	%r425, %r424, %r347;
	or.b32  	%r426, %r425, -2147483648;
	add.s32 	%r427, %r426, -1;
	not.b32 	%r428, %r426;
	and.b32  	%r429, %r428, %r427;
	popc.b32 	%r402, %r429;
	mov.b32 	%r401, 1;
	// begin inline asm
	shfl.sync.down.b32 %r399, %r1007, %r401, %r402, %r423;
	// end inline asm
	setp.lt.s32 	%p61, %r247, %r402;
	selp.b32 	%r430, %r399, 0, %p61;
	add.s32 	%r405, %r430, %r1007;
	mov.b32 	%r406, 2;
	// begin inline asm
	shfl.sync.down.b32 %r404, %r405, %r406, %r402, %r423;
	// end inline asm
	add.s32 	%r431, %r247, 2;
	setp.gt.s32 	%p62, %r431, %r402;
	selp.b32 	%r432, 0, %r404, %p62;
	add.s32 	%r410, %r405, %r432;
	mov.b32 	%r411, 4;
	// begin inline asm
	shfl.sync.down.b32 %r409, %r410, %r411, %r402, %r423;
	// end inline asm
	add.s32 	%r433, %r247, 4;
	setp.gt.s32 	%p63, %r433, %r402;
	selp.b32 	%r434, 0, %r409, %p63;
	add.s32 	%r415, %r410, %r434;
	mov.b32 	%r416, 8;
	// begin inline asm
	shfl.sync.down.b32 %r414, %r415, %r416, %r402, %r423;
	// end inline asm
	add.s32 	%r435, %r247, 8;
	setp.gt.s32 	%p64, %r435, %r402;
	selp.b32 	%r436, 0, %r414, %p64;
	add.s32 	%r420, %r415, %r436;
	mov.b32 	%r421, 16;
	// begin inline asm
	shfl.sync.down.b32 %r419, %r420, %r421, %r402, %r423;
	// end inline asm
	add.s32 	%r437, %r247, 16;
	setp.gt.s32 	%p65, %r437, %r402;
	selp.b32 	%r438, 0, %r419, %p65;
	add.s32 	%r439, %r438, %r1002;
	add.s32 	%r1002, %r439, %r420;
	add.s32 	%r1005, %r1005, -32;
	bra.uni 	$L__BB25_81;
$L__BB25_86:
	@%p39 bra 	$L__BB25_88;
	add.s32 	%r392, %r1002, %r151;
	add.s64 	%rd46, %rd11, 256;
	mov.b32 	%r391, 101;
	// begin inline asm
	st.relaxed.gpu.v2.u32 [%rd46], {%r391, %r392};
	// end inline asm
	st.shared.u32 	[_ZZN3cub18CUB_300001_SM_10006detail4scan16DeviceScanKernelINS2_10policy_hubIiiimN4cuda3std3__44plusIvEEE10Policy1000EPiSC_NS0_13ScanTileStateIiLb1EEES9_NS1_10InputValueIiSC_EEmiLb0EiEEvT0_T1_T2_iT3_T4_T5_E12temp_storage+4], %r1002;
	st.shared.u32 	[_ZZN3cub18CUB_300001_SM_10006detail4scan16DeviceScanKernelINS2_10policy_hubIiiimN4cuda3std3__44plusIvEEE10Policy1000EPiSC_NS0_13ScanTileStateIiLb1EEES9_NS1_10InputValueIiSC_EEmiLb0EiEEvT0_T1_T2_iT3_T4_T5_E12temp_storage+8], %r392;
$L__BB25_88:
	setp.ne.s32 	%p54, %r247, 0;
	mov.u32 	%r1009, %r153;
	@%p54 bra 	$L__BB25_90;
	st.shared.u32 	[_ZZN3cub18CUB_300001_SM_10006detail4scan16DeviceScanKernelINS2_10policy_hubIiiimN4cuda3std3__44plusIvEEE10Policy1000EPiSC_NS0_13ScanTileStateIiLb1EEES9_NS1_10InputValueIiSC_EEmiLb0EiEEvT0_T1_T2_iT3_T4_T5_E12temp_storage+84], %r1002;
	mov.u32 	%r1009, %r1002;
$L__BB25_90:
	bar.sync 	0;
	setp.eq.s32 	%p55, %r77, 0;
	ld.shared.u32 	%r393, [_ZZN3cub18CUB_300001_SM_10006detail4scan16DeviceScanKernelINS2_10policy_hubIiiimN4cuda3std3__44plusIvEEE10Policy1000EPiSC_NS0_13ScanTileStateIiLb1EEES9_NS1_10InputValueIiSC_EEmiLb0EiEEvT0_T1_T2_iT3_T4_T5_E12temp_storage+84];
	selp.b32 	%r394, 0, %r393, %p55;
	add.s32 	%r1010, %r394, %r1009;
$L__BB25_91:
	add.s32 	%r534, %r1010, %r127;
	add.s32 	%r535, %r128, %r534;
	add.s32 	%r536, %r129, %r535;
	add.s32 	%r537, %r130, %r536;
	add.s32 	%r538, %r131, %r537;
	add.s32 	%r539, %r132, %r538;
	add.s32 	%r540, %r133, %r539;
	add.s32 	%r541, %r134, %r540;
	add.s32 	%r542, %r135, %r541;
	add.s32 	%r543, %r136, %r542;
	add.s32 	%r544, %r137, %r543;
	add.s32 	%r545, %r138, %r544;
	add.s32 	%r546, %r139, %r545;
	add.s32 	%r547, %r140, %r546;
	add.s32 	%r548, %r141, %r547;
	add.s32 	%r549, %r142, %r548;
	add.s32 	%r550, %r143, %r549;
	add.s32 	%r551, %r144, %r550;
	bar.sync 	0;
	st.shared.u32 	[%r126], %r1010;
	st.shared.u32 	[%r126+4], %r534;
	st.shared.u32 	[%r126+8], %r535;
	st.shared.u32 	[%r126+12], %r536;
	st.shared.u32 	[%r126+16], %r537;
	st.shared.u32 	[%r126+20], %r538;
	st.shared.u32 	[%r126+24], %r539;
	st.shared.u32 	[%r126+28], %r540;
	st.shared.u32 	[%r126+32], %r541;
	st.shared.u32 	[%r126+36], %r542;
	st.shared.u32 	[%r126+40], %r543;
	st.shared.u32 	[%r126+44], %r544;
	st.shared.u32 	[%r126+48], %r545;
	st.shared.u32 	[%r126+52], %r546;
	st.shared.u32 	[%r126+56], %r547;
	st.shared.u32 	[%r126+60], %r548;
	st.shared.u32 	[%r126+64], %r549;
	st.shared.u32 	[%r126+68], %r550;
	st.shared.u32 	[%r126+72], %r551;
	bar.warp.sync 	-1;
	ld.shared.u32 	%r187, [%r125];
	ld.shared.u32 	%r188, [%r125+128];
	ld.shared.u32 	%r189, [%r125+256];
	ld.shared.u32 	%r190, [%r125+384];
	ld.shared.u32 	%r191, [%r125+512];
	ld.shared.u32 	%r192, [%r125+640];
	ld.shared.u32 	%r193, [%r125+768];
	ld.shared.u32 	%r194, [%r125+896];
	ld.shared.u32 	%r195, [%r125+1024];
	ld.shared.u32 	%r196, [%r125+1152];
	ld.shared.u32 	%r197, [%r125+1280];
	ld.shared.u32 	%r198, [%r125+1408];
	ld.shared.u32 	%r199, [%r125+1536];
	ld.shared.u32 	%r200, [%r125+1664];
	ld.shared.u32 	%r201, [%r125+1792];
	ld.shared.u32 	%r202, [%r125+1920];
	ld.shared.u32 	%r203, [%r125+2048];
	ld.shared.u32 	%r204, [%r125+2176];
	ld.shared.u32 	%r205, [%r125+2304];
	setp.ne.s32 	%p80, %r77, 0;
	@%p80 bra 	$L__BB25_93;
	st.volatile.shared.u32 	[_ZZN3cub18CUB_300001_SM_10006detail4scan16DeviceScanKernelINS2_10policy_hubIiiimN4cuda3std3__44plusIvEEE10Policy1000EPiSC_NS0_13ScanTileStateIiLb1EEES9_NS1_10InputValueIiSC_EEmiLb0EiEEvT0_T1_T2_iT3_T4_T5_E12temp_storage+31616], %r75;
$L__BB25_93:
	ld.param.u64 	%rd96, [_ZN3cub18CUB_300001_SM_10006detail4scan16DeviceScanKernelINS2_10policy_hubIiiimN4cuda3std3__44plusIvEEE10Policy1000EPiSC_NS0_13ScanTileStateIiLb1EEES9_NS1_10InputValueIiSC_EEmiLb0EiEEvT0_T1_T2_iT3_T4_T5__param_1];
	bar.sync 	0;
	ld.volatile.shared.u32 	%r206, [_ZZN3cub18CUB_300001_SM_10006detail4scan16DeviceScanKernelINS2_10policy_hubIiiimN4cuda3std3__44plusIvEEE10Policy1000EPiSC_NS0_13ScanTileStateIiLb1EEES9_NS1_10InputValueIiSC_EEmiLb0EiEEvT0_T1_T2_iT3_T4_T5_E12temp_storage+31616];
	setp.ge.s32 	%p81, %r78, %r206;
	cvt.u64.u32 	%rd56, %r78;
	add.s64 	%rd57, %rd3, %rd56;
	cvta.to.global.u64 	%rd58, %rd96;
	shl.b64 	%rd59, %rd57, 2;
	add.s64 	%rd13, %rd58, %rd59;
	@%p81 bra 	$L__BB25_95;
	st.global.u32 	[%rd13], %r187;
$L__BB25_95:
	setp.ge.s32 	%p82, %r81, %r206;
	@%p82 bra 	$L__BB25_97;
	st.global.u32 	[%rd13+128], %r188;
$L__BB25_97:
	mov.u32 	%r552, %tid.x;
	and.b32  	%r553, %r552, 992;
	mul.lo.s32 	%r554, %r553, 19;
	and.b32  	%r555, %r552, 31;
	or.b32  	%r556, %r554, %r555;
	add.s32 	%r557, %r556, 64;
	setp.ge.s32 	%p83, %r557, %r206;
	@%p83 bra 	$L__BB25_99;
	st.global.u32 	[%rd13+256], %r189;
$L__BB25_99:
	add.s32 	%r563, %r556, 96;
	setp.ge.s32 	%p84, %r563, %r206;
	@%p84 bra 	$L__BB25_101;
	st.global.u32 	[%rd13+384], %r190;
$L__BB25_101:
	add.s32 	%r569, %r556, 128;
	setp.ge.s32 	%p85, %r569, %r206;
	@%p85 bra 	$L__BB25_103;
	st.global.u32 	[%rd13+512], %r191;
$L__BB25_103:
	add.s32 	%r575, %r556, 160;
	setp.ge.s32 	%p86, %r575, %r206;
	@%p86 bra 	$L__BB25_105;
	st.global.u32 	[%rd13+640], %r192;
$L__BB25_105:
	add.s32 	%r581, %r556, 192;
	setp.ge.s32 	%p87, %r581, %r206;
	@%p87 bra 	$L__BB25_107;
	st.global.u32 	[%rd13+768], %r193;
$L__BB25_107:
	add.s32 	%r587, %r556, 224;
	setp.ge.s32 	%p88, %r587, %r206;
	@%p88 bra 	$L__BB25_109;
	st.global.u32 	[%rd13+896], %r194;
$L__BB25_109:
	setp.ge.s32 	%p89, %r96, %r206;
	@%p89 bra 	$L__BB25_111;
	st.global.u32 	[%rd13+1024], %r195;
$L__BB25_111:
	setp.ge.s32 	%p90, %r99, %r206;
	@%p90 bra 	$L__BB25_113;
	st.global.u32 	[%rd13+1152], %r196;
$L__BB25_113:
	add.s32 	%r593, %r556, 320;
	setp.ge.s32 	%p91, %r593, %r206;
	@%p91 bra 	$L__BB25_115;
	st.global.u32 	[%rd13+1280], %r197;
$L__BB25_115:
	add.s32 	%r599, %r556, 352;
	setp.ge.s32 	%p92, %r599, %r206;
	@%p92 bra 	$L__BB25_117;
	st.global.u32 	[%rd13+1408], %r198;
$L__BB25_117:
	add.s32 	%r605, %r556, 384;
	setp.ge.s32 	%p93, %r605, %r206;
	@%p93 bra 	$L__BB25_119;
	st.global.u32 	[%rd13+1536], %r199;
$L__BB25_119:
	add.s32 	%r611, %r556, 416;
	setp.ge.s32 	%p94, %r611, %r206;
	@%p94 bra 	$L__BB25_121;
	st.global.u32 	[%rd13+1664], %r200;
$L__BB25_121:
	setp.ge.s32 	%p95, %r110, %r206;
	@%p95 bra 	$L__BB25_123;
	st.global.u32 	[%rd13+1792], %r201;
$L__BB25_123:
	add.s32 	%r617, %r556, 480;
	setp.ge.s32 	%p96, %r617, %r206;
	@%p96 bra 	$L__BB25_125;
	st.global.u32 	[%rd13+1920], %r202;
$L__BB25_125:
	add.s32 	%r623, %r556, 512;
	setp.ge.s32 	%p97, %r623, %r206;
	@%p97 bra 	$L__BB25_127;
	st.global.u32 	[%rd13+2048], %r203;
$L__BB25_127:
	setp.ge.s32 	%p98, %r117, %r206;
	@%p98 bra 	$L__BB25_129;
	st.global.u32 	[%rd13+2176], %r204;
$L__BB25_129:
	setp.ge.s32 	%p99, %r120, %r206;
	@%p99 bra 	$L__BB25_131;
	st.global.u32 	[%rd13+2304], %r205;
$L__BB25_131:
	ret;

}
	// .globl	_ZN3cub18CUB_300001_SM_10006detail6reduce28DeviceReduceSingleTileKernelINS2_10policy_hubIijN4cuda3std3__44plusIiEEE10Policy1000EPiSC_jS9_iiNS7_10__identityEEEvT0_T1_T2_T3_T4_T6_
.visible .entry _ZN3cub18CUB_300001_SM_10006detail6reduce28DeviceReduceSingleTileKernelINS2_10policy_hubIijN4cuda3std3__44plusIiEEE10Policy1000EPiSC_jS9_iiNS7_10__identityEEEvT0_T1_T2_T3_T4_T6_(
	.param .u64 .ptr .align 1 _ZN3cub18CUB_300001_SM_10006detail6reduce28DeviceReduceSingleTileKernelINS2_10policy_hubIijN4cuda3std3__44plusIiEEE10Policy1000EPiSC_jS9_iiNS7_10__identityEEEvT0_T1_T2_T3_T4_T6__param_0,
	.param .u64 .ptr .align 1 _ZN3cub18CUB_300001_SM_10006detail6reduce28DeviceReduceSingleTileKernelINS2_10policy_hubIijN4cuda3std3__44plusIiEEE10Policy1000EPiSC_jS9_iiNS7_10__identityEEEvT0_T1_T2_T3_T4_T6__param_1,
	.param .u32 _ZN3cub18CUB_300001_SM_10006detail6reduce28DeviceReduceSingleTileKernelINS2_10policy_hubIijN4cuda3std3__44plusIiEEE10Policy1000EPiSC_jS9_iiNS7_10__identityEEEvT0_T1_T2_T3_T4_T6__param_2,
	.param .align 1 .b8 _ZN3cub18CUB_300001_SM_10006detail6reduce28DeviceReduceSingleTileKernelINS2_10policy_hubIijN4cuda3std3__44plusIiEEE10Policy1000EPiSC_jS9_iiNS7_10__identityEEEvT0_T1_T2_T3_T4_T6__param_3[1],
	.param .u32 _ZN3cub18CUB_300001_SM_10006detail6reduce28DeviceReduceSingleTileKernelINS2_10policy_hubIijN4cuda3std3__44plusIiEEE10Policy1000EPiSC_jS9_iiNS7_10__identityEEEvT0_T1_T2_T3_T4_T6__param_4,
	.param .align 1 .b8 _ZN3cub18CUB_300001_SM_10006detail6reduce28DeviceReduceSingleTileKernelINS2_10policy_hubIijN4cuda3std3__44plusIiEEE10Policy1000EPiSC_jS9_iiNS7_10__identityEEEvT0_T1_T2_T3_T4_T6__param_5[1]
)
.maxntid 256
.minnctapersm 1
{
	.reg .pred 	%p<97>;
	.reg .b32 	%r<699>;
	.reg .b64 	%rd<122>;
	// demoted variable
	.shared .align 4 .b8 _ZZN3cub18CUB_300001_SM_10006detail6reduce28DeviceReduceSingleTileKernelINS2_10policy_hubIijN4cuda3std3__44plusIiEEE10Policy1000EPiSC_jS9_iiNS7_10__identityEEEvT0_T1_T2_T3_T4_T6_E12temp_storage[44];
	ld.param.u64 	%rd15, [_ZN3cub18CUB_300001_SM_10006detail6reduce28DeviceReduceSingleTileKernelINS2_10policy_hubIijN4cuda3std3__44plusIiEEE10Policy1000EPiSC_jS9_iiNS7_10__identityEEEvT0_T1_T2_T3_T4_T6__param_0];
	ld.param.u64 	%rd16, [_ZN3cub18CUB_300001_SM_10006detail6reduce28DeviceReduceSingleTileKernelINS2_10policy_hubIijN4cuda3std3__44plusIiEEE10Policy1000EPiSC_jS9_iiNS7_10__identityEEEvT0_T1_T2_T3_T4_T6__param_1];
	ld.param.u32 	%r123, [_ZN3cub18CUB_300001_SM_10006detail6reduce28DeviceReduceSingleTileKernelINS2_10policy_hubIijN4cuda3std3__44plusIiEEE10Policy1000EPiSC_jS9_iiNS7_10__identityEEEvT0_T1_T2_T3_T4_T6__param_2];
	ld.param.u32 	%r124, [_ZN3cub18CUB_300001_SM_10006detail6reduce28DeviceReduceSingleTileKernelINS2_10policy_hubIijN4cuda3std3__44plusIiEEE10Policy1000EPiSC_jS9_iiNS7_10__identityEEEvT0_T1_T2_T3_T4_T6__param_4];
	cvta.to.global.u64 	%rd1, %rd16;
	setp.ne.s32 	%p1, %r123, 0;
	@%p1 bra 	$L__BB26_3;
	mov.u32 	%r645, %tid.x;
	setp.ne.s32 	%p96, %r645, 0;
	@%p96 bra 	$L__BB26_76;
	st.global.u32 	[%rd1], %r124;
	bra.uni 	$L__BB26_76;
$L__BB26_3:
	and.b64  	%rd17, %rd15, 15;
	setp.ne.s64 	%p2, %rd17, 0;
	@%p2 bra 	$L__BB26_39;
	setp.gt.u32 	%p49, %r123, 4095;
	@%p49 bra 	$L__BB26_23;
	mov.u32 	%r1, %tid.x;
	setp.ge.u32 	%p66, %r1, %r123;
	mov.b32 	%r656, 0;
	mov.u32 	%r651, %r1;
	@%p66 bra 	$L__BB26_7;
	mul.wide.u32 	%rd110, %r1, 4;
	add.s64 	%rd109, %rd15, %rd110;
	// begin inline asm
	ld.global.nc.u32 %r656, [%rd109];
	// end inline asm
	add.s32 	%r651, %r1, 256;
$L__BB26_7:
	setp.ge.u32 	%p67, %r651, %r123;
	@%p67 bra 	$L__BB26_14;
	not.b32 	%r519, %r651;
	add.s32 	%r6, %r123, %r519;
	and.b32  	%r520, %r6, 768;
	setp.eq.s32 	%p68, %r520, 768;
	@%p68 bra 	$L__BB26_11;
	mul.wide.u32 	%rd111, %r651, 4;
	add.s64 	%rd118, %rd15, %rd111;
	shr.u32 	%r521, %r6, 8;
	add.s32 	%r522, %r521, 1;
	and.b32  	%r523, %r522, 3;
	neg.s32 	%r648, %r523;
$L__BB26_10:
	.pragma "nounroll";
	// begin inline asm
	ld.global.nc.u32 %r524, [%rd118];
	// end inline asm
	add.s32 	%r656, %r524, %r656;
	add.s32 	%r651, %r651, 256;
	add.s64 	%rd118, %rd118, 1024;
	add.s32 	%r648, %r648, 1;
	setp.ne.s32 	%p69, %r648, 0;
	@%p69 bra 	$L__BB26_10;
$L__BB26_11:
	setp.lt.u32 	%p70, %r6, 768;
	@%p70 bra 	$L__BB26_14;
	mul.wide.u32 	%rd113, %r651, 4;
	add.s64 	%rd119, %rd15, %rd113;
$L__BB26_13:
	// begin inline asm
	ld.global.nc.u32 %r525, [%rd119];
	// end inline asm
	add.s32 	%r529, %r525, %r656;
	add.s64 	%rd115, %rd119, 1024;
	// begin inline asm
	ld.global.nc.u32 %r526, [%rd115];
	// end inline asm
	add.s32 	%r530, %r526, %r529;
	add.s64 	%rd116, %rd119, 2048;
	// begin inline asm
	ld.global.nc.u32 %r527, [%rd116];
	// end inline asm
	add.s32 	%r531, %r527, %r530;
	add.s64 	%rd117, %rd119, 3072;
	// begin inline asm
	ld.global.nc.u32 %r528, [%rd117];
	// end inline asm
	add.s32 	%r656, %r528, %r531;
	add.s32 	%r651, %r651, 1024;
	add.s64 	%rd119, %rd119, 4096;
	setp.lt.s32 	%p71, %r651, %r123;
	@%p71 bra 	$L__BB26_13;
$L__BB26_14:
	setp.lt.u32 	%p72, %r123, 256;
	@%p72 bra 	$L__BB26_19;
	// begin inline asm
	mov.u32 %r595, %laneid;
	// end inline asm
	mov.b32 	%r598, 1;
	mov.b32 	%r619, 31;
	mov.b32 	%r620, -1;
	// begin inline asm
	shfl.sync.down.b32 %r596, %r656, %r598, %r619, %r620;
	// end inline asm
	setp.gt.s32 	%p88, %r595, 30;
	selp.b32 	%r621, 0, %r596, %p88;
	add.s32 	%r602, %r621, %r656;
	mov.b32 	%r603, 2;
	// begin inline asm
	shfl.sync.down.b32 %r601, %r602, %r603, %r619, %r620;
	// end inline asm
	setp.gt.s32 	%p89, %r595, 29;
	selp.b32 	%r622, 0, %r601, %p89;
	add.s32 	%r607, %r602, %r622;
	mov.b32 	%r608, 4;
	// begin inline asm
	shfl.sync.down.b32 %r606, %r607, %r608, %r619, %r620;
	// end inline asm
	setp.gt.s32 	%p90, %r595, 27;
	selp.b32 	%r623, 0, %r606, %p90;
	add.s32 	%r612, %r607, %r623;
	mov.b32 	%r613, 8;
	// begin inline asm
	shfl.sync.down.b32 %r611, %r612, %r613, %r619, %r620;
	// end inline asm
	setp.gt.s32 	%p91, %r595, 23;
	selp.b32 	%r624, 0, %r611, %p91;
	add.s32 	%r617, %r612, %r624;
	mov.b32 	%r618, 16;
	// begin inline asm
	shfl.sync.down.b32 %r616, %r617, %r618, %r619, %r620;
	// end inline asm
	setp.gt.s32 	%p92, %r595, 15;
	selp.b32 	%r625, 0, %r616, %p92;
	add.s32 	%r698, %r617, %r625;
	setp.ne.s32 	%p93, %r595, 0;
	@%p93 bra 	$L__BB26_17;
	shr.u32 	%r626, %r1, 3;
	and.b32  	%r627, %r626, 124;
	mov.u32 	%r628, _ZZN3cub18CUB_300001_SM_10006detail6reduce28DeviceReduceSingleTileKernelINS2_10policy_hubIijN4cuda3std3__44plusIiEEE10Policy1000EPiSC_jS9_iiNS7_10__identityEEEvT0_T1_T2_T3_T4_T6_E12temp_storage;
	add.s32 	%r629, %r628, %r627;
	st.shared.u32 	[%r629+8], %r698;
$L__BB26_17:
	bar.sync 	0;
	setp.ne.s32 	%p94, %r1, 0;
	@%p94 bra 	$L__BB26_74;
	ld.shared.u32 	%r630, [_ZZN3cub18CUB_300001_SM_10006detail6reduce28DeviceReduceSingleTileKernelINS2_10policy_hubIijN4cuda3std3__44plusIiEEE10Policy1000EPiSC_jS9_iiNS7_10__identityEEEvT0_T1_T2_T3_T4_T6_E12temp_storage+12];
	add.s32 	%r631, %r630, %r698;
	ld.shared.u32 	%r632, [_ZZN3cub18CUB_300001_SM_10006detail6reduce28DeviceReduceSingleTileKernelINS2_10policy_hubIijN4cuda3std3__44plusIiEEE10Policy1000EPiSC_jS9_iiNS7_10__identityEEEvT0_T1_T2_T3_T4_T6_E12temp_storage+16];
	add.s32 	%r633, %r631, %r632;
	ld.shared.u32 	%r634, [_ZZN3cub18CUB_300001_SM_10006detail6reduce28DeviceReduceSingleTileKernelINS2_10policy_hubIijN4cuda3std3__44plusIiEEE10Policy1000EPiSC_jS9_iiNS7_10__identityEEEvT0_T1_T2_T3_T4_T6_E12temp_storage+20];
	add.s32 	%r635, %r633, %r634;
	ld.shared.u32 	%r636, [_ZZN3cub18CUB_300001_SM_10006detail6reduce28DeviceReduceSingleTileKernelINS2_10policy_hubIijN4cuda3std3__44plusIiEEE10Policy1000EPiSC_jS9_iiNS7_10__identityEEEvT0_T1_T2_T3_T4_T6_E12temp_storage+24];
	add.s32 	%r637, %r635, %r636;
	ld.shared.u32 	%r638, [_ZZN3cub18CUB_300001_SM_10006detail6reduce28DeviceReduceSingleTileKernelINS2_10policy_hubIijN4cuda3std3__44plusIiEEE10Policy1000EPiSC_jS9_iiNS7_10__identityEEEvT0_T1_T2_T3_T4_T6_E12temp_storage+28];
	add.s32 	%r639, %r637, %r638;
	ld.shared.u32 	%r640, [_ZZN3cub18CUB_300001_SM_10006detail6reduce28DeviceReduceSingleTileKernelINS2_10policy_hubIijN4cuda3std3__44plusIiEEE10Policy1000EPiSC_jS9_iiNS7_10__identityEEEvT0_T1_T2_T3_T4_T6_E12temp_storage+32];
	add.s32 	%r641, %r639, %r640;
	ld.shared.u32 	%r642, [_ZZN3cub18CUB_300001_SM_10006detail6reduce28DeviceReduceSingleTileKernelINS2_10policy_hubIijN4cuda3std3__44plusIiEEE10Policy1000EPiSC_jS9_iiNS7_10__identityEEEvT0_T1_T2_T3_T4_T6_E12temp_storage+36];
	add.s32 	%r698, %r641, %r642;
	bra.uni 	$L__BB26_74;
$L__BB26_19:
	// begin inline asm
	mov.u32 %r532, %laneid;
	// end inline asm
	and.b32  	%r558, %r1, 992;
	add.s32 	%r559, %r558, 32;
	setp.gt.u32 	%p73, %r559, %r123;
	not.b32 	%r560, %r558;
	add.s32 	%r561, %r123, %r560;
	selp.b32 	%r556, %r561, 31, %p73;
	mov.b32 	%r535, 1;
	mov.b32 	%r557, -1;
	// begin inline asm
	shfl.sync.down.b32 %r533, %r656, %r535, %r556, %r557;
	// end inline asm
	setp.lt.s32 	%p74, %r532, %r556;
	selp.b32 	%r562, %r533, 0, %p74;
	add.s32 	%r539, %r562, %r656;
	mov.b32 	%r540, 2;
	// begin inline asm
	shfl.sync.down.b32 %r538, %r539, %r540, %r556, %r557;
	// end inline asm
	add.s32 	%r563, %r532, 2;
	setp.gt.s32 	%p75, %r563, %r556;
	selp.b32 	%r564, 0, %r538, %p75;
	add.s32 	%r544, %r539, %r564;
	mov.b32 	%r545, 4;
	// begin inline asm
	shfl.sync.down.b32 %r543, %r544, %r545, %r556, %r557;
	// end inline asm
	add.s32 	%r565, %r532, 4;
	setp.gt.s32 	%p76, %r565, %r556;
	selp.b32 	%r566, 0, %r543, %p76;
	add.s32 	%r549, %r544, %r566;
	mov.b32 	%r550, 8;
	// begin inline asm
	shfl.sync.down.b32 %r548, %r549, %r550, %r556, %r557;
	// end inline asm
	add.s32 	%r567, %r532, 8;
	setp.gt.s32 	%p77, %r567, %r556;
	selp.b32 	%r568, 0, %r548, %p77;
	add.s32 	%r554, %r549, %r568;
	mov.b32 	%r555, 16;
	// begin inline asm
	shfl.sync.down.b32 %r553, %r554, %r555, %r556, %r557;
	// end inline asm
	add.s32 	%r569, %r532, 16;
	setp.gt.s32 	%p78, %r569, %r556;
	selp.b32 	%r570, 0, %r553, %p78;
	add.s32 	%r698, %r554, %r570;
	setp.ne.s32 	%p79, %r532, 0;
	@%p79 bra 	$L__BB26_21;
	shr.u32 	%r571, %r1, 3;
	and.b32  	%r572, %r571, 124;
	mov.u32 	%r573, _ZZN3cub18CUB_300001_SM_10006detail6reduce28DeviceReduceSingleTileKernelINS2_10policy_hubIijN4cuda3std3__44plusIiEEE10Policy1000EPiSC_jS9_iiNS7_10__identityEEEvT0_T1_T2_T3_T4_T6_E12temp_storage;
	add.s32 	%r574, %r573, %r572;
	st.shared.u32 	[%r574+8], %r698;
$L__BB26_21:
	bar.sync 	0;
	setp.ne.s32 	%p80, %r1, 0;
	@%p80 bra 	$L__BB26_74;
	setp.gt.u32 	%p81, %r123, 32;
	ld.shared.u32 	%r575, [_ZZN3cub18CUB_300001_SM_10006detail6reduce28DeviceReduceSingleTileKernelINS2_10policy_hubIijN4cuda3std3__44plusIiEEE10Policy1000EPiSC_jS9_iiNS7_10__identityEEEvT0_T1_T2_T3_T4_T6_E12temp_storage+12];
	selp.b32 	%r576, %r575, 0, %p81;
	add.s32 	%r577, %r576, %r698;
	setp.gt.u32 	%p82, %r123, 64;
	ld.shared.u32 	%r578, [_ZZN3cub18CUB_300001_SM_10006detail6reduce28DeviceReduceSingleTileKernelINS2_10policy_hubIijN4cuda3std3__44plusIiEEE10Policy1000EPiSC_jS9_iiNS7_10__identityEEEvT0_T1_T2_T3_T4_T6_E12temp_storage+16];
	selp.b32 	%r579, %r578, 0, %p82;
	add.s32 	%r580, %r577, %r579;
	setp.gt.u32 	%p83, %r123, 96;
	ld.shared.u32 	%r581, [_ZZN3cub18CUB_300001_SM_10006detail6reduce28DeviceReduceSingleTileKernelINS2_10policy_hubIijN4cuda3std3__44plusIiEEE10Policy1000EPiSC_jS9_iiNS7_10__identityEEEvT0_T1_T2_T3_T4_T6_E12temp_storage+20];
	selp.b32 	%r582, %r581, 0, %p83;
	add.s32 	%r583, %r580, %r582;
	setp.gt.u32 	%p84, %r123, 128;
	ld.shared.u32 	%r584, [_ZZN3cub18CUB_300001_SM_10006detail6reduce28DeviceReduceSingleTileKernelINS2_10policy_hubIijN4cuda3std3__44plusIiEEE10Policy1000EPiSC_jS9_iiNS7_10__identityEEEvT0_T1_T2_T3_T4_T6_E12temp_storage+24];
	selp.b32 	%r585, %r584, 0, %p84;
	add.s32 	%r586, %r583, %r585;
	setp.gt.u32 	%p85, %r123, 160;
	ld.shared.u32 	%r587, [_ZZN3cub18CUB_300001_SM_10006detail6reduce28DeviceReduceSingleTileKernelINS2_10policy_hubIijN4cuda3std3__44plusIiEEE10Policy1000EPiSC_jS9_iiNS7_10__identityEEEvT0_T1_T2_T3_T4_T6_E12temp_storage+28];
	selp.b32 	%r588, %r587, 0, %p85;
	add.s32 	%r589, %r586, %r588;
	setp.gt.u32 	%p86, %r123, 192;
	ld.shared.u32 	%r590, [_ZZN3cub18CUB_300001_SM_10006detail6reduce28DeviceReduceSingleTileKernelINS2_10policy_hubIijN4cuda3std3__44plusIiEEE10Policy1000EPiSC_jS9_iiNS7_10__identityEEEvT0_T1_T2_T3_T4_T6_E12temp_storage+32];
	selp.b32 	%r591, %r590, 0, %p86;
	add.s32 	%r592, %r589, %r591;
	setp.gt.u32 	%p87, %r123, 224;
	ld.shared.u32 	%r593, [_ZZN3cub18CUB_300001_SM_10006detail6reduce28DeviceReduceSingleTileKernelINS2_10policy_hubIijN4cuda3std3__44plusIiEEE10Policy1000EPiSC_jS9_iiNS7_10__identityEEEvT0_T1_T2_T3_T4_T6_E12temp_storage+36];
	selp.b32 	%r594, %r593, 0, %p87;
	add.s32 	%r698, %r592, %r594;
	bra.uni 	$L__BB26_74;
$L__BB26_23:
	mov.u32 	%r26, %tid.x;
	shl.b32 	%r27, %r26, 2;
	mul.wide.u32 	%rd85, %r27, 4;
	add.s64 	%rd75, %rd15, %rd85;
	// begin inline asm
	ld.global.nc.v2.u64 {%rd73, %rd74}, [%rd75];
	// end inline asm
	mov.b64 	{%r385, %r386}, %rd74;
	mov.b64 	{%r387, %r388}, %rd73;
	add.s64 	%rd78, %rd75, 4096;
	// begin inline asm
	ld.global.nc.v2.u64 {%rd76, %rd77}, [%rd78];
	// end inline asm
	mov.b64 	{%r389, %r390}, %rd77;
	mov.b64 	{%r391, %r392}, %rd76;
	add.s64 	%rd81, %rd75, 8192;
	// begin inline asm
	ld.global.nc.v2.u64 {%rd79, %rd80}, [%rd81];
	// end inline asm
	mov.b64 	{%r393, %r394}, %rd80;
	mov.b64 	{%r395, %r396}, %rd79;
	add.s64 	%rd84, %rd75, 12288;
	// begin inline asm
	ld.global.nc.v2.u64 {%rd82, %rd83}, [%rd84];
	// end inline asm
	mov.b64 	{%r397, %r398}, %rd83;
	mov.b64 	{%r399, %r400}, %rd82;
	add.s32 	%r401, %r388, %r387;
	add.s32 	%r402, %r385, %r401;
	add.s32 	%r403, %r386, %r402;
	add.s32 	%r404, %r391, %r403;
	add.s32 	%r405, %r392, %r404;
	add.s32 	%r406, %r389, %r405;
	add.s32 	%r407, %r390, %r406;
	add.s32 	%r408, %r395, %r407;
	add.s32 	%r409, %r396, %r408;
	add.s32 	%r410, %r393, %r409;
	add.s32 	%r411, %r394, %r410;
	add.s32 	%r412, %r399, %r411;
	add.s32 	%r413, %r400, %r412;
	add.s32 	%r414, %r397, %r413;
	add.s32 	%r671, %r398, %r414;
	add.s32 	%r29, %r123, -4096;
	setp.lt.u32 	%p50, %r29, 4096;
	mov.b32 	%r660, 4096;
	@%p50 bra 	$L__BB26_27;
	mov.b32 	%r660, 4096;
$L__BB26_25:
	add.s32 	%r416, %r660, %r27;
	mul.wide.u32 	%rd98, %r416, 4;
	add.s64 	%rd88, %rd15, %rd98;
	// begin inline asm
	ld.global.nc.v2.u64 {%rd86, %rd87}, [%rd88];
	// end inline asm
	mov.b64 	{%r417, %r418}, %rd87;
	mov.b64 	{%r419, %r420}, %rd86;
	add.s64 	%rd91, %rd88, 4096;
	// begin inline asm
	ld.global.nc.v2.u64 {%rd89, %rd90}, [%rd91];
	// end inline asm
	mov.b64 	{%r421, %r422}, %rd90;
	mov.b64 	{%r423, %r424}, %rd89;
	add.s64 	%rd94, %rd88, 8192;
	// begin inline asm
	ld.global.nc.v2.u64 {%rd92, %rd93}, [%rd94];
	// end inline asm
	mov.b64 	{%r425, %r426}, %rd93;
	mov.b64 	{%r427, %r428}, %rd92;
	add.s64 	%rd97, %rd88, 12288;
	// begin inline asm
	ld.global.nc.v2.u64 {%rd95, %rd96}, [%rd97];
	// end inline asm
	mov.b64 	{%r429, %r430}, %rd96;
	mov.b64 	{%r431, %r432}, %rd95;
	add.s32 	%r433, %r419, %r671;
	add.s32 	%r434, %r420, %r433;
	add.s32 	%r435, %r417, %r434;
	add.s32 	%r436, %r418, %r435;
	add.s32 	%r437, %r423, %r436;
	add.s32 	%r438, %r424, %r437;
	add.s32 	%r439, %r421, %r438;
	add.s32 	%r440, %r422, %r439;
	add.s32 	%r441, %r427, %r440;
	add.s32 	%r442, %r428, %r441;
	add.s32 	%r443, %r425, %r442;
	add.s32 	%r444, %r426, %r443;
	add.s32 	%r445, %r431, %r444;
	add.s32 	%r446, %r432, %r445;
	add.s32 	%r447, %r429, %r446;
	add.s32 	%r671, %r430, %r447;
	sub.s32 	%r448, %r123, %r660;
	setp.lt.u32 	%p51, %r448, 4096;
	@%p51 bra 	$L__BB26_35;
	add.s32 	%r660, %r660, 4096;
	setp.le.u32 	%p52, %r660, %r29;
	@%p52 bra 	$L__BB26_25;
$L__BB26_27:
	setp.le.u32 	%p53, %r123, %r660;
	@%p53 bra 	$L__BB26_35;
	sub.s32 	%r36, %r123, %r660;
	setp.ge.s32 	%p54, %r26, %r36;
	@%p54 bra 	$L__BB26_35;
	not.b32 	%r450, %r26;
	add.s32 	%r451, %r123, %r450;
	sub.s32 	%r37, %r451, %r660;
	and.b32  	%r452, %r37, 768;
	setp.eq.s32 	%p55, %r452, 768;
	mov.u32 	%r665, %r26;
	@%p55 bra 	$L__BB26_32;
	add.s32 	%r662, %r26, %r660;
	shr.u32 	%r453, %r37, 8;
	add.s32 	%r454, %r453, 1;
	and.b32  	%r455, %r454, 3;
	neg.s32 	%r661, %r455;
	mov.u32 	%r665, %r26;
$L__BB26_31:
	.pragma "nounroll";
	mul.wide.u32 	%rd100, %r662, 4;
	add.s64 	%rd99, %rd15, %rd100;
	// begin inline asm
	ld.global.nc.u32 %r456, [%rd99];
	// end inline asm
	add.s32 	%r671, %r456, %r671;
	add.s32 	%r665, %r665, 256;
	add.s32 	%r662, %r662, 256;
	add.s32 	%r661, %r661, 1;
	setp.ne.s32 	%p56, %r661, 0;
	@%p56 bra 	$L__BB26_31;
$L__BB26_32:
	setp.lt.u32 	%p57, %r37, 768;
	@%p57 bra 	$L__BB26_35;
	add.s32 	%r669, %r665, 512;
	add.s32 	%r668, %r665, %r660;
$L__BB26_34:
	mul.wide.u32 	%rd105, %r668, 4;
	add.s64 	%rd101, %rd15, %rd105;
	// begin inline asm
	ld.global.nc.u32 %r457, [%rd101];
	// end inline asm
	add.s32 	%r461, %r457, %r671;
	add.s32 	%r462, %r668, 256;
	mul.wide.u32 	%rd106, %r462, 4;
	add.s64 	%rd102, %rd15, %rd106;
	// begin inline asm
	ld.global.nc.u32 %r458, [%rd102];
	// end inline asm
	add.s32 	%r463, %r458, %r461;
	add.s32 	%r464, %r668, 512;
	mul.wide.u32 	%rd107, %r464, 4;
	add.s64 	%rd103, %rd15, %rd107;
	// begin inline asm
	ld.global.nc.u32 %r459, [%rd103];
	// end inline asm
	add.s32 	%r465, %r459, %r463;
	add.s32 	%r466, %r668, 768;
	mul.wide.u32 	%rd108, %r466, 4;
	add.s64 	%rd104, %rd15, %rd108;
	// begin inline asm
	ld.global.nc.u32 %r460, [%rd104];
	// end inline asm
	add.s32 	%r671, %r460, %r465;
	add.s32 	%r57, %r669, 1024;
	add.s32 	%r467, %r669, 512;
	add.s32 	%r668, %r668, 1024;
	setp.lt.s32 	%p58, %r467, %r36;
	mov.u32 	%r669, %r57;
	@%p58 bra 	$L__BB26_34;
$L__BB26_35:
	// begin inline asm
	mov.u32 %r468, %laneid;
	// end inline asm
	mov.b32 	%r471, 1;
	mov.b32 	%r492, 31;
	mov.b32 	%r493, -1;
	// begin inline asm
	shfl.sync.down.b32 %r469, %r671, %r471, %r492, %r493;
	// end inline asm
	setp.gt.s32 	%p59, %r468, 30;
	selp.b32 	%r494, 0, %r469, %p59;
	add.s32 	%r475, %r494, %r671;
	mov.b32 	%r476, 2;
	// begin inline asm
	shfl.sync.down.b32 %r474, %r475, %r476, %r492, %r493;
	// end inline asm
	setp.gt.s32 	%p60, %r468, 29;
	selp.b32 	%r495, 0, %r474, %p60;
	add.s32 	%r480, %r475, %r495;
	mov.b32 	%r481, 4;
	// begin inline asm
	shfl.sync.down.b32 %r479, %r480, %r481, %r492, %r493;
	// end inline asm
	setp.gt.s32 	%p61, %r468, 27;
	selp.b32 	%r496, 0, %r479, %p61;
	add.s32 	%r485, %r480, %r496;
	mov.b32 	%r486, 8;
	// begin inline asm
	shfl.sync.down.b32 %r484, %r485, %r486, %r492, %r493;
	// end inline asm
	setp.gt.s32 	%p62, %r468, 23;
	selp.b32 	%r497, 0, %r484, %p62;
	add.s32 	%r490, %r485, %r497;
	mov.b32 	%r491, 16;
	// begin inline asm
	shfl.sync.down.b32 %r489, %r490, %r491, %r492, %r493;
	// end inline asm
	setp.gt.s32 	%p63, %r468, 15;
	selp.b32 	%r498, 0, %r489, %p63;
	add.s32 	%r698, %r490, %r498;
	setp.ne.s32 	%p64, %r468, 0;
	@%p64 bra 	$L__BB26_37;
	shr.u32 	%r499, %r26, 3;
	and.b32  	%r500, %r499, 124;
	mov.u32 	%r501, _ZZN3cub18CUB_300001_SM_10006detail6reduce28DeviceReduceSingleTileKernelINS2_10policy_hubIijN4cuda3std3__44plusIiEEE10Policy1000EPiSC_jS9_iiNS7_10__identityEEEvT0_T1_T2_T3_T4_T6_E12temp_storage;
	add.s32 	%r502, %r501, %r500;
	st.shared.u32 	[%r502+8], %r698;
$L__BB26_37:
	bar.sync 	0;
	setp.ne.s32 	%p65, %r26, 0;
	@%p65 bra 	$L__BB26_74;
	ld.shared.u32 	%r503, [_ZZN3cub18CUB_300001_SM_10006detail6reduce28DeviceReduceSingleTileKernelINS2_10policy_hubIijN4cuda3std3__44plusIiEEE10Policy1000EPiSC_jS9_iiNS7_10__identityEEEvT0_T1_T2_T3_T4_T6_E12temp_storage+12];
	add.s32 	%r504, %r503, %r698;
	ld.shared.u32 	%r505, [_ZZN3cub18CUB_300001_SM_10006detail6reduce28DeviceReduceSingleTileKernelINS2_10policy_hubIijN4cuda3std3__44plusIiEEE10Policy1000EPiSC_jS9_iiNS7_10__identityEEEvT0_T1_T2_T3_T4_T6_E12temp_storage+16];
	add.s32 	%r506, %r504, %r505;
	ld.shared.u32 	%r507, [_ZZN3cub18CUB_300001_SM_10006detail6reduce28DeviceReduceSingleTileKernelINS2_10policy_hubIijN4cuda3std3__44plusIiEEE10Policy1000EPiSC_jS9_iiNS7_10__identityEEEvT0_T1_T2_T3_T4_T6_E12temp_storage+20];
	add.s32 	%r508, %r506, %r507;
	ld.shared.u32 	%r509, [_ZZN3cub18CUB_300001_SM_10006detail6reduce28DeviceReduceSingleTileKernelINS2_10policy_hubIijN4cuda3std3__44plusIiEEE10Policy1000EPiSC_jS9_iiNS7_10__identityEEEvT0_T1_T2_T3_T4_T6_E12temp_storage+24];
	add.s32 	%r510, %r508, %r509;
	ld.shared.u32 	%r511, [_ZZN3cub18CUB_300001_SM_10006detail6reduce28DeviceReduceSingleTileKernelINS2_10policy_hubIijN4cuda3std3__44plusIiEEE10Policy1000EPiSC_jS9_iiNS7_10__identityEEEvT0_T1_T2_T3_T4_T6_E12temp_storage+28];
	add.s32 	%r512, %r510, %r511;
	ld.shared.u32 	%r513, [_ZZN3cub18CUB_300001_SM_10006detail6reduce28DeviceReduceSingleTileKernelINS2_10policy_hubIijN4cuda3std3__44plusIiEEE10Policy1000EPiSC_jS9_iiNS7_10__identityEEEvT0_T1_T2_T3_T4_T6_E12temp_storage+32];
	add.s32 	%r514, %r512, %r513;
	ld.shared.u32 	%r515, [_ZZN3cub18CUB_300001_SM_10006detail6reduce28DeviceReduceSingleTileKernelINS2_10policy_hubIijN4cuda3std3__44plusIiEEE10Policy1000EPiSC_jS9_iiNS7_10__identityEEEvT0_T1_T2_T3_T4_T6_E12temp_storage+36];
	add.s32 	%r698, %r514, %r515;
	bra.uni 	$L__BB26_74;
$L__BB26_39:
	setp.gt.u32 	%p3, %r123, 4095;
	@%p3 bra 	$L__BB26_58;
	mov.u32 	%r62, %tid.x;
	setp.ge.u32 	%p20, %r62, %r123;
	mov.b32 	%r682, 0;
	mov.u32 	%r677, %r62;
	@%p20 bra 	$L__BB26_42;
	mul.wide.u32 	%rd65, %r62, 4;
	add.s64 	%rd64, %rd15, %rd65;
	// begin inline asm
	ld.global.nc.u32 %r682, [%rd64];
	// end inline asm
	add.s32 	%r677, %r62, 256;
$L__BB26_42:
	setp.ge.u32 	%p21, %r677, %r123;
	@%p21 bra 	$L__BB26_49;
	not.b32 	%r260, %r677;
	add.s32 	%r67, %r123, %r260;
	and.b32  	%r261, %r67, 768;
	setp.eq.s32 	%p22, %r261, 768;
	@%p22 bra 	$L__BB26_46;
	mul.wide.u32 	%rd66, %r677, 4;
	add.s64 	%rd120, %rd15, %rd66;
	shr.u32 	%r262, %r67, 8;
	add.s32 	%r263, %r262, 1;
	and.b32  	%r264, %r263, 3;
	neg.s32 	%r674, %r264;
$L__BB26_45:
	.pragma "nounroll";
	// begin inline asm
	ld.global.nc.u32 %r265, [%rd120];
	// end inline asm
	add.s32 	%r682, %r265, %r682;
	add.s32 	%r677, %r677, 256;
	add.s64 	%rd120, %rd120, 1024;
	add.s32 	%r674, %r674, 1;
	setp.ne.s32 	%p23, %r674, 0;
	@%p23 bra 	$L__BB26_45;
$L__BB26_46:
	setp.lt.u32 	%p24, %r67, 768;
	@%p24 bra 	$L__BB26_49;
	mul.wide.u32 	%rd68, %r677, 4;
	add.s64 	%rd121, %rd15, %rd68;
$L__BB26_48:
	// begin inline asm
	ld.global.nc.u32 %r266, [%rd121];
	// end inline asm
	add.s32 	%r270, %r266, %r682;
	add.s64 	%rd70, %rd121, 1024;
	// begin inline asm
	ld.global.nc.u32 %r267, [%rd70];
	// end inline asm
	add.s32 	%r271, %r267, %r270;
	add.s64 	%rd71, %rd121, 2048;
	// begin inline asm
	ld.global.nc.u32 %r268, [%rd71];
	// end inline asm
	add.s32 	%r272, %r268, %r271;
	add.s64 	%rd72, %rd121, 3072;
	// begin inline asm
	ld.global.nc.u32 %r269, [%rd72];
	// end inline asm
	add.s32 	%r682, %r269, %r272;
	add.s32 	%r677, %r677, 1024;
	add.s64 	%rd121, %rd121, 4096;
	setp.lt.s32 	%p25, %r677, %r123;
	@%p25 bra 	$L__BB26_48;
$L__BB26_49:
	setp.lt.u32 	%p26, %r123, 256;
	@%p26 bra 	$L__BB26_54;
	// begin inline asm
	mov.u32 %r336, %laneid;
	// end inline asm
	mov.b32 	%r339, 1;
	mov.b32 	%r360, 31;
	mov.b32 	%r361, -1;
	// begin inline asm
	shfl.sync.down.b32 %r337, %r682, %r339, %r360, %r361;
	// end inline asm
	setp.gt.s32 	%p42, %r336, 30;
	selp.b32 	%r362, 0, %r337, %p42;
	add.s32 	%r343, %r362, %r682;
	mov.b32 	%r344, 2;
	// begin inline asm
	shfl.sync.down.b32 %r342, %r343, %r344, %r360, %r361;
	// end inline asm
	setp.gt.s32 	%p43, %r336, 29;
	selp.b32 	%r363, 0, %r342, %p43;
	add.s32 	%r348, %r343, %r363;
	mov.b32 	%r349, 4;
	// begin inline asm
	shfl.sync.down.b32 %r347, %r348, %r349, %r360, %r361;
	// end inline asm
	setp.gt.s32 	%p44, %r336, 27;
	selp.b32 	%r364, 0, %r347, %p44;
	add.s32 	%r353, %r348, %r364;
	mov.b32 	%r354, 8;
	// begin inline asm
	shfl.sync.down.b32 %r352, %r353, %r354, %r360, %r361;
	// end inline asm
	setp.gt.s32 	%p45, %r336, 23;
	selp.b32 	%r365, 0, %r352, %p45;
	add.s32 	%r358, %r353, %r365;
	mov.b32 	%r359, 16;
	// begin inline asm
	shfl.sync.down.b32 %r357, %r358, %r359, %r360, %r361;
	// end inline asm
	setp.gt.s32 	%p46, %r336, 15;
	selp.b32 	%r366, 0, %r357, %p46;
	add.s32 	%r698, %r358, %r366;
	setp.ne.s32 	%p47, %r336, 0;
	@%p47 bra 	$L__BB26_52;
	shr.u32 	%r367, %r62, 3;
	and.b32  	%r368, %r367, 124;
	mov.u32 	%r369, _ZZN3cub18CUB_300001_SM_10006detail6reduce28DeviceReduceSingleTileKernelINS2_10policy_hubIijN4cuda3std3__44plusIiEEE10Policy1000EPiSC_jS9_iiNS7_10__identityEEEvT0_T1_T2_T3_T4_T6_E12temp_storage;
	add.s32 	%r370, %r369, %r368;
	st.shared.u32 	[%r370+8], %r698;
$L__BB26_52:
	bar.sync 	0;
	setp.ne.s32 	%p48, %r62, 0;
	@%p48 bra 	$L__BB26_74;
	ld.shared.u32 	%r371, [_ZZN3cub18CUB_300001_SM_10006detail6reduce28DeviceReduceSingleTileKernelINS2_10policy_hubIijN4cuda3std3__44plusIiEEE10Policy1000EPiSC_jS9_iiNS7_10__identityEEEvT0_T1_T2_T3_T4_T6_E12temp_storage+12];
	add.s32 	%r372, %r371, %r698;
	ld.shared.u32 	%r373, [_ZZN3cub18CUB_300001_SM_10006detail6reduce28DeviceReduceSingleTileKernelINS2_10policy_hubIijN4cuda3std3__44plusIiEEE10Policy1000EPiSC_jS9_iiNS7_10__identityEEEvT0_T1_T2_T3_T4_T6_E12temp_storage+16];
	add.s32 	%r374, %r372, %r373;
	ld.shared.u32 	%r375, [_ZZN3cub18CUB_300001_SM_10006detail6reduce28DeviceReduceSingleTileKernelINS2_10policy_hubIijN4cuda3std3__44plusIiEEE10Policy1000EPiSC_jS9_iiNS7_10__identityEEEvT0_T1_T2_T3_T4_T6_E12temp_storage+20];
	add.s32 	%r376, %r374, %r375;
	ld.shared.u32 	%r377, [_ZZN3cub18CUB_300001_SM_10006detail6reduce28DeviceReduceSingleTileKernelINS2_10policy_hubIijN4cuda3std3__44plusIiEEE10Policy1000EPiSC_jS9_iiNS7_10__identityEEEvT0_T1_T2_T3_T4_T6_E12temp_storage+24];
	add.s32 	%r378, %r376, %r377;
	ld.shared.u32 	%r379, [_ZZN3cub18CUB_300001_SM_10006detail6reduce28DeviceReduceSingleTileKernelINS2_10policy_hubIijN4cuda3std3__44plusIiEEE10Policy1000EPiSC_jS9_iiNS7_10__identityEEEvT0_T1_T2_T3_T4_T6_E12temp_storage+28];
	add.s32 	%r380, %r378, %r379;
	ld.shared.u32 	%r381, [_ZZN3cub18CUB_300001_SM_10006detail6reduce28DeviceReduceSingleTileKernelINS2_10policy_hubIijN4cuda3std3__44plusIiEEE10Policy1000EPiSC_jS9_iiNS7_10__identityEEEvT0_T1_T2_T3_T4_T6_E12temp_storage+32];
	add.s32 	%r382, %r380, %r381;
	ld.shared.u32 	%r383, [_ZZN3cub18CUB_300001_SM_10006detail6reduce28DeviceReduceSingleTileKernelINS2_10policy_hubIijN4cuda3std3__44plusIiEEE10Policy1000EPiSC_jS9_iiNS7_10__identityEEEvT0_T1_T2_T3_T4_T6_E12temp_storage+36];
	add.s32 	%r698, %r382, %r383;
	bra.uni 	$L__BB26_74;
$L__BB26_54:
	// begin inline asm
	mov.u32 %r273, %laneid;
	// end inline asm
	and.b32  	%r299, %r62, 992;
	add.s32 	%r300, %r299, 32;
	setp.gt.u32 	%p27, %r300, %r123;
	not.b32 	%r301, %r299;
	add.s32 	%r302, %r123, %r301;
	selp.b32 	%r297, %r302, 31, %p27;
	mov.b32 	%r276, 1;
	mov.b32 	%r298, -1;
	// begin inline asm
	shfl.sync.down.b32 %r274, %r682, %r276, %r297, %r298;
	// end inline asm
	setp.lt.s32 	%p28, %r273, %r297;
	selp.b32 	%r303, %r274, 0, %p28;
	add.s32 	%r280, %r303, %r682;
	mov.b32 	%r281, 2;
	// begin inline asm
	shfl.sync.down.b32 %r279, %r280, %r281, %r297, %r298;
	// end inline asm
	add.s32 	%r304, %r273, 2;
	setp.gt.s32 	%p29, %r304, %r297;
	selp.b32 	%r305, 0, %r279, %p29;
	add.s32 	%r285, %r280, %r305;
	mov.b32 	%r286, 4;
	// begin inline asm
	shfl.sync.down.b32 %r284, %r285, %r286, %r297, %r298;
	// end inline asm
	add.s32 	%r306, %r273, 4;
	setp.gt.s32 	%p30, %r306, %r297;
	selp.b32 	%r307, 0, %r284, %p30;
	add.s32 	%r290, %r285, %r307;
	mov.b32 	%r291, 8;
	// begin inline asm
	shfl.sync.down.b32 %r289, %r290, %r291, %r297, %r298;
	// end inline asm
	add.s32 	%r308, %r273, 8;
	setp.gt.s32 	%p31, %r308, %r297;
	selp.b32 	%r309, 0, %r289, %p31;
	add.s32 	%r295, %r290, %r309;
	mov.b32 	%r296, 16;
	// begin inline asm
	shfl.sync.down.b32 %r294, %r295, %r296, %r297, %r298;
	// end inline asm
	add.s32 	%r310, %r273, 16;
	setp.gt.s32 	%p32, %r310, %r297;
	selp.b32 	%r311, 0, %r294, %p32;
	add.s32 	%r698, %r295, %r311;
	setp.ne.s32 	%p33, %r273, 0;
	@%p33 bra 	$L__BB26_56;
	shr.u32 	%r312, %r62, 3;
	and.b32  	%r313, %r312, 124;
	mov.u32 	%r314, _ZZN3cub18CUB_300001_SM_10006detail6reduce28DeviceReduceSingleTileKernelINS2_10policy_hubIijN4cuda3std3__44plusIiEEE10Policy1000EPiSC_jS9_iiNS7_10__identityEEEvT0_T1_T2_T3_T4_T6_E12temp_storage;
	add.s32 	%r315, %r314, %r313;
	st.shared.u32 	[%r315+8], %r698;
$L__BB26_56:
	bar.sync 	0;
	setp.ne.s32 	%p34, %r62, 0;
	@%p34 bra 	$L__BB26_74;
	setp.gt.u32 	%p35, %r123, 32;
	ld.shared.u32 	%r316, [_ZZN3cub18CUB_300001_SM_10006detail6reduce28DeviceReduceSingleTileKernelINS2_10policy_hubIijN4cuda3std3__44plusIiEEE10Policy1000EPiSC_jS9_iiNS7_10__identityEEEvT0_T1_T2_T3_T4_T6_E12temp_storage+12];
	selp.b32 	%r317, %r316, 0, %p35;
	add.s32 	%r318, %r317, %r698;
	setp.gt.u32 	%p36, %r123, 64;
	ld.shared.u32 	%r319, [_ZZN3cub18CUB_300001_SM_10006detail6reduce28DeviceReduceSingleTileKernelINS2_10policy_hubIijN4cuda3std3__44plusIiEEE10Policy1000EPiSC_jS9_iiNS7_10__identityEEEvT0_T1_T2_T3_T4_T6_E12temp_storage+16];
	selp.b32 	%r320, %r319, 0, %p36;
	add.s32 	%r321, %r318, %r320;
	setp.gt.u32 	%p37, %r123, 96;
	ld.shared.u32 	%r322, [_ZZN3cub18CUB_300001_SM_10006detail6reduce28DeviceReduceSingleTileKernelINS2_10policy_hubIijN4cuda3std3__44plusIiEEE10Policy1000EPiSC_jS9_iiNS7_10__identityEEEvT0_T1_T2_T3_T4_T6_E12temp_storage+20];
	selp.b32 	%r323, %r322, 0, %p37;
	add.s32 	%r324, %r321, %r323;
	setp.gt.u32 	%p38, %r123, 128;
	ld.shared.u32 	%r325, [_ZZN3cub18CUB_300001_SM_10006detail6reduce28DeviceReduceSingleTileKernelINS2_10policy_hubIijN4cuda3std3__44plusIiEEE10Policy1000EPiSC_jS9_iiNS7_10__identityEEEvT0_T1_T2_T3_T4_T6_E12temp_storage+24];
	selp.b32 	%r326, %r325, 0, %p38;
	add.s32 	%r327, %r324, %r326;
	setp.gt.u32 	%p39, %r123, 160;
	ld.shared.u32 	%r328, [_ZZN3cub18CUB_300001_SM_10006detail6reduce28DeviceReduceSingleTileKernelINS2_10policy_hubIijN4cuda3std3__44plusIiEEE10Policy1000EPiSC_jS9_iiNS7_10__identityEEEvT0_T1_T2_T3_T4_T6_E12temp_storage+28];
	selp.b32 	%r329, %r328, 0, %p39;
	add.s32 	%r330, %r327, %r329;
	setp.gt.u32 	%p40, %r123, 192;
	ld.shared.u32 	%r331, [_ZZN3cub18CUB_300001_SM_10006detail6reduce28DeviceReduceSingleTileKernelINS2_10policy_hubIijN4cuda3std3__44plusIiEEE10Policy1000EPiSC_jS9_iiNS7_10__identityEEEvT0_T1_T2_T3_T4_T6_E12temp_storage+32];
	selp.b32 	%r332, %r331, 0, %p40;
	add.s32 	%r333, %r330, %r332;
	setp.gt.u32 	%p41, %r123, 224;
	ld.shared.u32 	%r334, [_ZZN3cub18CUB_300001_SM_10006detail6reduce28DeviceReduceSingleTileKernelINS2_10policy_hubIijN4cuda3std3__44plusIiEEE10Policy1000EPiSC_jS9_iiNS7_10__identityEEEvT0_T1_T2_T3_T4_T6_E12temp_storage+36];
	selp.b32 	%r335, %r334, 0, %p41;
	add.s32 	%r698, %r333, %r335;
	bra.uni 	$L__BB26_74;
$L__BB26_58:
	mov.u32 	%r87, %tid.x;
	mul.wide.u32 	%rd34, %r87, 4;
	add.s64 	%rd18, %rd15, %rd34;
	// begin inline asm
	ld.global.nc.u32 %r125, [%rd18];
	// end inline asm
	add.s64 	%rd19, %rd18, 1024;
	// begin inline asm
	ld.global.nc.u32 %r126, [%rd19];
	// end inline asm
	add.s64 	%rd20, %rd18, 2048;
	// begin inline asm
	ld.global.nc.u32 %r127, [%rd20];
	// end inline asm
	add.s64 	%rd21, %rd18, 3072;
	// begin inline asm
	ld.global.nc.u32 %r128, [%rd21];
	// end inline asm
	add.s64 	%rd22, %rd18, 4096;
	// begin inline asm
	ld.global.nc.u32 %r129, [%rd22];
	// end inline asm
	add.s64 	%rd23, %rd18, 5120;
	// begin inline asm
	ld.global.nc.u32 %r130, [%rd23];
	// end inline asm
	add.s64 	%rd24, %rd18, 6144;
	// begin inline asm
	ld.global.nc.u32 %r131, [%rd24];
	// end inline asm
	add.s64 	%rd25, %rd18, 7168;
	// begin inline asm
	ld.global.nc.u32 %r132, [%rd25];
	// end inline asm
	add.s64 	%rd26, %rd18, 8192;
	// begin inline asm
	ld.global.nc.u32 %r133, [%rd26];
	// end inline asm
	add.s64 	%rd27, %rd18, 9216;
	// begin inline asm
	ld.global.nc.u32 %r134, [%rd27];
	// end inline asm
	add.s64 	%rd28, %rd18, 10240;
	// begin inline asm
	ld.global.nc.u32 %r135, [%rd28];
	// end inline asm
	add.s64 	%rd29, %rd18, 11264;
	// begin inline asm
	ld.global.nc.u32 %r136, [%rd29];
	// end inline asm
	add.s64 	%rd30, %rd18, 12288;
	// begin inline asm
	ld.global.nc.u32 %r137, [%rd30];
	// end inline asm
	add.s64 	%rd31, %rd18, 13312;
	// begin inline asm
	ld.global.nc.u32 %r138, [%rd31];
	// end inline asm
	add.s64 	%rd32, %rd18, 14336;
	// begin inline asm
	ld.global.nc.u32 %r139, [%rd32];
	// end inline asm
	add.s64 	%rd33, %rd18, 15360;
	// begin inline asm
	ld.global.nc.u32 %r140, [%rd33];
	// end inline asm
	add.s32 	%r142, %r126, %r125;
	add.s32 	%r143, %r127, %r142;
	add.s32 	%r144, %r128, %r143;
	add.s32 	%r145, %r129, %r144;
	add.s32 	%r146, %r130, %r145;
	add.s32 	%r147, %r131, %r146;
	add.s32 	%r148, %r132, %r147;
	add.s32 	%r149, %r133, %r148;
	add.s32 	%r150, %r134, %r149;
	add.s32 	%r151, %r135, %r150;
	add.s32 	%r152, %r136, %r151;
	add.s32 	%r153, %r137, %r152;
	add.s32 	%r154, %r138, %r153;
	add.s32 	%r155, %r139, %r154;
	add.s32 	%r697, %r140, %r155;
	add.s32 	%r89, %r123, -4096;
	setp.lt.u32 	%p4, %r89, 4096;
	mov.b32 	%r686, 4096;
	@%p4 bra 	$L__BB26_62;
	mov.b32 	%r686, 4096;
$L__BB26_60:
	add.s32 	%r173, %r87, %r686;
	mul.wide.u32 	%rd51, %r173, 4;
	add.s64 	%rd35, %rd15, %rd51;
	// begin inline asm
	ld.global.nc.u32 %r157, [%rd35];
	// end inline asm
	mul.wide.u32 	%rd52, %r686, 4;
	add.s64 	%rd53, %rd18, %rd52;
	add.s64 	%rd36, %rd53, 1024;
	// begin inline asm
	ld.global.nc.u32 %r158, [%rd36];
	// end inline asm
	add.s64 	%rd37, %rd53, 2048;
	// begin inline asm
	ld.global.nc.u32 %r159, [%rd37];
	// end inline asm
	add.s64 	%rd38, %rd53, 3072;
	// begin inline asm
	ld.global.nc.u32 %r160, [%rd38];
	// end inline asm
	add.s64 	%rd39, %rd53, 4096;
	// begin inline asm
	ld.global.nc.u32 %r161, [%rd39];
	// end inline asm
	add.s64 	%rd40, %rd53, 5120;
	// begin inline asm
	ld.global.nc.u32 %r162, [%rd40];
	// end inline asm
	add.s64 	%rd41, %rd53, 6144;
	// begin inline asm
	ld.global.nc.u32 %r163, [%rd41];
	// end inline asm
	add.s64 	%rd42, %rd53, 7168;
	// begin inline asm
	ld.global.nc.u32 %r164, [%rd42];
	// end inline asm
	add.s64 	%rd43, %rd53, 8192;
	// begin inline asm
	ld.global.nc.u32 %r165, [%rd43];
	// end inline asm
	add.s64 	%rd44, %rd53, 9216;
	// begin inline asm
	ld.global.nc.u32 %r166, [%rd44];
	// end inline asm
	add.s64 	%rd45, %rd53, 10240;
	// begin inline asm
	ld.global.nc.u32 %r167, [%rd45];
	// end inline asm
	add.s64 	%rd46, %rd53, 11264;
	// begin inline asm
	ld.global.nc.u32 %r168, [%rd46];
	// end inline asm
	add.s64 	%rd47, %rd53, 12288;
	// begin inline asm
	ld.global.nc.u32 %r169, [%rd47];
	// end inline asm
	add.s64 	%rd48, %rd53, 13312;
	// begin inline asm
	ld.global.nc.u32 %r170, [%rd48];
	// end inline asm
	add.s64 	%rd49, %rd53, 14336;
	// begin inline asm
	ld.global.nc.u32 %r171, [%rd49];
	// end inline asm
	add.s64 	%rd50, %rd53, 15360;
	// begin inline asm
	ld.global.nc.u32 %r172, [%rd50];
	// end inline asm
	add.s32 	%r174, %r157, %r697;
	add.s32 	%r175, %r158, %r174;
	add.s32 	%r176, %r159, %r175;
	add.s32 	%r177, %r160, %r176;
	add.s32 	%r178, %r161, %r177;
	add.s32 	%r179, %r162, %r178;
	add.s32 	%r180, %r163, %r179;
	add.s32 	%r181, %r164, %r180;
	add.s32 	%r182, %r165, %r181;
	add.s32 	%r183, %r166, %r182;
	add.s32 	%r184, %r167, %r183;
	add.s32 	%r185, %r168, %r184;
	add.s32 	%r186, %r169, %r185;
	add.s32 	%r187, %r170, %r186;
	add.s32 	%r188, %r171, %r187;
	add.s32 	%r697, %r172, %r188;
	sub.s32 	%r189, %r123, %r686;
	setp.lt.u32 	%p5, %r189, 4096;
	@%p5 bra 	$L__BB26_70;
	add.s32 	%r686, %r686, 4096;
	setp.le.u32 	%p6, %r686, %r89;
	@%p6 bra 	$L__BB26_60;
$L__BB26_62:
	setp.le.u32 	%p7, %r123, %r686;
	@%p7 bra 	$L__BB26_70;
	sub.s32 	%r96, %r123, %r686;
	setp.ge.s32 	%p8, %r87, %r96;
	@%p8 bra 	$L__BB26_70;
	not.b32 	%r191, %r87;
	add.s32 	%r192, %r123, %r191;
	sub.s32 	%r97, %r192, %r686;
	and.b32  	%r193, %r97, 768;
	setp.eq.s32 	%p9, %r193, 768;
	mov.u32 	%r691, %r87;
	@%p9 bra 	$L__BB26_67;
	add.s32 	%r688, %r87, %r686;
	shr.u32 	%r194, %r97, 8;
	add.s32 	%r195, %r194, 1;
	and.b32  	%r196, %r195, 3;
	neg.s32 	%r687, %r196;
	mov.u32 	%r691, %r87;
$L__BB26_66:
	.pragma "nounroll";
	mul.wide.u32 	%rd55, %r688, 4;
	add.s64 	%rd54, %rd15, %rd55;
	// begin inline asm
	ld.global.nc.u32 %r197, [%rd54];
	// end inline asm
	add.s32 	%r697, %r197, %r697;
	add.s32 	%r691, %r691, 256;
	add.s32 	%r688, %r688, 256;
	add.s32 	%r687, %r687, 1;
	setp.ne.s32 	%p10, %r687, 0;
	@%p10 bra 	$L__BB26_66;
$L__BB26_67:
	setp.lt.u32 	%p11, %r97, 768;
	@%p11 bra 	$L__BB26_70;
	add.s32 	%r695, %r691, 512;
	add.s32 	%r694, %r691, %r686;
$L__BB26_69:
	mul.wide.u32 	%rd60, %r694, 4;
	add.s64 	%rd56, %rd15, %rd60;
	// begin inline asm
	ld.global.nc.u32 %r198, [%rd56];
	// end inline asm
	add.s32 	%r202, %r198, %r697;
	add.s32 	%r203, %r694, 256;
	mul.wide.u32 	%rd61, %r203, 4;
	add.s64 	%rd57, %rd15, %rd61;
	// begin inline asm
	ld.global.nc.u32 %r199, [%rd57];
	// end inline asm
	add.s32 	%r204, %r199, %r202;
	add.s32 	%r205, %r694, 512;
	mul.wide.u32 	%rd62, %r205, 4;
	add.s64 	%rd58, %rd15, %rd62;
	// begin inline asm
	ld.global.nc.u32 %r200, [%rd58];
	// end inline asm
	add.s32 	%r206, %r200, %r204;
	add.s32 	%r207, %r694, 768;
	mul.wide.u32 	%rd63, %r207, 4;
	add.s64 	%rd59, %rd15, %rd63;
	// begin inline asm
	ld.global.nc.u32 %r201, [%rd59];
	// end inline asm
	add.s32 	%r697, %r201, %r206;
	add.s32 	%r117, %r695, 1024;
	add.s32 	%r208, %r695, 512;
	add.s32 	%r694, %r694, 1024;
	setp.lt.s32 	%p12, %r208, %r96;
	mov.u32 	%r695, %r117;
	@%p12 bra 	$L__BB26_69;
$L__BB26_70:
	// begin inline asm
	mov.u32 %r209, %laneid;
	// end inline asm
	mov.b32 	%r212, 1;
	mov.b32 	%r233, 31;
	mov.b32 	%r234, -1;
	// begin inline asm
	shfl.sync.down.b32 %r210, %r697, %r212, %r233, %r234;
	// end inline asm
	setp.gt.s32 	%p13, %r209, 30;
	selp.b32 	%r235, 0, %r210, %p13;
	add.s32 	%r216, %r235, %r697;
	mov.b32 	%r217, 2;
	// begin inline asm
	shfl.sync.down.b32 %r215, %r216, %r217, %r233, %r234;
	// end inline asm
	setp.gt.s32 	%p14, %r209, 29;
	selp.b32 	%r236, 0, %r215, %p14;
	add.s32 	%r221, %r216, %r236;
	mov.b32 	%r222, 4;
	// begin inline asm
	shfl.sync.down.b32 %r220, %r221, %r222, %r233, %r234;
	// end inline asm
	setp.gt.s32 	%p15, %r209, 27;
	selp.b32 	%r237, 0, %r220, %p15;
	add.s32 	%r226, %r221, %r237;
	mov.b32 	%r227, 8;
	// begin inline asm
	shfl.sync.down.b32 %r225, %r226, %r227, %r233, %r234;
	// end inline asm
	setp.gt.s32 	%p16, %r209, 23;
	selp.b32 	%r238, 0, %r225, %p16;
	add.s32 	%r231, %r226, %r238;
	mov.b32 	%r232, 16;
	// begin inline asm
	shfl.sync.down.b32 %r230, %r231, %r232, %r233, %r234;
	// end inline asm
	setp.gt.s32 	%p17, %r209, 15;
	selp.b32 	%r239, 0, %r230, %p17;
	add.s32 	%r698, %r231, %r239;
	setp.ne.s32 	%p18, %r209, 0;
	@%p18 bra 	$L__BB26_72;
	shr.u32 	%r240, %r87, 3;
	and.b32  	%r241, %r240, 124;
	mov.u32 	%r242, _ZZN3cub18CUB_300001_SM_10006detail6reduce28DeviceReduceSingleTileKernelINS2_10policy_hubIijN4cuda3std3__44plusIiEEE10Policy1000EPiSC_jS9_iiNS7_10__identityEEEvT0_T1_T2_T3_T4_T6_E12temp_storage;
	add.s32 	%r243, %r242, %r241;
	st.shared.u32 	[%r243+8], %r698;
$L__BB26_72:
	bar.sync 	0;
	setp.ne.s32 	%p19, %r87, 0;
	@%p19 bra 	$L__BB26_74;
	ld.shared.u32 	%r244, [_ZZN3cub18CUB_300001_SM_10006detail6reduce28DeviceReduceSingleTileKernelINS2_10policy_hubIijN4cuda3std3__44plusIiEEE10Policy1000EPiSC_jS9_iiNS7_10__identityEEEvT0_T1_T2_T3_T4_T6_E12temp_storage+12];
	add.s32 	%r245, %r244, %r698;
	ld.shared.u32 	%r246, [_ZZN3cub18CUB_300001_SM_10006detail6reduce28DeviceReduceSingleTileKernelINS2_10policy_hubIijN4cuda3std3__44plusIiEEE10Policy1000EPiSC_jS9_iiNS7_10__identityEEEvT0_T1_T2_T3_T4_T6_E12temp_storage+16];
	add.s32 	%r247, %r245, %r246;
	ld.shared.u32 	%r248, [_ZZN3cub18CUB_300001_SM_10006detail6reduce28DeviceReduceSingleTileKernelINS2_10policy_hubIijN4cuda3std3__44plusIiEEE10Policy1000EPiSC_jS9_iiNS7_10__identityEEEvT0_T1_T2_T3_T4_T6_E12temp_storage+20];
	add.s32 	%r249, %r247, %r248;
	ld.shared.u32 	%r250, [_ZZN3cub18CUB_300001_SM_10006detail6reduce28DeviceReduceSingleTileKernelINS2_10policy_hubIijN4cuda3std3__44plusIiEEE10Policy1000EPiSC_jS9_iiNS7_10__identityEEEvT0_T1_T2_T3_T4_T6_E12temp_storage+24];
	add.s32 	%r251, %r249, %r250;
	ld.shared.u32 	%r252, [_ZZN3cub18CUB_300001_SM_10006detail6reduce28DeviceReduceSingleTileKernelINS2_10policy_hubIijN4cuda3std3__44plusIiEEE10Policy1000EPiSC_jS9_iiNS7_10__identityEEEvT0_T1_T2_T3_T4_T6_E12temp_storage+28];
	add.s32 	%r253, %r251, %r252;
	ld.shared.u32 	%r254, [_ZZN3cub18CUB_300001_SM_10006detail6reduce28DeviceReduceSingleTileKernelINS2_10policy_hubIijN4cuda3std3__44plusIiEEE10Policy1000EPiSC_jS9_iiNS7_10__identityEEEvT0_T1_T2_T3_T4_T6_E12temp_storage+32];
	add.s32 	%r255, %r253, %r254;
	ld.shared.u32 	%r256, [_ZZN3cub18CUB_300001_SM_10006detail6reduce28DeviceReduceSingleTileKernelINS2_10policy_hubIijN4cuda3std3__44plusIiEEE10Policy1000EPiSC_jS9_iiNS7_10__identityEEEvT0_T1_T2_T3_T4_T6_E12temp_storage+36];
	add.s32 	%r698, %r255, %r256;
$L__BB26_74:
	mov.u32 	%r643, %tid.x;
	setp.ne.s32 	%p95, %r643, 0;
	@%p95 bra 	$L__BB26_76;
	add.s32 	%r644, %r698, %r124;
	st.global.u32 	[%rd1], %r644;
$L__BB26_76:
	ret;

}
	// .globl	_ZN3cub18CUB_300001_SM_10006detail6reduce18DeviceReduceKernelINS2_10policy_hubIijN4cuda3std3__44plusIiEEE10Policy1000EPijS9_iNS7_10__identityEEEvT0_PT3_T1_NS0_13GridEvenShareISH_EET2_T4_
.visible .entry _ZN3cub18CUB_300001_SM_10006detail6reduce18DeviceReduceKernelINS2_10policy_hubIijN4cuda3std3__44plusIiEEE10Policy1000EPijS9_iNS7_10__identityEEEvT0_PT3_T1_NS0_13GridEvenShareISH_EET2_T4_(
	.param .u64 .ptr .align 1 _ZN3cub18CUB_300001_SM_10006detail6reduce18DeviceReduceKernelINS2_10policy_hubIijN4cuda3std3__44plusIiEEE10Policy1000EPijS9_iNS7_10__identityEEEvT0_PT3_T1_NS0_13GridEvenShareISH_EET2_T4__param_0,
	.param .u64 .ptr .align 1 _ZN3cub18CUB_300001_SM_10006detail6reduce18DeviceReduceKernelINS2_10policy_hubIijN4cuda3std3__44plusIiEEE10Policy1000EPijS9_iNS7_10__identityEEEvT0_PT3_T1_NS0_13GridEvenShareISH_EET2_T4__param_1,
	.param .u32 _ZN3cub18CUB_300001_SM_10006detail6reduce18DeviceReduceKernelINS2_10policy_hubIijN4cuda3std3__44plusIiEEE10Policy1000EPijS9_iNS7_10__identityEEEvT0_PT3_T1_NS0_13GridEvenShareISH_EET2_T4__param_2,
	.param .align 4 .b8 _ZN3cub18CUB_300001_SM_10006detail6reduce18DeviceReduceKernelINS2_10policy_hubIijN4cuda3std3__44plusIiEEE10Policy1000EPijS9_iNS7_10__identityEEEvT0_PT3_T1_NS0_13GridEvenShareISH_EET2_T4__param_3[40],
	.param .align 1 .b8 _ZN3cub18CUB_300001_SM_10006detail6reduce18DeviceReduceKernelINS2_10policy_hubIijN4cuda3std3__44plusIiEEE10Policy1000EPijS9_iNS7_10__identityEEEvT0_PT3_T1_NS0_13GridEvenShareISH_EET2_T4__param_4[1],
	.param .align 1 .b8 _ZN3cub18CUB_300001_SM_10006detail6reduce18DeviceReduceKernelINS2_10policy_hubIijN4cuda3std3__44plusIiEEE10Policy1000EPijS9_iNS7_10__identityEEEvT0_PT3_T1_NS0_13GridEvenShareISH_EET2_T4__param_5[1]
)
.maxntid 256
{
	.reg .pred 	%p<95>;
	.reg .b32 	%r<752>;
	.reg .b64 	%rd<112>;
	// demoted variable
	.shared .align 4 .b8 _ZZN3cub18CUB_300001_SM_10006detail6reduce18DeviceReduceKernelINS2_10policy_hubIijN4cuda3std3__44plusIiEEE10Policy1000EPijS9_iNS7_10__identityEEEvT0_PT3_T1_NS0_13GridEvenShareISH_EET2_T4_E12temp_storage[44];
	ld.param.u32 	%r1, [_ZN3cub18CUB_300001_SM_10006detail6reduce18DeviceReduceKernelINS2_10policy_hubIijN4cuda3std3__44plusIiEEE10Policy1000EPijS9_iNS7_10__identityEEEvT0_PT3_T1_NS0_13GridEvenShareISH_EET2_T4__param_3+20];
	ld.param.u64 	%rd1, [_ZN3cub18CUB_300001_SM_10006detail6reduce18DeviceReduceKernelINS2_10policy_hubIijN4cuda3std3__44plusIiEEE10Policy1000EPijS9_iNS7_10__identityEEEvT0_PT3_T1_NS0_13GridEvenShareISH_EET2_T4__param_0];
	ld.param.u32 	%r2, [_ZN3cub18CUB_300001_SM_10006detail6reduce18DeviceReduceKernelINS2_10policy_hubIijN4cuda3std3__44plusIiEEE10Policy1000EPijS9_iNS7_10__identityEEEvT0_PT3_T1_NS0_13GridEvenShareISH_EET2_T4__param_3+24];
	mov.u32 	%r3, %ctaid.x;
	shl.b32 	%r4, %r2, 12;
	shl.b32 	%r5, %r3, 12;
	and.b64  	%rd3, %rd1, 15;
	setp.ne.s64 	%p1, %rd3, 0;
	@%p1 bra 	$L__BB27_36;
	sub.s32 	%r6, %r1, %r5;
	setp.gt.u32 	%p48, %r6, 4095;
	@%p48 bra 	$L__BB27_20;
	mov.u32 	%r7, %tid.x;
	setp.ge.u32 	%p65, %r7, %r6;
	mov.b32 	%r705, 0;
	mov.u32 	%r699, %r7;
	@%p65 bra 	$L__BB27_4;
	add.s32 	%r561, %r5, %r7;
	mul.wide.u32 	%rd97, %r561, 4;
	add.s64 	%rd96, %rd1, %rd97;
	// begin inline asm
	ld.global.nc.u32 %r705, [%rd96];
	// end inline asm
	add.s32 	%r699, %r7, 256;
$L__BB27_4:
	setp.ge.u32 	%p66, %r699, %r6;
	@%p66 bra 	$L__BB27_11;
	not.b32 	%r563, %r699;
	add.s32 	%r12, %r1, %r563;
	and.b32  	%r564, %r12, 768;
	setp.eq.s32 	%p67, %r564, 768;
	@%p67 bra 	$L__BB27_8;
	add.s32 	%r696, %r699, %r5;
	shr.u32 	%r565, %r12, 8;
	add.s32 	%r566, %r565, 1;
	and.b32  	%r567, %r566, 3;
	neg.s32 	%r695, %r567;
$L__BB27_7:
	.pragma "nounroll";
	mul.wide.u32 	%rd99, %r696, 4;
	add.s64 	%rd98, %rd1, %rd99;
	// begin inline asm
	ld.global.nc.u32 %r568, [%rd98];
	// end inline asm
	add.s32 	%r705, %r568, %r705;
	add.s32 	%r699, %r699, 256;
	add.s32 	%r696, %r696, 256;
	add.s32 	%r695, %r695, 1;
	setp.ne.s32 	%p68, %r695, 0;
	@%p68 bra 	$L__BB27_7;
$L__BB27_8:
	sub.s32 	%r569, %r12, %r5;
	setp.lt.u32 	%p69, %r569, 768;
	@%p69 bra 	$L__BB27_11;
	add.s32 	%r703, %r699, 512;
	add.s32 	%r702, %r699, %r5;
$L__BB27_10:
	mul.wide.u32 	%rd104, %r702, 4;
	add.s64 	%rd100, %rd1, %rd104;
	// begin inline asm
	ld.global.nc.u32 %r570, [%rd100];
	// end inline asm
	add.s32 	%r574, %r570, %r705;
	add.s32 	%r575, %r702, 256;
	mul.wide.u32 	%rd105, %r575, 4;
	add.s64 	%rd101, %rd1, %rd105;
	// begin inline asm
	ld.global.nc.u32 %r571, [%rd101];
	// end inline asm
	add.s32 	%r576, %r571, %r574;
	add.s32 	%r577, %r702, 512;
	mul.wide.u32 	%rd106, %r577, 4;
	add.s64 	%rd102, %rd1, %rd106;
	// begin inline asm
	ld.global.nc.u32 %r572, [%rd102];
	// end inline asm
	add.s32 	%r578, %r572, %r576;
	add.s32 	%r579, %r702, 768;
	mul.wide.u32 	%rd107, %r579, 4;
	add.s64 	%rd103, %rd1, %rd107;
	// begin inline asm
	ld.global.nc.u32 %r573, [%rd103];
	// end inline asm
	add.s32 	%r705, %r573, %r578;
	add.s32 	%r32, %r703, 1024;
	add.s32 	%r580, %r703, 512;
	add.s32 	%r702, %r702, 1024;
	setp.lt.s32 	%p70, %r580, %r6;
	mov.u32 	%r703, %r32;
	@%p70 bra 	$L__BB27_10;
$L__BB27_11:
	setp.lt.u32 	%p71, %r6, 256;
	@%p71 bra 	$L__BB27_16;
	// begin inline asm
	mov.u32 %r644, %laneid;
	// end inline asm
	mov.b32 	%r647, 1;
	mov.b32 	%r668, 31;
	mov.b32 	%r669, -1;
	// begin inline asm
	shfl.sync.down.b32 %r645, %r705, %r647, %r668, %r669;
	// end inline asm
	setp.gt.s32 	%p87, %r644, 30;
	selp.b32 	%r670, 0, %r645, %p87;
	add.s32 	%r651, %r670, %r705;
	mov.b32 	%r652, 2;
	// begin inline asm
	shfl.sync.down.b32 %r650, %r651, %r652, %r668, %r669;
	// end inline asm
	setp.gt.s32 	%p88, %r644, 29;
	selp.b32 	%r671, 0, %r650, %p88;
	add.s32 	%r656, %r651, %r671;
	mov.b32 	%r657, 4;
	// begin inline asm
	shfl.sync.down.b32 %r655, %r656, %r657, %r668, %r669;
	// end inline asm
	setp.gt.s32 	%p89, %r644, 27;
	selp.b32 	%r672, 0, %r655, %p89;
	add.s32 	%r661, %r656, %r672;
	mov.b32 	%r662, 8;
	// begin inline asm
	shfl.sync.down.b32 %r660, %r661, %r662, %r668, %r669;
	// end inline asm
	setp.gt.s32 	%p90, %r644, 23;
	selp.b32 	%r673, 0, %r660, %p90;
	add.s32 	%r666, %r661, %r673;
	mov.b32 	%r667, 16;
	// begin inline asm
	shfl.sync.down.b32 %r665, %r666, %r667, %r668, %r669;
	// end inline asm
	setp.gt.s32 	%p91, %r644, 15;
	selp.b32 	%r674, 0, %r665, %p91;
	add.s32 	%r751, %r666, %r674;
	setp.ne.s32 	%p92, %r644, 0;
	@%p92 bra 	$L__BB27_14;
	shr.u32 	%r675, %r7, 3;
	and.b32  	%r676, %r675, 124;
	mov.u32 	%r677, _ZZN3cub18CUB_300001_SM_10006detail6reduce18DeviceReduceKernelINS2_10policy_hubIijN4cuda3std3__44plusIiEEE10Policy1000EPijS9_iNS7_10__identityEEEvT0_PT3_T1_NS0_13GridEvenShareISH_EET2_T4_E12temp_storage;
	add.s32 	%r678, %r677, %r676;
	st.shared.u32 	[%r678+8], %r751;
$L__BB27_14:
	bar.sync 	0;
	setp.ne.s32 	%p93, %r7, 0;
	@%p93 bra 	$L__BB27_71;
	ld.shared.u32 	%r679, [_ZZN3cub18CUB_300001_SM_10006detail6reduce18DeviceReduceKernelINS2_10policy_hubIijN4cuda3std3__44plusIiEEE10Policy1000EPijS9_iNS7_10__identityEEEvT0_PT3_T1_NS0_13GridEvenShareISH_EET2_T4_E12temp_storage+12];
	add.s32 	%r680, %r679, %r751;
	ld.shared.u32 	%r681, [_ZZN3cub18CUB_300001_SM_10006detail6reduce18DeviceReduceKernelINS2_10policy_hubIijN4cuda3std3__44plusIiEEE10Policy1000EPijS9_iNS7_10__identityEEEvT0_PT3_T1_NS0_13GridEvenShareISH_EET2_T4_E12temp_storage+16];
	add.s32 	%r682, %r680, %r681;
	ld.shared.u32 	%r683, [_ZZN3cub18CUB_300001_SM_10006detail6reduce18DeviceReduceKernelINS2_10policy_hubIijN4cuda3std3__44plusIiEEE10Policy1000EPijS9_iNS7_10__identityEEEvT0_PT3_T1_NS0_13GridEvenShareISH_EET2_T4_E12temp_storage+20];
	add.s32 	%r684, %r682, %r683;
	ld.shared.u32 	%r685, [_ZZN3cub18CUB_300001_SM_10006detail6reduce18DeviceReduceKernelINS2_10policy_hubIijN4cuda3std3__44plusIiEEE10Policy1000EPijS9_iNS7_10__identityEEEvT0_PT3_T1_NS0_13GridEvenShareISH_EET2_T4_E12temp_storage+24];
	add.s32 	%r686, %r684, %r685;
	ld.shared.u32 	%r687, [_ZZN3cub18CUB_300001_SM_10006detail6reduce18DeviceReduceKernelINS2_10policy_hubIijN4cuda3std3__44plusIiEEE10Policy1000EPijS9_iNS7_10__identityEEEvT0_PT3_T1_NS0_13GridEvenShareISH_EET2_T4_E12temp_storage+28];
	add.s32 	%r688, %r686, %r687;
	ld.shared.u32 	%r689, [_ZZN3cub18CUB_300001_SM_10006detail6reduce18DeviceReduceKernelINS2_10policy_hubIijN4cuda3std3__44plusIiEEE10Policy1000EPijS9_iNS7_10__identityEEEvT0_PT3_T1_NS0_13GridEvenShareISH_EET2_T4_E12temp_storage+32];
	add.s32 	%r690, %r688, %r689;
	ld.shared.u32 	%r691, [_ZZN3cub18CUB_300001_SM_10006detail6reduce18DeviceReduceKernelINS2_10policy_hubIijN4cuda3std3__44plusIiEEE10Policy1000EPijS9_iNS7_10__identityEEEvT0_PT3_T1_NS0_13GridEvenShareISH_EET2_T4_E12temp_storage+36];
	add.s32 	%r751, %r690, %r691;
	bra.uni 	$L__BB27_71;
$L__BB27_16:
	// begin inline asm
	mov.u32 %r581, %laneid;
	// end inline asm
	and.b32  	%r607, %r7, 992;
	add.s32 	%r608, %r607, 32;
	setp.gt.u32 	%p72, %r608, %r6;
	not.b32 	%r609, %r607;
	add.s32 	%r610, %r6, %r609;
	selp.b32 	%r605, %r610, 31, %p72;
	mov.b32 	%r584, 1;
	mov.b32 	%r606, -1;
	// begin inline asm
	shfl.sync.down.b32 %r582, %r705, %r584, %r605, %r606;
	// end inline asm
	setp.lt.s32 	%p73, %r581, %r605;
	selp.b32 	%r611, %r582, 0, %p73;
	add.s32 	%r588, %r611, %r705;
	mov.b32 	%r589, 2;
	// begin inline asm
	shfl.sync.down.b32 %r587, %r588, %r589, %r605, %r606;
	// end inline asm
	add.s32 	%r612, %r581, 2;
	setp.gt.s32 	%p74, %r612, %r605;
	selp.b32 	%r613, 0, %r587, %p74;
	add.s32 	%r593, %r588, %r613;
	mov.b32 	%r594, 4;
	// begin inline asm
	shfl.sync.down.b32 %r592, %r593, %r594, %r605, %r606;
	// end inline asm
	add.s32 	%r614, %r581, 4;
	setp.gt.s32 	%p75, %r614, %r605;
	selp.b32 	%r615, 0, %r592, %p75;
	add.s32 	%r598, %r593, %r615;
	mov.b32 	%r599, 8;
	// begin inline asm
	shfl.sync.down.b32 %r597, %r598, %r599, %r605, %r606;
	// end inline asm
	add.s32 	%r616, %r581, 8;
	setp.gt.s32 	%p76, %r616, %r605;
	selp.b32 	%r617, 0, %r597, %p76;
	add.s32 	%r603, %r598, %r617;
	mov.b32 	%r604, 16;
	// begin inline asm
	shfl.sync.down.b32 %r602, %r603, %r604, %r605, %r606;
	// end inline asm
	add.s32 	%r618, %r581, 16;
	setp.gt.s32 	%p77, %r618, %r605;
	selp.b32 	%r619, 0, %r602, %p77;
	add.s32 	%r751, %r603, %r619;
	setp.ne.s32 	%p78, %r581, 0;
	@%p78 bra 	$L__BB27_18;
	shr.u32 	%r620, %r7, 3;
	and.b32  	%r621, %r620, 124;
	mov.u32 	%r622, _ZZN3cub18CUB_300001_SM_10006detail6reduce18DeviceReduceKernelINS2_10policy_hubIijN4cuda3std3__44plusIiEEE10Policy1000EPijS9_iNS7_10__identityEEEvT0_PT3_T1_NS0_13GridEvenShareISH_EET2_T4_E12temp_storage;
	add.s32 	%r623, %r622, %r621;
	st.shared.u32 	[%r623+8], %r751;
$L__BB27_18:
	bar.sync 	0;
	setp.ne.s32 	%p79, %r7, 0;
	@%p79 bra 	$L__BB27_71;
	setp.gt.u32 	%p80, %r6, 32;
	ld.shared.u32 	%r624, [_ZZN3cub18CUB_300001_SM_10006detail6reduce18DeviceReduceKernelINS2_10policy_hubIijN4cuda3std3__44plusIiEEE10Policy1000EPijS9_iNS7_10__identityEEEvT0_PT3_T1_NS0_13GridEvenShareISH_EET2_T4_E12temp_storage+12];
	selp.b32 	%r625, %r624, 0, %p80;
	add.s32 	%r626, %r625, %r751;
	setp.gt.u32 	%p81, %r6, 64;
	ld.shared.u32 	%r627, [_ZZN3cub18CUB_300001_SM_10006detail6reduce18DeviceReduceKernelINS2_10policy_hubIijN4cuda3std3__44plusIiEEE10Policy1000EPijS9_iNS7_10__identityEEEvT0_PT3_T1_NS0_13GridEvenShareISH_EET2_T4_E12temp_storage+16];
	selp.b32 	%r628, %r627, 0, %p81;
	add.s32 	%r629, %r626, %r628;
	setp.gt.u32 	%p82, %r6, 96;
	ld.shared.u32 	%r630, [_ZZN3cub18CUB_300001_SM_10006detail6reduce18DeviceReduceKernelINS2_10policy_hubIijN4cuda3std3__44plusIiEEE10Policy1000EPijS9_iNS7_10__identityEEEvT0_PT3_T1_NS0_13GridEvenShareISH_EET2_T4_E12temp_storage+20];
	selp.b32 	%r631, %r630, 0, %p82;
	add.s32 	%r632, %r629, %r631;
	setp.gt.u32 	%p83, %r6, 128;
	ld.shared.u32 	%r633, [_ZZN3cub18CUB_300001_SM_10006detail6reduce18DeviceReduceKernelINS2_10policy_hubIijN4cuda3std3__44plusIiEEE10Policy1000EPijS9_iNS7_10__identityEEEvT0_PT3_T1_NS0_13GridEvenShareISH_EET2_T4_E12temp_storage+24];
	selp.b32 	%r634, %r633, 0, %p83;
	add.s32 	%r635, %r632, %r634;
	setp.gt.u32 	%p84, %r6, 160;
	ld.shared.u32 	%r636, [_ZZN3cub18CUB_300001_SM_10006detail6reduce18DeviceReduceKernelINS2_10policy_hubIijN4cuda3std3__44plusIiEEE10Policy1000EPijS9_iNS7_10__identityEEEvT0_PT3_T1_NS0_13GridEvenShareISH_EET2_T4_E12temp_storage+28];
	selp.b32 	%r637, %r636, 0, %p84;
	add.s32 	%r638, %r635, %r637;
	setp.gt.u32 	%p85, %r6, 192;
	ld.shared.u32 	%r639, [_ZZN3cub18CUB_300001_SM_10006detail6reduce18DeviceReduceKernelINS2_10policy_hubIijN4cuda3std3__44plusIiEEE10Policy1000EPijS9_iNS7_10__identityEEEvT0_PT3_T1_NS0_13GridEvenShareISH_EET2_T4_E12temp_storage+32];
	selp.b32 	%r640, %r639, 0, %p85;
	add.s32 	%r641, %r638, %r640;
	setp.gt.u32 	%p86, %r6, 224;
	ld.shared.u32 	%r642, [_ZZN3cub18CUB_300001_SM_10006detail6reduce18DeviceReduceKernelINS2_10policy_hubIijN4cuda3std3__44plusIiEEE10Policy1000EPijS9_iNS7_10__identityEEEvT0_PT3_T1_NS0_13GridEvenShareISH_EET2_T4_E12temp_storage+36];
	selp.b32 	%r643, %r642, 0, %p86;
	add.s32 	%r751, %r641, %r643;
	bra.uni 	$L__BB27_71;
$L__BB27_20:
	mov.u32 	%r39, %tid.x;
	shl.b32 	%r40, %r39, 2;
	add.s32 	%r424, %r5, %r40;
	mul.wide.u32 	%rd72, %r424, 4;
	add.s64 	%rd62, %rd1, %rd72;
	// begin inline asm
	ld.global.nc.v2.u64 {%rd60, %rd61}, [%rd62];
	// end inline asm
	mov.b64 	{%r425, %r426}, %rd61;
	mov.b64 	{%r427, %r428}, %rd60;
	add.s64 	%rd65, %rd62, 4096;
	// begin inline asm
	ld.global.nc.v2.u64 {%rd63, %rd64}, [%rd65];
	// end inline asm
	mov.b64 	{%r429, %r430}, %rd64;
	mov.b64 	{%r431, %r432}, %rd63;
	add.s64 	%rd68, %rd62, 8192;
	// begin inline asm
	ld.global.nc.v2.u64 {%rd66, %rd67}, [%rd68];
	// end inline asm
	mov.b64 	{%r433, %r434}, %rd67;
	mov.b64 	{%r435, %r436}, %rd66;
	add.s64 	%rd71, %rd62, 12288;
	// begin inline asm
	ld.global.nc.v2.u64 {%rd69, %rd70}, [%rd71];
	// end inline asm
	mov.b64 	{%r437, %r438}, %rd70;
	mov.b64 	{%r439, %r440}, %rd69;
	add.s32 	%r441, %r428, %r427;
	add.s32 	%r442, %r425, %r441;
	add.s32 	%r443, %r426, %r442;
	add.s32 	%r444, %r431, %r443;
	add.s32 	%r445, %r432, %r444;
	add.s32 	%r446, %r429, %r445;
	add.s32 	%r447, %r430, %r446;
	add.s32 	%r448, %r435, %r447;
	add.s32 	%r449, %r436, %r448;
	add.s32 	%r450, %r433, %r449;
	add.s32 	%r451, %r434, %r450;
	add.s32 	%r452, %r439, %r451;
	add.s32 	%r453, %r440, %r452;
	add.s32 	%r454, %r437, %r453;
	add.s32 	%r721, %r438, %r454;
	setp.lt.u32 	%p49, %r6, %r4;
	@%p49 bra 	$L__BB27_32;
	add.s32 	%r42, %r4, %r5;
	add.s32 	%r707, %r42, 256;
	add.s32 	%r706, %r42, %r39;
	mov.b32 	%r708, 0;
$L__BB27_22:
	add.s32 	%r5, %r5, %r4;
	add.s32 	%r456, %r1, -4096;
	setp.gt.u32 	%p50, %r5, %r456;
	@%p50 bra 	$L__BB27_24;
	add.s32 	%r457, %r5, %r40;
	mul.wide.u32 	%rd85, %r457, 4;
	add.s64 	%rd75, %rd1, %rd85;
	// begin inline asm
	ld.global.nc.v2.u64 {%rd73, %rd74}, [%rd75];
	// end inline asm
	mov.b64 	{%r458, %r459}, %rd74;
	mov.b64 	{%r460, %r461}, %rd73;
	add.s64 	%rd78, %rd75, 4096;
	// begin inline asm
	ld.global.nc.v2.u64 {%rd76, %rd77}, [%rd78];
	// end inline asm
	mov.b64 	{%r462, %r463}, %rd77;
	mov.b64 	{%r464, %r465}, %rd76;
	add.s64 	%rd81, %rd75, 8192;
	// begin inline asm
	ld.global.nc.v2.u64 {%rd79, %rd80}, [%rd81];
	// end inline asm
	mov.b64 	{%r466, %r467}, %rd80;
	mov.b64 	{%r468, %r469}, %rd79;
	add.s64 	%rd84, %rd75, 12288;
	// begin inline asm
	ld.global.nc.v2.u64 {%rd82, %rd83}, [%rd84];
	// end inline asm
	mov.b64 	{%r470, %r471}, %rd83;
	mov.b64 	{%r472, %r473}, %rd82;
	add.s32 	%r474, %r460, %r721;
	add.s32 	%r475, %r461, %r474;
	add.s32 	%r476, %r458, %r475;
	add.s32 	%r477, %r459, %r476;
	add.s32 	%r478, %r464, %r477;
	add.s32 	%r479, %r465, %r478;
	add.s32 	%r480, %r462, %r479;
	add.s32 	%r481, %r463, %r480;
	add.s32 	%r482, %r468, %r481;
	add.s32 	%r483, %r469, %r482;
	add.s32 	%r484, %r466, %r483;
	add.s32 	%r485, %r467, %r484;
	add.s32 	%r486, %r472, %r485;
	add.s32 	%r487, %r473, %r486;
	add.s32 	%r488, %r470, %r487;
	add.s32 	%r721, %r471, %r488;
	sub.s32 	%r489, %r1, %r5;
	setp.lt.u32 	%p51, %r489, %r4;
	add.s32 	%r708, %r708, 1;
	add.s32 	%r707, %r707, %r4;
	add.s32 	%r706, %r706, %r4;
	@%p51 bra 	$L__BB27_32;
	bra.uni 	$L__BB27_22;
$L__BB27_24:
	setp.le.u32 	%p52, %r1, %r5;
	@%p52 bra 	$L__BB27_32;
	sub.s32 	%r55, %r1, %r5;
	setp.ge.s32 	%p53, %r39, %r55;
	@%p53 bra 	$L__BB27_32;
	not.b32 	%r491, %r39;
	add.s32 	%r492, %r1, %r491;
	sub.s32 	%r493, %r492, %r42;
	mul.lo.s32 	%r494, %r2, %r708;
	shl.b32 	%r495, %r494, 12;
	sub.s32 	%r56, %r493, %r495;
	shr.u32 	%r496, %r492, 8;
	add.s32 	%r57, %r496, 1;
	and.b32  	%r497, %r492, 768;
	setp.eq.s32 	%p54, %r497, 768;
	mov.u32 	%r715, %r39;
	@%p54 bra 	$L__BB27_29;
	and.b32  	%r498, %r57, 3;
	neg.s32 	%r711, %r498;
	mov.u32 	%r715, %r39;
$L__BB27_28:
	.pragma "nounroll";
	mul.wide.u32 	%rd87, %r706, 4;
	add.s64 	%rd86, %rd1, %rd87;
	// begin inline asm
	ld.global.nc.u32 %r499, [%rd86];
	// end inline asm
	add.s32 	%r721, %r499, %r721;
	add.s32 	%r715, %r715, 256;
	add.s32 	%r706, %r706, 256;
	add.s32 	%r711, %r711, 1;
	setp.ne.s32 	%p55, %r711, 0;
	@%p55 bra 	$L__BB27_28;
$L__BB27_29:
	setp.lt.u32 	%p56, %r56, 768;
	@%p56 bra 	$L__BB27_32;
	add.s32 	%r719, %r715, 512;
	add.s32 	%r718, %r715, %r707;
$L__BB27_31:
	add.s32 	%r504, %r718, -256;
	mul.wide.u32 	%rd92, %r504, 4;
	add.s64 	%rd88, %rd1, %rd92;
	// begin inline asm
	ld.global.nc.u32 %r500, [%rd88];
	// end inline asm
	add.s32 	%r505, %r500, %r721;
	mul.wide.u32 	%rd93, %r718, 4;
	add.s64 	%rd89, %rd1, %rd93;
	// begin inline asm
	ld.global.nc.u32 %r501, [%rd89];
	// end inline asm
	add.s32 	%r506, %r501, %r505;
	add.s32 	%r507, %r718, 256;
	mul.wide.u32 	%rd94, %r507, 4;
	add.s64 	%rd90, %rd1, %rd94;
	// begin inline asm
	ld.global.nc.u32 %r502, [%rd90];
	// end inline asm
	add.s32 	%r508, %r502, %r506;
	add.s32 	%r509, %r718, 512;
	mul.wide.u32 	%rd95, %r509, 4;
	add.s64 	%rd91, %rd1, %rd95;
	// begin inline asm
	ld.global.nc.u32 %r503, [%rd91];
	// end inline asm
	add.s32 	%r721, %r503, %r508;
	add.s32 	%r76, %r719, 1024;
	add.s32 	%r510, %r719, 512;
	add.s32 	%r718, %r718, 1024;
	setp.lt.s32 	%p57, %r510, %r55;
	mov.u32 	%r719, %r76;
	@%p57 bra 	$L__BB27_31;
$L__BB27_32:
	// begin inline asm
	mov.u32 %r511, %laneid;
	// end inline asm
	mov.b32 	%r514, 1;
	mov.b32 	%r535, 31;
	mov.b32 	%r536, -1;
	// begin inline asm
	shfl.sync.down.b32 %r512, %r721, %r514, %r535, %r536;
	// end inline asm
	setp.gt.s32 	%p58, %r511, 30;
	selp.b32 	%r537, 0, %r512, %p58;
	add.s32 	%r518, %r537, %r721;
	mov.b32 	%r519, 2;
	// begin inline asm
	shfl.sync.down.b32 %r517, %r518, %r519, %r535, %r536;
	// end inline asm
	setp.gt.s32 	%p59, %r511, 29;
	selp.b32 	%r538, 0, %r517, %p59;
	add.s32 	%r523, %r518, %r538;
	mov.b32 	%r524, 4;
	// begin inline asm
	shfl.sync.down.b32 %r522, %r523, %r524, %r535, %r536;
	// end inline asm
	setp.gt.s32 	%p60, %r511, 27;
	selp.b32 	%r539, 0, %r522, %p60;
	add.s32 	%r528, %r523, %r539;
	mov.b32 	%r529, 8;
	// begin inline asm
	shfl.sync.down.b32 %r527, %r528, %r529, %r535, %r536;
	// end inline asm
	setp.gt.s32 	%p61, %r511, 23;
	selp.b32 	%r540, 0, %r527, %p61;
	add.s32 	%r533, %r528, %r540;
	mov.b32 	%r534, 16;
	// begin inline asm
	shfl.sync.down.b32 %r532, %r533, %r534, %r535, %r536;
	// end inline asm
	setp.gt.s32 	%p62, %r511, 15;
	selp.b32 	%r541, 0, %r532, %p62;
	add.s32 	%r751, %r533, %r541;
	setp.ne.s32 	%p63, %r511, 0;
	@%p63 bra 	$L__BB27_34;
	shr.u32 	%r542, %r39, 3;
	and.b32  	%r543, %r542, 124;
	mov.u32 	%r544, _ZZN3cub18CUB_300001_SM_10006detail6reduce18DeviceReduceKernelINS2_10policy_hubIijN4cuda3std3__44plusIiEEE10Policy1000EPijS9_iNS7_10__identityEEEvT0_PT3_T1_NS0_13GridEvenShareISH_EET2_T4_E12temp_storage;
	add.s32 	%r545, %r544, %r543;
	st.shared.u32 	[%r545+8], %r751;
$L__BB27_34:
	bar.sync 	0;
	setp.ne.s32 	%p64, %r39, 0;
	@%p64 bra 	$L__BB27_71;
	ld.shared.u32 	%r546, [_ZZN3cub18CUB_300001_SM_10006detail6reduce18DeviceReduceKernelINS2_10policy_hubIijN4cuda3std3__44plusIiEEE10Policy1000EPijS9_iNS7_10__identityEEEvT0_PT3_T1_NS0_13GridEvenShareISH_EET2_T4_E12temp_storage+12];
	add.s32 	%r547, %r546, %r751;
	ld.shared.u32 	%r548, [_ZZN3cub18CUB_300001_SM_10006detail6reduce18DeviceReduceKernelINS2_10policy_hubIijN4cuda3std3__44plusIiEEE10Policy1000EPijS9_iNS7_10__identityEEEvT0_PT3_T1_NS0_13GridEvenShareISH_EET2_T4_E12temp_storage+16];
	add.s32 	%r549, %r547, %r548;
	ld.shared.u32 	%r550, [_ZZN3cub18CUB_300001_SM_10006detail6reduce18DeviceReduceKernelINS2_10policy_hubIijN4cuda3std3__44plusIiEEE10Policy1000EPijS9_iNS7_10__identityEEEvT0_PT3_T1_NS0_13GridEvenShareISH_EET2_T4_E12temp_storage+20];
	add.s32 	%r551, %r549, %r550;
	ld.shared.u32 	%r552, [_ZZN3cub18CUB_300001_SM_10006detail6reduce18DeviceReduceKernelINS2_10policy_hubIijN4cuda3std3__44plusIiEEE10Policy1000EPijS9_iNS7_10__identityEEEvT0_PT3_T1_NS0_13GridEvenShareISH_EET2_T4_E12temp_storage+24];
	add.s32 	%r553, %r551, %r552;
	ld.shared.u32 	%r554, [_ZZN3cub18CUB_300001_SM_10006detail6reduce18DeviceReduceKernelINS2_10policy_hubIijN4cuda3std3__44plusIiEEE10Policy1000EPijS9_iNS7_10__identityEEEvT0_PT3_T1_NS0_13GridEvenShareISH_EET2_T4_E12temp_storage+28];
	add.s32 	%r555, %r553, %r554;
	ld.shared.u32 	%r556, [_ZZN3cub18CUB_300001_SM_10006detail6reduce18DeviceReduceKernelINS2_10policy_hubIijN4cuda3std3__44plusIiEEE10Policy1000EPijS9_iNS7_10__identityEEEvT0_PT3_T1_NS0_13GridEvenShareISH_EET2_T4_E12temp_storage+32];
	add.s32 	%r557, %r555, %r556;
	ld.shared.u32 	%r558, [_ZZN3cub18CUB_300001_SM_10006detail6reduce18DeviceReduceKernelINS2_10policy_hubIijN4cuda3std3__44plusIiEEE10Policy1000EPijS9_iNS7_10__identityEEEvT0_PT3_T1_NS0_13GridEvenShareISH_EET2_T4_E12temp_storage+36];
	add.s32 	%r751, %r557, %r558;
	bra.uni 	$L__BB27_71;
$L__BB27_36:
	sub.s32 	%r81, %r1, %r5;
	setp.gt.u32 	%p2, %r81, 4095;
	@%p2 bra 	$L__BB27_55;
	mov.u32 	%r82, %tid.x;
	setp.ge.u32 	%p19, %r82, %r81;
	mov.b32 	%r734, 0;
	mov.u32 	%r728, %r82;
	@%p19 bra 	$L__BB27_39;
	add.s32 	%r293, %r5, %r82;
	mul.wide.u32 	%rd49, %r293, 4;
	add.s64 	%rd48, %rd1, %rd49;
	// begin inline asm
	ld.global.nc.u32 %r734, [%rd48];
	// end inline asm
	add.s32 	%r728, %r82, 256;
$L__BB27_39:
	setp.ge.u32 	%p20, %r728, %r81;
	@%p20 bra 	$L__BB27_46;
	not.b32 	%r295, %r728;
	add.s32 	%r87, %r1, %r295;
	and.b32  	%r296, %r87, 768;
	setp.eq.s32 	%p21, %r296, 768;
	@%p21 bra 	$L__BB27_43;
	add.s32 	%r725, %r728, %r5;
	shr.u32 	%r297, %r87, 8;
	add.s32 	%r298, %r297, 1;
	and.b32  	%r299, %r298, 3;
	neg.s32 	%r724, %r299;
$L__BB27_42:
	.pragma "nounroll";
	mul.wide.u32 	%rd51, %r725, 4;
	add.s64 	%rd50, %rd1, %rd51;
	// begin inline asm
	ld.global.nc.u32 %r300, [%rd50];
	// end inline asm
	add.s32 	%r734, %r300, %r734;
	add.s32 	%r728, %r728, 256;
	add.s32 	%r725, %r725, 256;
	add.s32 	%r724, %r724, 1;
	setp.ne.s32 	%p22, %r724, 0;
	@%p22 bra 	$L__BB27_42;
$L__BB27_43:
	sub.s32 	%r301, %r87, %r5;
	setp.lt.u32 	%p23, %r301, 768;
	@%p23 bra 	$L__BB27_46;
	add.s32 	%r732, %r728, 512;
	add.s32 	%r731, %r728, %r5;
$L__BB27_45:
	mul.wide.u32 	%rd56, %r731, 4;
	add.s64 	%rd52, %rd1, %rd56;
	// begin inline asm
	ld.global.nc.u32 %r302, [%rd52];
	// end inline asm
	add.s32 	%r306, %r302, %r734;
	add.s32 	%r307, %r731, 256;
	mul.wide.u32 	%rd57, %r307, 4;
	add.s64 	%rd53, %rd1, %rd57;
	// begin inline asm
	ld.global.nc.u32 %r303, [%rd53];
	// end inline asm
	add.s32 	%r308, %r303, %r306;
	add.s32 	%r309, %r731, 512;
	mul.wide.u32 	%rd58, %r309, 4;
	add.s64 	%rd54, %rd1, %rd58;
	// begin inline asm
	ld.global.nc.u32 %r304, [%rd54];
	// end inline asm
	add.s32 	%r310, %r304, %r308;
	add.s32 	%r311, %r731, 768;
	mul.wide.u32 	%rd59, %r311, 4;
	add.s64 	%rd55, %rd1, %rd59;
	// begin inline asm
	ld.global.nc.u32 %r305, [%rd55];
	// end inline asm
	add.s32 	%r734, %r305, %r310;
	add.s32 	%r107, %r732, 1024;
	add.s32 	%r312, %r732, 512;
	add.s32 	%r731, %r731, 1024;
	setp.lt.s32 	%p24, %r312, %r81;
	mov.u32 	%r732, %r107;
	@%p24 bra 	$L__BB27_45;
$L__BB27_46:
	setp.lt.u32 	%p25, %r81, 256;
	@%p25 bra 	$L__BB27_51;
	// begin inline asm
	mov.u32 %r376, %laneid;
	// end inline asm
	mov.b32 	%r379, 1;
	mov.b32 	%r400, 31;
	mov.b32 	%r401, -1;
	// begin inline asm
	shfl.sync.down.b32 %r377, %r734, %r379, %r400, %r401;
	// end inline asm
	setp.gt.s32 	%p41, %r376, 30;
	selp.b32 	%r402, 0, %r377, %p41;
	add.s32 	%r383, %r402, %r734;
	mov.b32 	%r384, 2;
	// begin inline asm
	shfl.sync.down.b32 %r382, %r383, %r384, %r400, %r401;
	// end inline asm
	setp.gt.s32 	%p42, %r376, 29;
	selp.b32 	%r403, 0, %r382, %p42;
	add.s32 	%r388, %r383, %r403;
	mov.b32 	%r389, 4;
	// begin inline asm
	shfl.sync.down.b32 %r387, %r388, %r389, %r400, %r401;
	// end inline asm
	setp.gt.s32 	%p43, %r376, 27;
	selp.b32 	%r404, 0, %r387, %p43;
	add.s32 	%r393, %r388, %r404;
	mov.b32 	%r394, 8;
	// begin inline asm
	shfl.sync.down.b32 %r392, %r393, %r394, %r400, %r401;
	// end inline asm
	setp.gt.s32 	%p44, %r376, 23;
	selp.b32 	%r405, 0, %r392, %p44;
	add.s32 	%r398, %r393, %r405;
	mov.b32 	%r399, 16;
	// begin inline asm
	shfl.sync.down.b32 %r397, %r398, %r399, %r400, %r401;
	// end inline asm
	setp.gt.s32 	%p45, %r376, 15;
	selp.b32 	%r406, 0, %r397, %p45;
	add.s32 	%r751, %r398, %r406;
	setp.ne.s32 	%p46, %r376, 0;
	@%p46 bra 	$L__BB27_49;
	shr.u32 	%r407, %r82, 3;
	and.b32  	%r408, %r407, 124;
	mov.u32 	%r409, _ZZN3cub18CUB_300001_SM_10006detail6reduce18DeviceReduceKernelINS2_10policy_hubIijN4cuda3std3__44plusIiEEE10Policy1000EPijS9_iNS7_10__identityEEEvT0_PT3_T1_NS0_13GridEvenShareISH_EET2_T4_E12temp_storage;
	add.s32 	%r410, %r409, %r408;
	st.shared.u32 	[%r410+8], %r751;
$L__BB27_49:
	bar.sync 	0;
	setp.ne.s32 	%p47, %r82, 0;
	@%p47 bra 	$L__BB27_71;
	ld.shared.u32 	%r411, [_ZZN3cub18CUB_300001_SM_10006detail6reduce18DeviceReduceKernelINS2_10policy_hubIijN4cuda3std3__44plusIiEEE10Policy1000EPijS9_iNS7_10__identityEEEvT0_PT3_T1_NS0_13GridEvenShareISH_EET2_T4_E12temp_storage+12];
	add.s32 	%r412, %r411, %r751;
	ld.shared.u32 	%r413, [_ZZN3cub18CUB_300001_SM_10006detail6reduce18DeviceReduceKernelINS2_10policy_hubIijN4cuda3std3__44plusIiEEE10Policy1000EPijS9_iNS7_10__identityEEEvT0_PT3_T1_NS0_13GridEvenShareISH_EET2_T4_E12temp_storage+16];
	add.s32 	%r414, %r412, %r413;
	ld.shared.u32 	%r415, [_ZZN3cub18CUB_300001_SM_10006detail6reduce18DeviceReduceKernelINS2_10policy_hubIijN4cuda3std3__44plusIiEEE10Policy1000EPijS9_iNS7_10__identityEEEvT0_PT3_T1_NS0_13GridEvenShareISH_EET2_T4_E12temp_storage+20];
	add.s32 	%r416, %r414, %r415;
	ld.shared.u32 	%r417, [_ZZN3cub18CUB_300001_SM_10006detail6reduce18DeviceReduceKernelINS2_10policy_hubIijN4cuda3std3__44plusIiEEE10Policy1000EPijS9_iNS7_10__identityEEEvT0_PT3_T1_NS0_13GridEvenShareISH_EET2_T4_E12temp_storage+24];
	add.s32 	%r418, %r416, %r417;
	ld.shared.u32 	%r419, [_ZZN3cub18CUB_300001_SM_10006detail6reduce18DeviceReduceKernelINS2_10policy_hubIijN4cuda3std3__44plusIiEEE10Policy1000EPijS9_iNS7_10__identityEEEvT0_PT3_T1_NS0_13GridEvenShareISH_EET2_T4_E12temp_storage+28];
	add.s32 	%r420, %r418, %r419;
	ld.shared.u32 	%r421, [_ZZN3cub18CUB_300001_SM_10006detail6reduce18DeviceReduceKernelINS2_10policy_hubIijN4cuda3std3__44plusIiEEE10Policy1000EPijS9_iNS7_10__identityEEEvT0_PT3_T1_NS0_13GridEvenShareISH_EET2_T4_E12temp_storage+32];
	add.s32 	%r422, %r420, %r421;
	ld.shared.u32 	%r423, [_ZZN3cub18CUB_300001_SM_10006detail6reduce18DeviceReduceKernelINS2_10policy_hubIijN4cuda3std3__44plusIiEEE10Policy1000EPijS9_iNS7_10__identityEEEvT0_PT3_T1_NS0_13GridEvenShareISH_EET2_T4_E12temp_storage+36];
	add.s32 	%r751, %r422, %r423;
	bra.uni 	$L__BB27_71;
$L__BB27_51:
	// begin inline asm
	mov.u32 %r313, %laneid;
	// end inline asm
	and.b32  	%r339, %r82, 992;
	add.s32 	%r340, %r339, 32;
	setp.gt.u32 	%p26, %r340, %r81;
	not.b32 	%r341, %r339;
	add.s32 	%r342, %r81, %r341;
	selp.b32 	%r337, %r342, 31, %p26;
	mov.b32 	%r316, 1;
	mov.b32 	%r338, -1;
	// begin inline asm
	shfl.sync.down.b32 %r314, %r734, %r316, %r337, %r338;
	// end inline asm
	setp.lt.s32 	%p27, %r313, %r337;
	selp.b32 	%r343, %r314, 0, %p27;
	add.s32 	%r320, %r343, %r734;
	mov.b32 	%r321, 2;
	// begin inline asm
	shfl.sync.down.b32 %r319, %r320, %r321, %r337, %r338;
	// end inline asm
	add.s32 	%r344, %r313, 2;
	setp.gt.s32 	%p28, %r344, %r337;
	selp.b32 	%r345, 0, %r319, %p28;
	add.s32 	%r325, %r320, %r345;
	mov.b32 	%r326, 4;
	// begin inline asm
	shfl.sync.down.b32 %r324, %r325, %r326, %r337, %r338;
	// end inline asm
	add.s32 	%r346, %r313, 4;
	setp.gt.s32 	%p29, %r346, %r337;
	selp.b32 	%r347, 0, %r324, %p29;
	add.s32 	%r330, %r325, %r347;
	mov.b32 	%r331, 8;
	// begin inline asm
	shfl.sync.down.b32 %r329, %r330, %r331, %r337, %r338;
	// end inline asm
	add.s32 	%r348, %r313, 8;
	setp.gt.s32 	%p30, %r348, %r337;
	selp.b32 	%r349, 0, %r329, %p30;
	add.s32 	%r335, %r330, %r349;
	mov.b32 	%r336, 16;
	// begin inline asm
	shfl.sync.down.b32 %r334, %r335, %r336, %r337, %r338;
	// end inline asm
	add.s32 	%r350, %r313, 16;
	setp.gt.s32 	%p31, %r350, %r337;
	selp.b32 	%r351, 0, %r334, %p31;
	add.s32 	%r751, %r335, %r351;
	setp.ne.s32 	%p32, %r313, 0;
	@%p32 bra 	$L__BB27_53;
	shr.u32 	%r352, %r82, 3;
	and.b32  	%r353, %r352, 124;
	mov.u32 	%r354, _ZZN3cub18CUB_300001_SM_10006detail6reduce18DeviceReduceKernelINS2_10policy_hubIijN4cuda3std3__44plusIiEEE10Policy1000EPijS9_iNS7_10__identityEEEvT0_PT3_T1_NS0_13GridEvenShareISH_EET2_T4_E12temp_storage;
	add.s32 	%r355, %r354, %r353;
	st.shared.u32 	[%r355+8], %r751;
$L__BB27_53:
	bar.sync 	0;
	setp.ne.s32 	%p33, %r82, 0;
	@%p33 bra 	$L__BB27_71;
	setp.gt.u32 	%p34, %r81, 32;
	ld.shared.u32 	%r356, [_ZZN3cub18CUB_300001_SM_10006detail6reduce18DeviceReduceKernelINS2_10policy_hubIijN4cuda3std3__44plusIiEEE10Policy1000EPijS9_iNS7_10__identityEEEvT0_PT3_T1_NS0_13GridEvenShareISH_EET2_T4_E12temp_storage+12];
	selp.b32 	%r357, %r356, 0, %p34;
	add.s32 	%r358, %r357, %r751;
	setp.gt.u32 	%p35, %r81, 64;
	ld.shared.u32 	%r359, [_ZZN3cub18CUB_300001_SM_10006detail6reduce18DeviceReduceKernelINS2_10policy_hubIijN4cuda3std3__44plusIiEEE10Policy1000EPijS9_iNS7_10__identityEEEvT0_PT3_T1_NS0_13GridEvenShareISH_EET2_T4_E12temp_storage+16];
	selp.b32 	%r360, %r359, 0, %p35;
	add.s32 	%r361, %r358, %r360;
	setp.gt.u32 	%p36, %r81, 96;
	ld.shared.u32 	%r362, [_ZZN3cub18CUB_300001_SM_10006detail6reduce18DeviceReduceKernelINS2_10policy_hubIijN4cuda3std3__44plusIiEEE10Policy1000EPijS9_iNS7_10__identityEEEvT0_PT3_T1_NS0_13GridEvenShareISH_EET2_T4_E12temp_storage+20];
	selp.b32 	%r363, %r362, 0, %p36;
	add.s32 	%r364, %r361, %r363;
	setp.gt.u32 	%p37, %r81, 128;
	ld.shared.u32 	%r365, [_ZZN3cub18CUB_300001_SM_10006detail6reduce18DeviceReduceKernelINS2_10policy_hubIijN4cuda3std3__44plusIiEEE10Policy1000EPijS9_iNS7_10__identityEEEvT0_PT3_T1_NS0_13GridEvenShareISH_EET2_T4_E12temp_storage+24];
	selp.b32 	%r366, %r365, 0, %p37;
	add.s32 	%r367, %r364, %r366;
	setp.gt.u32 	%p38, %r81, 160;
	ld.shared.u32 	%r368, [_ZZN3cub18CUB_300001_SM_10006detail6reduce18DeviceReduceKernelINS2_10policy_hubIijN4cuda3std3__44plusIiEEE10Policy1000EPijS9_iNS7_10__identityEEEvT0_PT3_T1_NS0_13GridEvenShareISH_EET2_T4_E12temp_storage+28];
	selp.b32 	%r369, %r368, 0, %p38;
	add.s32 	%r370, %r367, %r369;
	setp.gt.u32 	%p39, %r81, 192;
	ld.shared.u32 	%r371, [_ZZN3cub18CUB_300001_SM_10006detail6reduce18DeviceReduceKernelINS2_10policy_hubIijN4cuda3std3__44plusIiEEE10Policy1000EPijS9_iNS7_10__identityEEEvT0_PT3_T1_NS0_13GridEvenShareISH_EET2_T4_E12temp_storage+32];
	selp.b32 	%r372, %r371, 0, %p39;
	add.s32 	%r373, %r370, %r372;
	setp.gt.u32 	%p40, %r81, 224;
	ld.shared.u32 	%r374, [_ZZN3cub18CUB_300001_SM_10006detail6reduce18DeviceReduceKernelINS2_10policy_hubIijN4cuda3std3__44plusIiEEE10Policy1000EPijS9_iNS7_10__identityEEEvT0_PT3_T1_NS0_13GridEvenShareISH_EET2_T4_E12temp_storage+36];
	selp.b32 	%r375, %r374, 0, %p40;
	add.s32 	%r751, %r373, %r375;
	bra.uni 	$L__BB27_71;
$L__BB27_55:
	mov.u32 	%r114, %tid.x;
	add.s32 	%r172, %r114, %r5;
	mul.wide.u32 	%rd20, %r172, 4;
	add.s64 	%rd4, %rd1, %rd20;
	// begin inline asm
	ld.global.nc.u32 %r156, [%rd4];
	// end inline asm
	add.s64 	%rd5, %rd4, 1024;
	// begin inline asm
	ld.global.nc.u32 %r157, [%rd5];
	// end inline asm
	add.s64 	%rd6, %rd4, 2048;
	// begin inline asm
	ld.global.nc.u32 %r158, [%rd6];
	// end inline asm
	add.s64 	%rd7, %rd4, 3072;
	// begin inline asm
	ld.global.nc.u32 %r159, [%rd7];
	// end inline asm
	add.s64 	%rd8, %rd4, 4096;
	// begin inline asm
	ld.global.nc.u32 %r160, [%rd8];
	// end inline asm
	add.s64 	%rd9, %rd4, 5120;
	// begin inline asm
	ld.global.nc.u32 %r161, [%rd9];
	// end inline asm
	add.s64 	%rd10, %rd4, 6144;
	// begin inline asm
	ld.global.nc.u32 %r162, [%rd10];
	// end inline asm
	add.s64 	%rd11, %rd4, 7168;
	// begin inline asm
	ld.global.nc.u32 %r163, [%rd11];
	// end inline asm
	add.s64 	%rd12, %rd4, 8192;
	// begin inline asm
	ld.global.nc.u32 %r164, [%rd12];
	// end inline asm
	add.s64 	%rd13, %rd4, 9216;
	// begin inline asm
	ld.global.nc.u32 %r165, [%rd13];
	// end inline asm
	add.s64 	%rd14, %rd4, 10240;
	// begin inline asm
	ld.global.nc.u32 %r166, [%rd14];
	// end inline asm
	add.s64 	%rd15, %rd4, 11264;
	// begin inline asm
	ld.global.nc.u32 %r167, [%rd15];
	// end inline asm
	add.s64 	%rd16, %rd4, 12288;
	// begin inline asm
	ld.global.nc.u32 %r168, [%rd16];
	// end inline asm
	add.s64 	%rd17, %rd4, 13312;
	// begin inline asm
	ld.global.nc.u32 %r169, [%rd17];
	// end inline asm
	add.s64 	%rd18, %rd4, 14336;
	// begin inline asm
	ld.global.nc.u32 %r170, [%rd18];
	// end inline asm
	add.s64 	%rd19, %rd4, 15360;
	// begin inline asm
	ld.global.nc.u32 %r171, [%rd19];
	// end inline asm
	add.s32 	%r173, %r157, %r156;
	add.s32 	%r174, %r158, %r173;
	add.s32 	%r175, %r159, %r174;
	add.s32 	%r176, %r160, %r175;
	add.s32 	%r177, %r161, %r176;
	add.s32 	%r178, %r162, %r177;
	add.s32 	%r179, %r163, %r178;
	add.s32 	%r180, %r164, %r179;
	add.s32 	%r181, %r165, %r180;
	add.s32 	%r182, %r166, %r181;
	add.s32 	%r183, %r167, %r182;
	add.s32 	%r184, %r168, %r183;
	add.s32 	%r185, %r169, %r184;
	add.s32 	%r186, %r170, %r185;
	add.s32 	%r750, %r171, %r186;
	setp.lt.u32 	%p3, %r81, %r4;
	@%p3 bra 	$L__BB27_67;
	add.s32 	%r116, %r4, %r5;
	add.s32 	%r736, %r116, 256;
	add.s32 	%r735, %r116, %r114;
	mov.b32 	%r737, 0;
$L__BB27_57:
	add.s32 	%r5, %r5, %r4;
	add.s32 	%r188, %r1, -4096;
	setp.gt.u32 	%p4, %r5, %r188;
	@%p4 bra 	$L__BB27_59;
	add.s32 	%r205, %r114, %r5;
	mul.wide.u32 	%rd37, %r205, 4;
	add.s64 	%rd21, %rd1, %rd37;
	// begin inline asm
	ld.global.nc.u32 %r189, [%rd21];
	// end inline asm
	add.s64 	%rd22, %rd21, 1024;
	// begin inline asm
	ld.global.nc.u32 %r190, [%rd22];
	// end inline asm
	add.s64 	%rd23, %rd21, 2048;
	// begin inline asm
	ld.global.nc.u32 %r191, [%rd23];
	// end inline asm
	add.s64 	%rd24, %rd21, 3072;
	// begin inline asm
	ld.global.nc.u32 %r192, [%rd24];
	// end inline asm
	add.s64 	%rd25, %rd21, 4096;
	// begin inline asm
	ld.global.nc.u32 %r193, [%rd25];
	// end inline asm
	add.s64 	%rd26, %rd21, 5120;
	// begin inline asm
	ld.global.nc.u32 %r194, [%rd26];
	// end inline asm
	add.s64 	%rd27, %rd21, 6144;
	// begin inline asm
	ld.global.nc.u32 %r195, [%rd27];
	// end inline asm
	add.s64 	%rd28, %rd21, 7168;
	// begin inline asm
	ld.global.nc.u32 %r196, [%rd28];
	// end inline asm
	add.s64 	%rd29, %rd21, 8192;
	// begin inline asm
	ld.global.nc.u32 %r197, [%rd29];
	// end inline asm
	add.s64 	%rd30, %rd21, 9216;
	// begin inline asm
	ld.global.nc.u32 %r198, [%rd30];
	// end inline asm
	add.s64 	%rd31, %rd21, 10240;
	// begin inline asm
	ld.global.nc.u32 %r199, [%rd31];
	// end inline asm
	add.s64 	%rd32, %rd21, 11264;
	// begin inline asm
	ld.global.nc.u32 %r200, [%rd32];
	// end inline asm
	add.s64 	%rd33, %rd21, 12288;
	// begin inline asm
	ld.global.nc.u32 %r201, [%rd33];
	// end inline asm
	add.s64 	%rd34, %rd21, 13312;
	// begin inline asm
	ld.global.nc.u32 %r202, [%rd34];
	// end inline asm
	add.s64 	%rd35, %rd21, 14336;
	// begin inline asm
	ld.global.nc.u32 %r203, [%rd35];
	// end inline asm
	add.s64 	%rd36, %rd21, 15360;
	// begin inline asm
	ld.global.nc.u32 %r204, [%rd36];
	// end inline asm
	add.s32 	%r206, %r189, %r750;
	add.s32 	%r207, %r190, %r206;
	add.s32 	%r208, %r191, %r207;
	add.s32 	%r209, %r192, %r208;
	add.s32 	%r210, %r193, %r209;
	add.s32 	%r211, %r194, %r210;
	add.s32 	%r212, %r195, %r211;
	add.s32 	%r213, %r196, %r212;
	add.s32 	%r214, %r197, %r213;
	add.s32 	%r215, %r198, %r214;
	add.s32 	%r216, %r199, %r215;
	add.s32 	%r217, %r200, %r216;
	add.s32 	%r218, %r201, %r217;
	add.s32 	%r219, %r202, %r218;
	add.s32 	%r220, %r203, %r219;
	add.s32 	%r750, %r204, %r220;
	sub.s32 	%r221, %r1, %r5;
	setp.lt.u32 	%p5, %r221, %r4;
	add.s32 	%r737, %r737, 1;
	add.s32 	%r736, %r736, %r4;
	add.s32 	%r735, %r735, %r4;
	@%p5 bra 	$L__BB27_67;
	bra.uni 	$L__BB27_57;
$L__BB27_59:
	setp.le.u32 	%p6, %r1, %r5;
	@%p6 bra 	$L__BB27_67;
	sub.s32 	%r129, %r1, %r5;
	setp.ge.s32 	%p7, %r114, %r129;
	@%p7 bra 	$L__BB27_67;
	not.b32 	%r223, %r114;
	add.s32 	%r224, %r1, %r223;
	sub.s32 	%r225, %r224, %r116;
	mul.lo.s32 	%r226, %r2, %r737;
	shl.b32 	%r227, %r226, 12;
	sub.s32 	%r130, %r225, %r227;
	shr.u32 	%r228, %r224, 8;
	add.s32 	%r131, %r228, 1;
	and.b32  	%r229, %r224, 768;
	setp.eq.s32 	%p8, %r229, 768;
	mov.u32 	%r744, %r114;
	@%p8 bra 	$L__BB27_64;
	and.b32  	%r230, %r131, 3;
	neg.s32 	%r740, %r230;
	mov.u32 	%r744, %r114;
$L__BB27_63:
	.pragma "nounroll";
	mul.wide.u32 	%rd39, %r735, 4;
	add.s64 	%rd38, %rd1, %rd39;
	// begin inline asm
	ld.global.nc.u32 %r231, [%rd38];
	// end inline asm
	add.s32 	%r750, %r231, %r750;
	add.s32 	%r744, %r744, 256;
	add.s32 	%r735, %r735, 256;
	add.s32 	%r740, %r740, 1;
	setp.ne.s32 	%p9, %r740, 0;
	@%p9 bra 	$L__BB27_63;
$L__BB27_64:
	setp.lt.u32 	%p10, %r130, 768;
	@%p10 bra 	$L__BB27_67;
	add.s32 	%r748, %r744, 512;
	add.s32 	%r747, %r744, %r736;
$L__BB27_66:
	add.s32 	%r236, %r747, -256;
	mul.wide.u32 	%rd44, %r236, 4;
	add.s64 	%rd40, %rd1, %rd44;
	// begin inline asm
	ld.global.nc.u32 %r232, [%rd40];
	// end inline asm
	add.s32 	%r237, %r232, %r750;
	mul.wide.u32 	%rd45, %r747, 4;
	add.s64 	%rd41, %rd1, %rd45;
	// begin inline asm
	ld.global.nc.u32 %r233, [%rd41];
	// end inline asm
	add.s32 	%r238, %r233, %r237;
	add.s32 	%r239, %r747, 256;
	mul.wide.u32 	%rd46, %r239, 4;
	add.s64 	%rd42, %rd1, %rd46;
	// begin inline asm
	ld.global.nc.u32 %r234, [%rd42];
	// end inline asm
	add.s32 	%r240, %r234, %r238;
	add.s32 	%r241, %r747, 512;
	mul.wide.u32 	%rd47, %r241, 4;
	add.s64 	%rd43, %rd1, %rd47;
	// begin inline asm
	ld.global.nc.u32 %r235, [%rd43];
	// end inline asm
	add.s32 	%r750, %r235, %r240;
	add.s32 	%r150, %r748, 1024;
	add.s32 	%r242, %r748, 512;
	add.s32 	%r747, %r747, 1024;
	setp.lt.s32 	%p11, %r242, %r129;
	mov.u32 	%r748, %r150;
	@%p11 bra 	$L__BB27_66;
$L__BB27_67:
	// begin inline asm
	mov.u32 %r243, %laneid;
	// end inline asm
	mov.b32 	%r246, 1;
	mov.b32 	%r267, 31;
	mov.b32 	%r268, -1;
	// begin inline asm
	shfl.sync.down.b32 %r244, %r750, %r246, %r267, %r268;
	// end inline asm
	setp.gt.s32 	%p12, %r243, 30;
	selp.b32 	%r269, 0, %r244, %p12;
	add.s32 	%r250, %r269, %r750;
	mov.b32 	%r251, 2;
	// begin inline asm
	shfl.sync.down.b32 %r249, %r250, %r251, %r267, %r268;
	// end inline asm
	setp.gt.s32 	%p13, %r243, 29;
	selp.b32 	%r270, 0, %r249, %p13;
	add.s32 	%r255, %r250, %r270;
	mov.b32 	%r256, 4;
	// begin inline asm
	shfl.sync.down.b32 %r254, %r255, %r256, %r267, %r268;
	// end inline asm
	setp.gt.s32 	%p14, %r243, 27;
	selp.b32 	%r271, 0, %r254, %p14;
	add.s32 	%r260, %r255, %r271;
	mov.b32 	%r261, 8;
	// begin inline asm
	shfl.sync.down.b32 %r259, %r260, %r261, %r267, %r268;
	// end inline asm
	setp.gt.s32 	%p15, %r243, 23;
	selp.b32 	%r272, 0, %r259, %p15;
	add.s32 	%r265, %r260, %r272;
	mov.b32 	%r266, 16;
	// begin inline asm
	shfl.sync.down.b32 %r264, %r265, %r266, %r267, %r268;
	// end inline asm
	setp.gt.s32 	%p16, %r243, 15;
	selp.b32 	%r273, 0, %r264, %p16;
	add.s32 	%r751, %r265, %r273;
	setp.ne.s32 	%p17, %r243, 0;
	@%p17 bra 	$L__BB27_69;
	shr.u32 	%r274, %r114, 3;
	and.b32  	%r275, %r274, 124;
	mov.u32 	%r276, _ZZN3cub18CUB_300001_SM_10006detail6reduce18DeviceReduceKernelINS2_10policy_hubIijN4cuda3std3__44plusIiEEE10Policy1000EPijS9_iNS7_10__identityEEEvT0_PT3_T1_NS0_13GridEvenShareISH_EET2_T4_E12temp_storage;
	add.s32 	%r277, %r276, %r275;
	st.shared.u32 	[%r277+8], %r751;
$L__BB27_69:
	bar.sync 	0;
	setp.ne.s32 	%p18, %r114, 0;
	@%p18 bra 	$L__BB27_71;
	ld.shared.u32 	%r278, [_ZZN3cub18CUB_300001_SM_10006detail6reduce18DeviceReduceKernelINS2_10policy_hubIijN4cuda3std3__44plusIiEEE10Policy1000EPijS9_iNS7_10__identityEEEvT0_PT3_T1_NS0_13GridEvenShareISH_EET2_T4_E12temp_storage+12];
	add.s32 	%r279, %r278, %r751;
	ld.shared.u32 	%r280, [_ZZN3cub18CUB_300001_SM_10006detail6reduce18DeviceReduceKernelINS2_10policy_hubIijN4cuda3std3__44plusIiEEE10Policy1000EPijS9_iNS7_10__identityEEEvT0_PT3_T1_NS0_13GridEvenShareISH_EET2_T4_E12temp_storage+16];
	add.s32 	%r281, %r279, %r280;
	ld.shared.u32 	%r282, [_ZZN3cub18CUB_300001_SM_10006detail6reduce18DeviceReduceKernelINS2_10policy_hubIijN4cuda3std3__44plusIiEEE10Policy1000EPijS9_iNS7_10__identityEEEvT0_PT3_T1_NS0_13GridEvenShareISH_EET2_T4_E12temp_storage+20];
	add.s32 	%r283, %r281, %r282;
	ld.shared.u32 	%r284, [_ZZN3cub18CUB_300001_SM_10006detail6reduce18DeviceReduceKernelINS2_10policy_hubIijN4cuda3std3__44plusIiEEE10Policy1000EPijS9_iNS7_10__identityEEEvT0_PT3_T1_NS0_13GridEvenShareISH_EET2_T4_E12temp_storage+24];
	add.s32 	%r285, %r283, %r284;
	ld.shared.u32 	%r286, [_ZZN3cub18CUB_300001_SM_10006detail6reduce18DeviceReduceKernelINS2_10policy_hubIijN4cuda3std3__44plusIiEEE10Policy1000EPijS9_iNS7_10__identityEEEvT0_PT3_T1_NS0_13GridEvenShareISH_EET2_T4_E12temp_storage+28];
	add.s32 	%r287, %r285, %r286;
	ld.shared.u32 	%r288, [_ZZN3cub18CUB_300001_SM_10006detail6reduce18DeviceReduceKernelINS2_10policy_hubIijN4cuda3std3__44plusIiEEE10Policy1000EPijS9_iNS7_10__identityEEEvT0_PT3_T1_NS0_13GridEvenShareISH_EET2_T4_E12temp_storage+32];
	add.s32 	%r289, %r287, %r288;
	ld.shared.u32 	%r290, [_ZZN3cub18CUB_300001_SM_10006detail6reduce18DeviceReduceKernelINS2_10policy_hubIijN4cuda3std3__44plusIiEEE10Policy1000EPijS9_iNS7_10__identityEEEvT0_PT3_T1_NS0_13GridEvenShareISH_EET2_T4_E12temp_storage+36];
	add.s32 	%r751, %r289, %r290;
$L__BB27_71:
	mov.u32 	%r692, %tid.x;
	setp.ne.s32 	%p94, %r692, 0;
	@%p94 bra 	$L__BB27_73;
	ld.param.u64 	%rd111, [_ZN3cub18CUB_300001_SM_10006detail6reduce18DeviceReduceKernelINS2_10policy_hubIijN4cuda3std3__44plusIiEEE10Policy1000EPijS9_iNS7_10__identityEEEvT0_PT3_T1_NS0_13GridEvenShareISH_EET2_T4__param_1];
	cvta.to.global.u64 	%rd108, %rd111;
	mul.wide.u32 	%rd109, %r3, 4;
	add.s64 	%rd110, %rd108, %rd109;
	st.global.u32 	[%rd110], %r751;
$L__BB27_73:
	ret;

}
	// .globl	_ZN3cub18CUB_300001_SM_10006detail6reduce28DeviceReduceSingleTileKernelINS2_10policy_hubIijN4cuda3std3__44plusIiEEE10Policy1000EPiSC_iS9_iiNS7_10__identityEEEvT0_T1_T2_T3_T4_T6_
.visible .entry _ZN3cub18CUB_300001_SM_10006detail6reduce28DeviceReduceSingleTileKernelINS2_10policy_hubIijN4cuda3std3__44plusIiEEE10Policy1000EPiSC_iS9_iiNS7_10__identityEEEvT0_T1_T2_T3_T4_T6_(
	.param .u64 .ptr .align 1 _ZN3cub18CUB_300001_SM_10006detail6reduce28DeviceReduceSingleTileKernelINS2_10policy_hubIijN4cuda3std3__44plusIiEEE10Policy1000EPiSC_iS9_iiNS7_10__identityEEEvT0_T1_T2_T3_T4_T6__param_0,
	.param .u64 .ptr .align 1 _ZN3cub18CUB_300001_SM_10006detail6reduce28DeviceReduceSingleTileKernelINS2_10policy_hubIijN4cuda3std3__44plusIiEEE10Policy1000EPiSC_iS9_iiNS7_10__identityEEEvT0_T1_T2_T3_T4_T6__param_1,
	.param .u32 _ZN3cub18CUB_300001_SM_10006detail6reduce28DeviceReduceSingleTileKernelINS2_10policy_hubIijN4cuda3std3__44plusIiEEE10Policy1000EPiSC_iS9_iiNS7_10__identityEEEvT0_T1_T2_T3_T4_T6__param_2,
	.param .align 1 .b8 _ZN3cub18CUB_300001_SM_10006detail6reduce28DeviceReduceSingleTileKernelINS2_10policy_hubIijN4cuda3std3__44plusIiEEE10Policy1000EPiSC_iS9_iiNS7_10__identityEEEvT0_T1_T2_T3_T4_T6__param_3[1],
	.param .u32 _ZN3cub18CUB_300001_SM_10006detail6reduce28DeviceReduceSingleTileKernelINS2_10policy_hubIijN4cuda3std3__44plusIiEEE10Policy1000EPiSC_iS9_iiNS7_10__identityEEEvT0_T1_T2_T3_T4_T6__param_4,
	.param .align 1 .b8 _ZN3cub18CUB_300001_SM_10006detail6reduce28DeviceReduceSingleTileKernelINS2_10policy_hubIijN4cuda3std3__44plusIiEEE10Policy1000EPiSC_iS9_iiNS7_10__identityEEEvT0_T1_T2_T3_T4_T6__param_5[1]
)
.maxntid 256
.minnctapersm 1
{
	.reg .pred 	%p<97>;
	.reg .b32 	%r<687>;
	.reg .b64 	%rd<125>;
	// demoted variable
	.shared .align 4 .b8 _ZZN3cub18CUB_300001_SM_10006detail6reduce28DeviceReduceSingleTileKernelINS2_10policy_hubIijN4cuda3std3__44plusIiEEE10Policy1000EPiSC_iS9_iiNS7_10__identityEEEvT0_T1_T2_T3_T4_T6_E12temp_storage[44];
	ld.param.u64 	%rd16, [_ZN3cub18CUB_300001_SM_10006detail6reduce28DeviceReduceSingleTileKernelINS2_10policy_hubIijN4cuda3std3__44plusIiEEE10Policy1000EPiSC_iS9_iiNS7_10__identityEEEvT0_T1_T2_T3_T4_T6__param_0];
	ld.param.u64 	%rd17, [_ZN3cub18CUB_300001_SM_10006detail6reduce28DeviceReduceSingleTileKernelINS2_10policy_hubIijN4cuda3std3__44plusIiEEE10Policy1000EPiSC_iS9_iiNS7_10__identityEEEvT0_T1_T2_T3_T4_T6__param_1];
	ld.param.u32 	%r120, [_ZN3cub18CUB_300001_SM_10006detail6reduce28DeviceReduceSingleTileKernelINS2_10policy_hubIijN4cuda3std3__44plusIiEEE10Policy1000EPiSC_iS9_iiNS7_10__identityEEEvT0_T1_T2_T3_T4_T6__param_2];
	ld.param.u32 	%r121, [_ZN3cub18CUB_300001_SM_10006detail6reduce28DeviceReduceSingleTileKernelINS2_10policy_hubIijN4cuda3std3__44plusIiEEE10Policy1000EPiSC_iS9_iiNS7_10__identityEEEvT0_T1_T2_T3_T4_T6__param_4];
	cvta.to.global.u64 	%rd1, %rd17;
	setp.ne.s32 	%p1, %r120, 0;
	@%p1 bra 	$L__BB28_3;
	mov.u32 	%r633, %tid.x;
	setp.ne.s32 	%p96, %r633, 0;
	@%p96 bra 	$L__BB28_74;
	st.global.u32 	[%rd1], %r121;
	bra.uni 	$L__BB28_74;
$L__BB28_3:
	and.b64  	%rd18, %rd16, 15;
	setp.ne.s64 	%p2, %rd18, 0;
	@%p2 bra 	$L__BB28_38;
	setp.gt.s32 	%p49, %r120, 4095;
	@%p49 bra 	$L__BB28_22;
	mov.u32 	%r1, %tid.x;
	setp.ge.s32 	%p66, %r1, %r120;
	mov.b32 	%r644, 0;
	mov.u32 	%r639, %r1;
	@%p66 bra 	$L__BB28_7;
	mul.wide.u32 	%rd113, %r1, 4;
	add.s64 	%rd112, %rd16, %rd113;
	// begin inline asm
	ld.global.nc.u32 %r644, [%rd112];
	// end inline asm
	add.s32 	%r639, %r1, 256;
$L__BB28_7:
	setp.ge.s32 	%p67, %r639, %r120;
	@%p67 bra 	$L__BB28_13;
	not.b32 	%r507, %r639;
	add.s32 	%r6, %r120, %r507;
	and.b32  	%r508, %r6, 768;
	setp.eq.s32 	%p68, %r508, 768;
	@%p68 bra 	$L__BB28_11;
	mul.wide.u32 	%rd114, %r639, 4;
	add.s64 	%rd121, %rd16, %rd114;
	shr.u32 	%r509, %r6, 8;
	add.s32 	%r510, %r509, 1;
	and.b32  	%r511, %r510, 3;
	neg.s32 	%r636, %r511;
$L__BB28_10:
	.pragma "nounroll";
	// begin inline asm
	ld.global.nc.u32 %r512, [%rd121];
	// end inline asm
	add.s32 	%r644, %r512, %r644;
	add.s32 	%r639, %r639, 256;
	add.s64 	%rd121, %rd121, 1024;
	add.s32 	%r636, %r636, 1;
	setp.ne.s32 	%p69, %r636, 0;
	@%p69 bra 	$L__BB28_10;
$L__BB28_11:
	setp.lt.u32 	%p70, %r6, 768;
	@%p70 bra 	$L__BB28_13;
$L__BB28_12:
	mul.wide.s32 	%rd120, %r639, 4;
	add.s64 	%rd116, %rd16, %rd120;
	// begin inline asm
	ld.global.nc.u32 %r513, [%rd116];
	// end inline asm
	add.s32 	%r517, %r513, %r644;
	add.s64 	%rd117, %rd116, 1024;
	// begin inline asm
	ld.global.nc.u32 %r514, [%rd117];
	// end inline asm
	add.s32 	%r518, %r514, %r517;
	add.s64 	%rd118, %rd116, 2048;
	// begin inline asm
	ld.global.nc.u32 %r515, [%rd118];
	// end inline asm
	add.s32 	%r519, %r515, %r518;
	add.s64 	%rd119, %rd116, 3072;
	// begin inline asm
	ld.global.nc.u32 %r516, [%rd119];
	// end inline asm
	add.s32 	%r644, %r516, %r519;
	add.s32 	%r639, %r639, 1024;
	setp.lt.s32 	%p71, %r639, %r120;
	@%p71 bra 	$L__BB28_12;
$L__BB28_13:
	setp.lt.s32 	%p72, %r120, 256;
	@%p72 bra 	$L__BB28_18;
	// begin inline asm
	mov.u32 %r583, %laneid;
	// end inline asm
	mov.b32 	%r586, 1;
	mov.b32 	%r607, 31;
	mov.b32 	%r608, -1;
	// begin inline asm
	shfl.sync.down.b32 %r584, %r644, %r586, %r607, %r608;
	// end inline asm
	setp.gt.s32 	%p88, %r583, 30;
	selp.b32 	%r609, 0, %r584, %p88;
	add.s32 	%r590, %r609, %r644;
	mov.b32 	%r591, 2;
	// begin inline asm
	shfl.sync.down.b32 %r589, %r590, %r591, %r607, %r608;
	// end inline asm
	setp.gt.s32 	%p89, %r583, 29;
	selp.b32 	%r610, 0, %r589, %p89;
	add.s32 	%r595, %r590, %r610;
	mov.b32 	%r596, 4;
	// begin inline asm
	shfl.sync.down.b32 %r594, %r595, %r596, %r607, %r608;
	// end inline asm
	setp.gt.s32 	%p90, %r583, 27;
	selp.b32 	%r611, 0, %r594, %p90;
	add.s32 	%r600, %r595, %r611;
	mov.b32 	%r601, 8;
	// begin inline asm
	shfl.sync.down.b32 %r599, %r600, %r601, %r607, %r608;
	// end inline asm
	setp.gt.s32 	%p91, %r583, 23;
	selp.b32 	%r612, 0, %r599, %p91;
	add.s32 	%r605, %r600, %r612;
	mov.b32 	%r606, 16;
	// begin inline asm
	shfl.sync.down.b32 %r604, %r605, %r606, %r607, %r608;
	// end inline asm
	setp.gt.s32 	%p92, %r583, 15;
	selp.b32 	%r613, 0, %r604, %p92;
	add.s32 	%r686, %r605, %r613;
	setp.ne.s32 	%p93, %r583, 0;
	@%p93 bra 	$L__BB28_16;
	shr.u32 	%r614, %r1, 3;
	and.b32  	%r615, %r614, 124;
	mov.u32 	%r616, _ZZN3cub18CUB_300001_SM_10006detail6reduce28DeviceReduceSingleTileKernelINS2_10policy_hubIijN4cuda3std3__44plusIiEEE10Policy1000EPiSC_iS9_iiNS7_10__identityEEEvT0_T1_T2_T3_T4_T6_E12temp_storage;
	add.s32 	%r617, %r616, %r615;
	st.shared.u32 	[%r617+8], %r686;
$L__BB28_16:
	bar.sync 	0;
	setp.ne.s32 	%p94, %r1, 0;
	@%p94 bra 	$L__BB28_72;
	ld.shared.u32 	%r618, [_ZZN3cub18CUB_300001_SM_10006detail6reduce28DeviceReduceSingleTileKernelINS2_10policy_hubIijN4cuda3std3__44plusIiEEE10Policy1000EPiSC_iS9_iiNS7_10__identityEEEvT0_T1_T2_T3_T4_T6_E12temp_storage+12];
	add.s32 	%r619, %r618, %r686;
	ld.shared.u32 	%r620, [_ZZN3cub18CUB_300001_SM_10006detail6reduce28DeviceReduceSingleTileKernelINS2_10policy_hubIijN4cuda3std3__44plusIiEEE10Policy1000EPiSC_iS9_iiNS7_10__identityEEEvT0_T1_T2_T3_T4_T6_E12temp_storage+16];
	add.s32 	%r621, %r619, %r620;
	ld.shared.u32 	%r622, [_ZZN3cub18CUB_300001_SM_10006detail6reduce28DeviceReduceSingleTileKernelINS2_10policy_hubIijN4cuda3std3__44plusIiEEE10Policy1000EPiSC_iS9_iiNS7_10__identityEEEvT0_T1_T2_T3_T4_T6_E12temp_storage+20];
	add.s32 	%r623, %r621, %r622;
	ld.shared.u32 	%r624, [_ZZN3cub18CUB_300001_SM_10006detail6reduce28DeviceReduceSingleTileKernelINS2_10policy_hubIijN4cuda3std3__44plusIiEEE10Policy1000EPiSC_iS9_iiNS7_10__identityEEEvT0_T1_T2_T3_T4_T6_E12temp_storage+24];
	add.s32 	%r625, %r623, %r624;
	ld.shared.u32 	%r626, [_ZZN3cub18CUB_300001_SM_10006detail6reduce28DeviceReduceSingleTileKernelINS2_10policy_hubIijN4cuda3std3__44plusIiEEE10Policy1000EPiSC_iS9_iiNS7_10__identityEEEvT0_T1_T2_T3_T4_T6_E12temp_storage+28];
	add.s32 	%r627, %r625, %r626;
	ld.shared.u32 	%r628, [_ZZN3cub18CUB_300001_SM_10006detail6reduce28DeviceReduceSingleTileKernelINS2_10policy_hubIijN4cuda3std3__44plusIiEEE10Policy1000EPiSC_iS9_iiNS7_10__identityEEEvT0_T1_T2_T3_T4_T6_E12temp_storage+32];
	add.s32 	%r629, %r627, %r628;
	ld.shared.u32 	%r630, [_ZZN3cub18CUB_300001_SM_10006detail6reduce28DeviceReduceSingleTileKernelINS2_10policy_hubIijN4cuda3std3__44plusIiEEE10Policy1000EPiSC_iS9_iiNS7_10__identityEEEvT0_T1_T2_T3_T4_T6_E12temp_storage+36];
	add.s32 	%r686, %r629, %r630;
	bra.uni 	$L__BB28_72;
$L__BB28_18:
	// begin inline asm
	mov.u32 %r520, %laneid;
	// end inline asm
	and.b32  	%r546, %r1, 992;
	add.s32 	%r547, %r546, 32;
	setp.gt.s32 	%p73, %r547, %r120;
	not.b32 	%r548, %r546;
	add.s32 	%r549, %r120, %r548;
	selp.b32 	%r544, %r549, 31, %p73;
	mov.b32 	%r523, 1;
	mov.b32 	%r545, -1;
	// begin inline asm
	shfl.sync.down.b32 %r521, %r644, %r523, %r544, %r545;
	// end inline asm
	setp.lt.s32 	%p74, %r520, %r544;
	selp.b32 	%r550, %r521, 0, %p74;
	add.s32 	%r527, %r550, %r644;
	mov.b32 	%r528, 2;
	// begin inline asm
	shfl.sync.down.b32 %r526, %r527, %r528, %r544, %r545;
	// end inline asm
	add.s32 	%r551, %r520, 2;
	setp.gt.s32 	%p75, %r551, %r544;
	selp.b32 	%r552, 0, %r526, %p75;
	add.s32 	%r532, %r527, %r552;
	mov.b32 	%r533, 4;
	// begin inline asm
	shfl.sync.down.b32 %r531, %r532, %r533, %r544, %r545;
	// end inline asm
	add.s32 	%r553, %r520, 4;
	setp.gt.s32 	%p76, %r553, %r544;
	selp.b32 	%r554, 0, %r531, %p76;
	add.s32 	%r537, %r532, %r554;
	mov.b32 	%r538, 8;
	// begin inline asm
	shfl.sync.down.b32 %r536, %r537, %r538, %r544, %r545;
	// end inline asm
	add.s32 	%r555, %r520, 8;
	setp.gt.s32 	%p77, %r555, %r544;
	selp.b32 	%r556, 0, %r536, %p77;
	add.s32 	%r542, %r537, %r556;
	mov.b32 	%r543, 16;
	// begin inline asm
	shfl.sync.down.b32 %r541, %r542, %r543, %r544, %r545;
	// end inline asm
	add.s32 	%r557, %r520, 16;
	setp.gt.s32 	%p78, %r557, %r544;
	selp.b32 	%r558, 0, %r541, %p78;
	add.s32 	%r686, %r542, %r558;
	setp.ne.s32 	%p79, %r520, 0;
	@%p79 bra 	$L__BB28_20;
	shr.u32 	%r559, %r1, 3;
	and.b32  	%r560, %r559, 124;
	mov.u32 	%r561, _ZZN3cub18CUB_300001_SM_10006detail6reduce28DeviceReduceSingleTileKernelINS2_10policy_hubIijN4cuda3std3__44plusIiEEE10Policy1000EPiSC_iS9_iiNS7_10__identityEEEvT0_T1_T2_T3_T4_T6_E12temp_storage;
	add.s32 	%r562, %r561, %r560;
	st.shared.u32 	[%r562+8], %r686;
$L__BB28_20:
	bar.sync 	0;
	setp.ne.s32 	%p80, %r1, 0;
	@%p80 bra 	$L__BB28_72;
	setp.gt.s32 	%p81, %r120, 32;
	ld.shared.u32 	%r563, [_ZZN3cub18CUB_300001_SM_10006detail6reduce28DeviceReduceSingleTileKernelINS2_10policy_hubIijN4cuda3std3__44plusIiEEE10Policy1000EPiSC_iS9_iiNS7_10__identityEEEvT0_T1_T2_T3_T4_T6_E12temp_storage+12];
	selp.b32 	%r564, %r563, 0, %p81;
	add.s32 	%r565, %r564, %r686;
	setp.gt.s32 	%p82, %r120, 64;
	ld.shared.u32 	%r566, [_ZZN3cub18CUB_300001_SM_10006detail6reduce28DeviceReduceSingleTileKernelINS2_10policy_hubIijN4cuda3std3__44plusIiEEE10Policy1000EPiSC_iS9_iiNS7_10__identityEEEvT0_T1_T2_T3_T4_T6_E12temp_storage+16];
	selp.b32 	%r567, %r566, 0, %p82;
	add.s32 	%r568, %r565, %r567;
	setp.gt.s32 	%p83, %r120, 96;
	ld.shared.u32 	%r569, [_ZZN3cub18CUB_300001_SM_10006detail6reduce28DeviceReduceSingleTileKernelINS2_10policy_hubIijN4cuda3std3__44plusIiEEE10Policy1000EPiSC_iS9_iiNS7_10__identityEEEvT0_T1_T2_T3_T4_T6_E12temp_storage+20];
	selp.b32 	%r570, %r569, 0, %p83;
	add.s32 	%r571, %r568, %r570;
	setp.gt.s32 	%p84, %r120, 128;
	ld.shared.u32 	%r572, [_ZZN3cub18CUB_300001_SM_10006detail6reduce28DeviceReduceSingleTileKernelINS2_10policy_hubIijN4cuda3std3__44plusIiEEE10Policy1000EPiSC_iS9_iiNS7_10__identityEEEvT0_T1_T2_T3_T4_T6_E12temp_storage+24];
	selp.b32 	%r573, %r572, 0, %p84;
	add.s32 	%r574, %r571, %r573;
	setp.gt.s32 	%p85, %r120, 160;
	ld.shared.u32 	%r575, [_ZZN3cub18CUB_300001_SM_10006detail6reduce28DeviceReduceSingleTileKernelINS2_10policy_hubIijN4cuda3std3__44plusIiEEE10Policy1000EPiSC_iS9_iiNS7_10__identityEEEvT0_T1_T2_T3_T4_T6_E12temp_storage+28];
	selp.b32 	%r576, %r575, 0, %p85;
	add.s32 	%r577, %r574, %r576;
	setp.gt.s32 	%p86, %r120, 192;
	ld.shared.u32 	%r578, [_ZZN3cub18CUB_300001_SM_10006detail6reduce28DeviceReduceSingleTileKernelINS2_10policy_hubIijN4cuda3std3__44plusIiEEE10Policy1000EPiSC_iS9_iiNS7_10__identityEEEvT0_T1_T2_T3_T4_T6_E12temp_storage+32];
	selp.b32 	%r579, %r578, 0, %p86;
	add.s32 	%r580, %r577, %r579;
	setp.gt.s32 	%p87, %r120, 224;
	ld.shared.u32 	%r581, [_ZZN3cub18CUB_300001_SM_10006detail6reduce28DeviceReduceSingleTileKernelINS2_10policy_hubIijN4cuda3std3__44plusIiEEE10Policy1000EPiSC_iS9_iiNS7_10__identityEEEvT0_T1_T2_T3_T4_T6_E12temp_storage+36];
	selp.b32 	%r582, %r581, 0, %p87;
	add.s32 	%r686, %r580, %r582;
	bra.uni 	$L__BB28_72;
$L__BB28_22:
	mov.u32 	%r26, %tid.x;
	shl.b32 	%r377, %r26, 2;
	mul.wide.u32 	%rd86, %r377, 4;
	add.s64 	%rd76, %rd16, %rd86;
	// begin inline asm
	ld.global.nc.v2.u64 {%rd74, %rd75}, [%rd76];
	// end inline asm
	mov.b64 	{%r378, %r379}, %rd75;
	mov.b64 	{%r380, %r381}, %rd74;
	add.s64 	%rd79, %rd76, 4096;
	// begin inline asm
	ld.global.nc.v2.u64 {%rd77, %rd78}, [%rd79];
	// end inline asm
	mov.b64 	{%r382, %r383}, %rd78;
	mov.b64 	{%r384, %r385}, %rd77;
	add.s64 	%rd82, %rd76, 8192;
	// begin inline asm
	ld.global.nc.v2.u64 {%rd80, %rd81}, [%rd82];
	// end inline asm
	mov.b64 	{%r386, %r387}, %rd81;
	mov.b64 	{%r388, %r389}, %rd80;
	add.s64 	%rd85, %rd76, 12288;
	// begin inline asm
	ld.global.nc.v2.u64 {%rd83, %rd84}, [%rd85];
	// end inline asm
	mov.b64 	{%r390, %r391}, %rd84;
	mov.b64 	{%r392, %r393}, %rd83;
	add.s32 	%r394, %r381, %r380;
	add.s32 	%r395, %r378, %r394;
	add.s32 	%r396, %r379, %r395;
	add.s32 	%r397, %r384, %r396;
	add.s32 	%r398, %r385, %r397;
	add.s32 	%r399, %r382, %r398;
	add.s32 	%r400, %r383, %r399;
	add.s32 	%r401, %r388, %r400;
	add.s32 	%r402, %r389, %r401;
	add.s32 	%r403, %r386, %r402;
	add.s32 	%r404, %r387, %r403;
	add.s32 	%r405, %r392, %r404;
	add.s32 	%r406, %r393, %r405;
	add.s32 	%r407, %r390, %r406;
	add.s32 	%r659, %r391, %r407;
	setp.lt.u32 	%p50, %r120, 8192;
	mov.b32 	%r648, 4096;
	@%p50 bra 	$L__BB28_26;
	add.s32 	%r28, %r120, -4096;
	mov.b32 	%r648, 4096;
$L__BB28_24:
	mul.wide.s32 	%rd99, %r648, 4;
	add.s64 	%rd89, %rd76, %rd99;
	// begin inline asm
	ld.global.nc.v2.u64 {%rd87, %rd88}, [%rd89];
	// end inline asm
	mov.b64 	{%r409, %r410}, %rd88;
	mov.b64 	{%r411, %r412}, %rd87;
	add.s64 	%rd92, %rd89, 4096;
	// begin inline asm
	ld.global.nc.v2.u64 {%rd90, %rd91}, [%rd92];
	// end inline asm
	mov.b64 	{%r413, %r414}, %rd91;
	mov.b64 	{%r415, %r416}, %rd90;
	add.s64 	%rd95, %rd89, 8192;
	// begin inline asm
	ld.global.nc.v2.u64 {%rd93, %rd94}, [%rd95];
	// end inline asm
	mov.b64 	{%r417, %r418}, %rd94;
	mov.b64 	{%r419, %r420}, %rd93;
	add.s64 	%rd98, %rd89, 12288;
	// begin inline asm
	ld.global.nc.v2.u64 {%rd96, %rd97}, [%rd98];
	// end inline asm
	mov.b64 	{%r421, %r422}, %rd97;
	mov.b64 	{%r423, %r424}, %rd96;
	add.s32 	%r425, %r411, %r659;
	add.s32 	%r426, %r412, %r425;
	add.s32 	%r427, %r409, %r426;
	add.s32 	%r428, %r410, %r427;
	add.s32 	%r429, %r415, %r428;
	add.s32 	%r430, %r416, %r429;
	add.s32 	%r431, %r413, %r430;
	add.s32 	%r432, %r414, %r431;
	add.s32 	%r433, %r419, %r432;
	add.s32 	%r434, %r420, %r433;
	add.s32 	%r435, %r417, %r434;
	add.s32 	%r436, %r418, %r435;
	add.s32 	%r437, %r423, %r436;
	add.s32 	%r438, %r424, %r437;
	add.s32 	%r439, %r421, %r438;
	add.s32 	%r659, %r422, %r439;
	sub.s32 	%r440, %r120, %r648;
	setp.lt.s32 	%p51, %r440, 4096;
	@%p51 bra 	$L__BB28_34;
	add.s32 	%r648, %r648, 4096;
	setp.le.s32 	%p52, %r648, %r28;
	@%p52 bra 	$L__BB28_24;
$L__BB28_26:
	setp.le.s32 	%p53, %r120, %r648;
	@%p53 bra 	$L__BB28_34;
	sub.s32 	%r35, %r120, %r648;
	setp.ge.s32 	%p54, %r26, %r35;
	@%p54 bra 	$L__BB28_34;
	not.b32 	%r442, %r26;
	add.s32 	%r443, %r120, %r442;
	sub.s32 	%r36, %r443, %r648;
	and.b32  	%r444, %r36, 768;
	setp.eq.s32 	%p55, %r444, 768;
	mov.u32 	%r653, %r26;
	@%p55 bra 	$L__BB28_31;
	add.s32 	%r650, %r26, %r648;
	shr.u32 	%r445, %r36, 8;
	add.s32 	%r446, %r445, 1;
	and.b32  	%r447, %r446, 3;
	neg.s32 	%r649, %r447;
	mov.u32 	%r653, %r26;
$L__BB28_30:
	.pragma "nounroll";
	mul.wide.u32 	%rd101, %r650, 4;
	add.s64 	%rd100, %rd16, %rd101;
	// begin inline asm
	ld.global.nc.u32 %r448, [%rd100];
	// end inline asm
	add.s32 	%r659, %r448, %r659;
	add.s32 	%r653, %r653, 256;
	add.s32 	%r650, %r650, 256;
	add.s32 	%r649, %r649, 1;
	setp.ne.s32 	%p56, %r649, 0;
	@%p56 bra 	$L__BB28_30;
$L__BB28_31:
	setp.lt.u32 	%p57, %r36, 768;
	@%p57 bra 	$L__BB28_34;
	cvt.u64.u32 	%rd102, %r653;
	cvt.u64.u32 	%rd103, %r648;
	add.s64 	%rd104, %rd102, %rd103;
	shl.b64 	%rd105, %rd104, 2;
	add.s64 	%rd106, %rd105, %rd16;
	add.s64 	%rd122, %rd106, 2048;
	add.s32 	%r656, %r653, %r648;
$L__BB28_33:
	mul.wide.u32 	%rd111, %r656, 4;
	add.s64 	%rd107, %rd16, %rd111;
	// begin inline asm
	ld.global.nc.u32 %r449, [%rd107];
	// end inline asm
	add.s32 	%r453, %r449, %r659;
	add.s64 	%rd108, %rd122, -1024;
	// begin inline asm
	ld.global.nc.u32 %r450, [%rd108];
	// end inline asm
	add.s32 	%r454, %r450, %r453;
	// begin inline asm
	ld.global.nc.u32 %r451, [%rd122];
	// end inline asm
	add.s32 	%r455, %r451, %r454;
	add.s64 	%rd110, %rd122, 1024;
	// begin inline asm
	ld.global.nc.u32 %r452, [%rd110];
	// end inline asm
	add.s32 	%r659, %r452, %r455;
	add.s32 	%r653, %r653, 1024;
	add.s64 	%rd122, %rd122, 4096;
	add.s32 	%r656, %r656, 1024;
	setp.lt.s32 	%p58, %r653, %r35;
	@%p58 bra 	$L__BB28_33;
$L__BB28_34:
	// begin inline asm
	mov.u32 %r456, %laneid;
	// end inline asm
	mov.b32 	%r459, 1;
	mov.b32 	%r480, 31;
	mov.b32 	%r481, -1;
	// begin inline asm
	shfl.sync.down.b32 %r457, %r659, %r459, %r480, %r481;
	// end inline asm
	setp.gt.s32 	%p59, %r456, 30;
	selp.b32 	%r482, 0, %r457, %p59;
	add.s32 	%r463, %r482, %r659;
	mov.b32 	%r464, 2;
	// begin inline asm
	shfl.sync.down.b32 %r462, %r463, %r464, %r480, %r481;
	// end inline asm
	setp.gt.s32 	%p60, %r456, 29;
	selp.b32 	%r483, 0, %r462, %p60;
	add.s32 	%r468, %r463, %r483;
	mov.b32 	%r469, 4;
	// begin inline asm
	shfl.sync.down.b32 %r467, %r468, %r469, %r480, %r481;
	// end inline asm
	setp.gt.s32 	%p61, %r456, 27;
	selp.b32 	%r484, 0, %r467, %p61;
	add.s32 	%r473, %r468, %r484;
	mov.b32 	%r474, 8;
	// begin inline asm
	shfl.sync.down.b32 %r472, %r473, %r474, %r480, %r481;
	// end inline asm
	setp.gt.s32 	%p62, %r456, 23;
	selp.b32 	%r485, 0, %r472, %p62;
	add.s32 	%r478, %r473, %r485;
	mov.b32 	%r479, 16;
	// begin inline asm
	shfl.sync.down.b32 %r477, %r478, %r479, %r480, %r481;
	// end inline asm
	setp.gt.s32 	%p63, %r456, 15;
	selp.b32 	%r486, 0, %r477, %p63;
	add.s32 	%r686, %r478, %r486;
	setp.ne.s32 	%p64, %r456, 0;
	@%p64 bra 	$L__BB28_36;
	shr.u32 	%r487, %r26, 3;
	and.b32  	%r488, %r487, 124;
	mov.u32 	%r489, _ZZN3cub18CUB_300001_SM_10006detail6reduce28DeviceReduceSingleTileKernelINS2_10policy_hubIijN4cuda3std3__44plusIiEEE10Policy1000EPiSC_iS9_iiNS7_10__identityEEEvT0_T1_T2_T3_T4_T6_E12temp_storage;
	add.s32 	%r490, %r489, %r488;
	st.shared.u32 	[%r490+8], %r686;
$L__BB28_36:
	bar.sync 	0;
	setp.ne.s32 	%p65, %r26, 0;
	@%p65 bra 	$L__BB28_72;
	ld.shared.u32 	%r491, [_ZZN3cub18CUB_300001_SM_10006detail6reduce28DeviceReduceSingleTileKernelINS2_10policy_hubIijN4cuda3std3__44plusIiEEE10Policy1000EPiSC_iS9_iiNS7_10__identityEEEvT0_T1_T2_T3_T4_T6_E12temp_storage+12];
	add.s32 	%r492, %r491, %r686;
	ld.shared.u32 	%r493, [_ZZN3cub18CUB_300001_SM_10006detail6reduce28DeviceReduceSingleTileKernelINS2_10policy_hubIijN4cuda3std3__44plusIiEEE10Policy1000EPiSC_iS9_iiNS7_10__identityEEEvT0_T1_T2_T3_T4_T6_E12temp_storage+16];
	add.s32 	%r494, %r492, %r493;
	ld.shared.u32 	%r495, [_ZZN3cub18CUB_300001_SM_10006detail6reduce28DeviceReduceSingleTileKernelINS2_10policy_hubIijN4cuda3std3__44plusIiEEE10Policy1000EPiSC_iS9_iiNS7_10__identityEEEvT0_T1_T2_T3_T4_T6_E12temp_storage+20];
	add.s32 	%r496, %r494, %r495;
	ld.shared.u32 	%r497, [_ZZN3cub18CUB_300001_SM_10006detail6reduce28DeviceReduceSingleTileKernelINS2_10policy_hubIijN4cuda3std3__44plusIiEEE10Policy1000EPiSC_iS9_iiNS7_10__identityEEEvT0_T1_T2_T3_T4_T6_E12temp_storage+24];
	add.s32 	%r498, %r496, %r497;
	ld.shared.u32 	%r499, [_ZZN3cub18CUB_300001_SM_10006detail6reduce28DeviceReduceSingleTileKernelINS2_10policy_hubIijN4cuda3std3__44plusIiEEE10Policy1000EPiSC_iS9_iiNS7_10__identityEEEvT0_T1_T2_T3_T4_T6_E12temp_storage+28];
	add.s32 	%r500, %r498, %r499;
	ld.shared.u32 	%r501, [_ZZN3cub18CUB_300001_SM_10006detail6reduce28DeviceReduceSingleTileKernelINS2_10policy_hubIijN4cuda3std3__44plusIiEEE10Policy1000EPiSC_iS9_iiNS7_10__identityEEEvT0_T1_T2_T3_T4_T6_E12temp_storage+32];
	add.s32 	%r502, %r500, %r501;
	ld.shared.u32 	%r503, [_ZZN3cub18CUB_300001_SM_10006detail6reduce28DeviceReduceSingleTileKernelINS2_10policy_hubIijN4cuda3std3__44plusIiEEE10Policy1000EPiSC_iS9_iiNS7_10__identityEEEvT0_T1_T2_T3_T4_T6_E12temp_storage+36];
	add.s32 	%r686, %r502, %r503;
	bra.uni 	$L__BB28_72;
$L__BB28_38:
	setp.gt.s32 	%p3, %r120, 4095;
	@%p3 bra 	$L__BB28_56;
	mov.u32 	%r60, %tid.x;
	setp.ge.s32 	%p20, %r60, %r120;
	mov.b32 	%r670, 0;
	mov.u32 	%r665, %r60;
	@%p20 bra 	$L__BB28_41;
	mul.wide.u32 	%rd66, %r60, 4;
	add.s64 	%rd65, %rd16, %rd66;
	// begin inline asm
	ld.global.nc.u32 %r670, [%rd65];
	// end inline asm
	add.s32 	%r665, %r60, 256;
$L__BB28_41:
	setp.ge.s32 	%p21, %r665, %r120;
	@%p21 bra 	$L__BB28_47;
	not.b32 	%r252, %r665;
	add.s32 	%r65, %r120, %r252;
	and.b32  	%r253, %r65, 768;
	setp.eq.s32 	%p22, %r253, 768;
	@%p22 bra 	$L__BB28_45;
	mul.wide.u32 	%rd67, %r665, 4;
	add.s64 	%rd123, %rd16, %rd67;
	shr.u32 	%r254, %r65, 8;
	add.s32 	%r255, %r254, 1;
	and.b32  	%r256, %r255, 3;
	neg.s32 	%r662, %r256;
$L__BB28_44:
	.pragma "nounroll";
	// begin inline asm
	ld.global.nc.u32 %r257, [%rd123];
	// end inline asm
	add.s32 	%r670, %r257, %r670;
	add.s32 	%r665, %r665, 256;
	add.s64 	%rd123, %rd123, 1024;
	add.s32 	%r662, %r662, 1;
	setp.ne.s32 	%p23, %r662, 0;
	@%p23 bra 	$L__BB28_44;
$L__BB28_45:
	setp.lt.u32 	%p24, %r65, 768;
	@%p24 bra 	$L__BB28_47;
$L__BB28_46:
	mul.wide.s32 	%rd73, %r665, 4;
	add.s64 	%rd69, %rd16, %rd73;
	// begin inline asm
	ld.global.nc.u32 %r258, [%rd69];
	// end inline asm
	add.s32 	%r262, %r258, %r670;
	add.s64 	%rd70, %rd69, 1024;
	// begin inline asm
	ld.global.nc.u32 %r259, [%rd70];
	// end inline asm
	add.s32 	%r263, %r259, %r262;
	add.s64 	%rd71, %rd69, 2048;
	// begin inline asm
	ld.global.nc.u32 %r260, [%rd71];
	// end inline asm
	add.s32 	%r264, %r260, %r263;
	add.s64 	%rd72, %rd69, 3072;
	// begin inline asm
	ld.global.nc.u32 %r261, [%rd72];
	// end inline asm
	add.s32 	%r670, %r261, %r264;
	add.s32 	%r665, %r665, 1024;
	setp.lt.s32 	%p25, %r665, %r120;
	@%p25 bra 	$L__BB28_46;
$L__BB28_47:
	setp.lt.s32 	%p26, %r120, 256;
	@%p26 bra 	$L__BB28_52;
	// begin inline asm
	mov.u32 %r328, %laneid;
	// end inline asm
	mov.b32 	%r331, 1;
	mov.b32 	%r352, 31;
	mov.b32 	%r353, -1;
	// begin inline asm
	shfl.sync.down.b32 %r329, %r670, %r331, %r352, %r353;
	// end inline asm
	setp.gt.s32 	%p42, %r328, 30;
	selp.b32 	%r354, 0, %r329, %p42;
	add.s32 	%r335, %r354, %r670;
	mov.b32 	%r336, 2;
	// begin inline asm
	shfl.sync.down.b32 %r334, %r335, %r336, %r352, %r353;
	// end inline asm
	setp.gt.s32 	%p43, %r328, 29;
	selp.b32 	%r355, 0, %r334, %p43;
	add.s32 	%r340, %r335, %r355;
	mov.b32 	%r341, 4;
	// begin inline asm
	shfl.sync.down.b32 %r339, %r340, %r341, %r352, %r353;
	// end inline asm
	setp.gt.s32 	%p44, %r328, 27;
	selp.b32 	%r356, 0, %r339, %p44;
	add.s32 	%r345, %r340, %r356;
	mov.b32 	%r346, 8;
	// begin inline asm
	shfl.sync.down.b32 %r344, %r345, %r346, %r352, %r353;
	// end inline asm
	setp.gt.s32 	%p45, %r328, 23;
	selp.b32 	%r357, 0, %r344, %p45;
	add.s32 	%r350, %r345, %r357;
	mov.b32 	%r351, 16;
	// begin inline asm
	shfl.sync.down.b32 %r349, %r350, %r351, %r352, %r353;
	// end inline asm
	setp.gt.s32 	%p46, %r328, 15;
	selp.b32 	%r358, 0, %r349, %p46;
	add.s32 	%r686, %r350, %r358;
	setp.ne.s32 	%p47, %r328, 0;
	@%p47 bra 	$L__BB28_50;
	shr.u32 	%r359, %r60, 3;
	and.b32  	%r360, %r359, 124;
	mov.u32 	%r361, _ZZN3cub18CUB_300001_SM_10006detail6reduce28DeviceReduceSingleTileKernelINS2_10policy_hubIijN4cuda3std3__44plusIiEEE10Policy1000EPiSC_iS9_iiNS7_10__identityEEEvT0_T1_T2_T3_T4_T6_E12temp_storage;
	add.s32 	%r362, %r361, %r360;
	st.shared.u32 	[%r362+8], %r686;
$L__BB28_50:
	bar.sync 	0;
	setp.ne.s32 	%p48, %r60, 0;
	@%p48 bra 	$L__BB28_72;
	ld.shared.u32 	%r363, [_ZZN3cub18CUB_300001_SM_10006detail6reduce28DeviceReduceSingleTileKernelINS2_10policy_hubIijN4cuda3std3__44plusIiEEE10Policy1000EPiSC_iS9_iiNS7_10__identityEEEvT0_T1_T2_T3_T4_T6_E12temp_storage+12];
	add.s32 	%r364, %r363, %r686;
	ld.shared.u32 	%r365, [_ZZN3cub18CUB_300001_SM_10006detail6reduce28DeviceReduceSingleTileKernelINS2_10policy_hubIijN4cuda3std3__44plusIiEEE10Policy1000EPiSC_iS9_iiNS7_10__identityEEEvT0_T1_T2_T3_T4_T6_E12temp_storage+16];
	add.s32 	%r366, %r364, %r365;
	ld.shared.u32 	%r367, [_ZZN3cub18CUB_300001_SM_10006detail6reduce28DeviceReduceSingleTileKernelINS2_10policy_hubIijN4cuda3std3__44plusIiEEE10Policy1000EPiSC_iS9_iiNS7_10__identityEEEvT0_T1_T2_T3_T4_T6_E12temp_storage+20];
	add.s32 	%r368, %r366, %r367;
	ld.shared.u32 	%r369, [_ZZN3cub18CUB_300001_SM_10006detail6reduce28DeviceReduceSingleTileKernelINS2_10policy_hubIijN4cuda3std3__44plusIiEEE10Policy1000EPiSC_iS9_iiNS7_10__identityEEEvT0_T1_T2_T3_T4_T6_E12temp_storage+24];
	add.s32 	%r370, %r368, %r369;
	ld.shared.u32 	%r371, [_ZZN3cub18CUB_300001_SM_10006detail6reduce28DeviceReduceSingleTileKernelINS2_10policy_hubIijN4cuda3std3__44plusIiEEE10Policy1000EPiSC_iS9_iiNS7_10__identityEEEvT0_T1_T2_T3_T4_T6_E12temp_storage+28];
	add.s32 	%r372, %r370, %r371;
	ld.shared.u32 	%r373, [_ZZN3cub18CUB_300001_SM_10006detail6reduce28DeviceReduceSingleTileKernelINS2_10policy_hubIijN4cuda3std3__44plusIiEEE10Policy1000EPiSC_iS9_iiNS7_10__identityEEEvT0_T1_T2_T3_T4_T6_E12temp_storage+32];
	add.s32 	%r374, %r372, %r373;
	ld.shared.u32 	%r375, [_ZZN3cub18CUB_300001_SM_10006detail6reduce28DeviceReduceSingleTileKernelINS2_10policy_hubIijN4cuda3std3__44plusIiEEE10Policy1000EPiSC_iS9_iiNS7_10__identityEEEvT0_T1_T2_T3_T4_T6_E12temp_storage+36];
	add.s32 	%r686, %r374, %r375;
	bra.uni 	$L__BB28_72;
$L__BB28_52:
	// begin inline asm
	mov.u32 %r265, %laneid;
	// end inline asm
	and.b32  	%r291, %r60, 992;
	add.s32 	%r292, %r291, 32;
	setp.gt.s32 	%p27, %r292, %r120;
	not.b32 	%r293, %r291;
	add.s32 	%r294, %r120, %r293;
	selp.b32 	%r289, %r294, 31, %p27;
	mov.b32 	%r268, 1;
	mov.b32 	%r290, -1;
	// begin inline asm
	shfl.sync.down.b32 %r266, %r670, %r268, %r289, %r290;
	// end inline asm
	setp.lt.s32 	%p28, %r265, %r289;
	selp.b32 	%r295, %r266, 0, %p28;
	add.s32 	%r272, %r295, %r670;
	mov.b32 	%r273, 2;
	// begin inline asm
	shfl.sync.down.b32 %r271, %r272, %r273, %r289, %r290;
	// end inline asm
	add.s32 	%r296, %r265, 2;
	setp.gt.s32 	%p29, %r296, %r289;
	selp.b32 	%r297, 0, %r271, %p29;
	add.s32 	%r277, %r272, %r297;
	mov.b32 	%r278, 4;
	// begin inline asm
	shfl.sync.down.b32 %r276, %r277, %r278, %r289, %r290;
	// end inline asm
	add.s32 	%r298, %r265, 4;
	setp.gt.s32 	%p30, %r298, %r289;
	selp.b32 	%r299, 0, %r276, %p30;
	add.s32 	%r282, %r277, %r299;
	mov.b32 	%r283, 8;
	// begin inline asm
	shfl.sync.down.b32 %r281, %r282, %r283, %r289, %r290;
	// end inline asm
	add.s32 	%r300, %r265, 8;
	setp.gt.s32 	%p31, %r300, %r289;
	selp.b32 	%r301, 0, %r281, %p31;
	add.s32 	%r287, %r282, %r301;
	mov.b32 	%r288, 16;
	// begin inline asm
	shfl.sync.down.b32 %r286, %r287, %r288, %r289, %r290;
	// end inline asm
	add.s32 	%r302, %r265, 16;
	setp.gt.s32 	%p32, %r302, %r289;
	selp.b32 	%r303, 0, %r286, %p32;
	add.s32 	%r686, %r287, %r303;
	setp.ne.s32 	%p33, %r265, 0;
	@%p33 bra 	$L__BB28_54;
	shr.u32 	%r304, %r60, 3;
	and.b32  	%r305, %r304, 124;
	mov.u32 	%r306, _ZZN3cub18CUB_300001_SM_10006detail6reduce28DeviceReduceSingleTileKernelINS2_10policy_hubIijN4cuda3std3__44plusIiEEE10Policy1000EPiSC_iS9_iiNS7_10__identityEEEvT0_T1_T2_T3_T4_T6_E12temp_storage;
	add.s32 	%r307, %r306, %r305;
	st.shared.u32 	[%r307+8], %r686;
$L__BB28_54:
	bar.sync 	0;
	setp.ne.s32 	%p34, %r60, 0;
	@%p34 bra 	$L__BB28_72;
	setp.gt.s32 	%p35, %r120, 32;
	ld.shared.u32 	%r308, [_ZZN3cub18CUB_300001_SM_10006detail6reduce28DeviceReduceSingleTileKernelINS2_10policy_hubIijN4cuda3std3__44plusIiEEE10Policy1000EPiSC_iS9_iiNS7_10__identityEEEvT0_T1_T2_T3_T4_T6_E12temp_storage+12];
	selp.b32 	%r309, %r308, 0, %p35;
	add.s32 	%r310, %r309, %r686;
	setp.gt.s32 	%p36, %r120, 64;
	ld.shared.u32 	%r311, [_ZZN3cub18CUB_300001_SM_10006detail6reduce28DeviceReduceSingleTileKernelINS2_10policy_hubIijN4cuda3std3__44plusIiEEE10Policy1000EPiSC_iS9_iiNS7_10__identityEEEvT0_T1_T2_T3_T4_T6_E12temp_storage+16];
	selp.b32 	%r312, %r311, 0, %p36;
	add.s32 	%r313, %r310, %r312;
	setp.gt.s32 	%p37, %r120, 96;
	ld.shared.u32 	%r314, [_ZZN3cub18CUB_300001_SM_10006detail6reduce28DeviceReduceSingleTileKernelINS2_10policy_hubIijN4cuda3std3__44plusIiEEE10Policy1000EPiSC_iS9_iiNS7_10__identityEEEvT0_T1_T2_T3_T4_T6_E12temp_storage+20];
	selp.b32 	%r315, %r314, 0, %p37;
	add.s32 	%r316, %r313, %r315;
	setp.gt.s32 	%p38, %r120, 128;
	ld.shared.u32 	%r317, [_ZZN3cub18CUB_300001_SM_10006detail6reduce28DeviceReduceSingleTileKernelINS2_10policy_hubIijN4cuda3std3__44plusIiEEE10Policy1000EPiSC_iS9_iiNS7_10__identityEEEvT0_T1_T2_T3_T4_T6_E12temp_storage+24];
	selp.b32 	%r318, %r317, 0, %p38;
	add.s32 	%r319, %r316, %r318;
	setp.gt.s32 	%p39, %r120, 160;
	ld.shared.u32 	%r320, [_ZZN3cub18CUB_300001_SM_10006detail6reduce28DeviceReduceSingleTileKernelINS2_10policy_hubIijN4cuda3std3__44plusIiEEE10Policy1000EPiSC_iS9_iiNS7_10__identityEEEvT0_T1_T2_T3_T4_T6_E12temp_storage+28];
	selp.b32 	%r321, %r320, 0, %p39;
	add.s32 	%r322, %r319, %r321;
	setp.gt.s32 	%p40, %r120, 192;
	ld.shared.u32 	%r323, [_ZZN3cub18CUB_300001_SM_10006detail6reduce28DeviceReduceSingleTileKernelINS2_10policy_hubIijN4cuda3std3__44plusIiEEE10Policy1000EPiSC_iS9_iiNS7_10__identityEEEvT0_T1_T2_T3_T4_T6_E12temp_storage+32];
	selp.b32 	%r324, %r323, 0, %p40;
	add.s32 	%r325, %r322, %r324;
	setp.gt.s32 	%p41, %r120, 224;
	ld.shared.u32 	%r326, [_ZZN3cub18CUB_300001_SM_10006detail6reduce28DeviceReduceSingleTileKernelINS2_10policy_hubIijN4cuda3std3__44plusIiEEE10Policy1000EPiSC_iS9_iiNS7_10__identityEEEvT0_T1_T2_T3_T4_T6_E12temp_storage+36];
	selp.b32 	%r327, %r326, 0, %p41;
	add.s32 	%r686, %r325, %r327;
	bra.uni 	$L__BB28_72;
$L__BB28_56:
	mov.u32 	%r85, %tid.x;
	mul.wide.u32 	%rd35, %r85, 4;
	add.s64 	%rd19, %rd16, %rd35;
	// begin inline asm
	ld.global.nc.u32 %r122, [%rd19];
	// end inline asm
	add.s64 	%rd20, %rd19, 1024;
	// begin inline asm
	ld.global.nc.u32 %r123, [%rd20];
	// end inline asm
	add.s64 	%rd21, %rd19, 2048;
	// begin inline asm
	ld.global.nc.u32 %r124, [%rd21];
	// end inline asm
	add.s64 	%rd22, %rd19, 3072;
	// begin inline asm
	ld.global.nc.u32 %r125, [%rd22];
	// end inline asm
	add.s64 	%rd23, %rd19, 4096;
	// begin inline asm
	ld.global.nc.u32 %r126, [%rd23];
	// end inline asm
	add.s64 	%rd24, %rd19, 5120;
	// begin inline asm
	ld.global.nc.u32 %r127, [%rd24];
	// end inline asm
	add.s64 	%rd25, %rd19, 6144;
	// begin inline asm
	ld.global.nc.u32 %r128, [%rd25];
	// end inline asm
	add.s64 	%rd26, %rd19, 7168;
	// begin inline asm
	ld.global.nc.u32 %r129, [%rd26];
	// end inline asm
	add.s64 	%rd27, %rd19, 8192;
	// begin inline asm
	ld.global.nc.u32 %r130, [%rd27];
	// end inline asm
	add.s64 	%rd28, %rd19, 9216;
	// begin inline asm
	ld.global.nc.u32 %r131, [%rd28];
	// end inline asm
	add.s64 	%rd29, %rd19, 10240;
	// begin inline asm
	ld.global.nc.u32 %r132, [%rd29];
	// end inline asm
	add.s64 	%rd30, %rd19, 11264;
	// begin inline asm
	ld.global.nc.u32 %r133, [%rd30];
	// end inline asm
	add.s64 	%rd31, %rd19, 12288;
	// begin inline asm
	ld.global.nc.u32 %r134, [%rd31];
	// end inline asm
	add.s64 	%rd32, %rd19, 13312;
	// begin inline asm
	ld.global.nc.u32 %r135, [%rd32];
	// end inline asm
	add.s64 	%rd33, %rd19, 14336;
	// begin inline asm
	ld.global.nc.u32 %r136, [%rd33];
	// end inline asm
	add.s64 	%rd34, %rd19, 15360;
	// begin inline asm
	ld.global.nc.u32 %r137, [%rd34];
	// end inline asm
	add.s32 	%r139, %r123, %r122;
	add.s32 	%r140, %r124, %r139;
	add.s32 	%r141, %r125, %r140;
	add.s32 	%r142, %r126, %r141;
	add.s32 	%r143, %r127, %r142;
	add.s32 	%r144, %r128, %r143;
	add.s32 	%r145, %r129, %r144;
	add.s32 	%r146, %r130, %r145;
	add.s32 	%r147, %r131, %r146;
	add.s32 	%r148, %r132, %r147;
	add.s32 	%r149, %r133, %r148;
	add.s32 	%r150, %r134, %r149;
	add.s32 	%r151, %r135, %r150;
	add.s32 	%r152, %r136, %r151;
	add.s32 	%r685, %r137, %r152;
	setp.lt.u32 	%p4, %r120, 8192;
	mov.b32 	%r674, 4096;
	@%p4 bra 	$L__BB28_60;
	add.s32 	%r87, %r120, -4096;
	mov.b32 	%r674, 4096;
$L__BB28_58:
	mul.wide.s32 	%rd52, %r674, 4;
	add.s64 	%rd36, %rd19, %rd52;
	// begin inline asm
	ld.global.nc.u32 %r154, [%rd36];
	// end inline asm
	add.s64 	%rd37, %rd36, 1024;
	// begin inline asm
	ld.global.nc.u32 %r155, [%rd37];
	// end inline asm
	add.s64 	%rd38, %rd36, 2048;
	// begin inline asm
	ld.global.nc.u32 %r156, [%rd38];
	// end inline asm
	add.s64 	%rd39, %rd36, 3072;
	// begin inline asm
	ld.global.nc.u32 %r157, [%rd39];
	// end inline asm
	add.s64 	%rd40, %rd36, 4096;
	// begin inline asm
	ld.global.nc.u32 %r158, [%rd40];
	// end inline asm
	add.s64 	%rd41, %rd36, 5120;
	// begin inline asm
	ld.global.nc.u32 %r159, [%rd41];
	// end inline asm
	add.s64 	%rd42, %rd36, 6144;
	// begin inline asm
	ld.global.nc.u32 %r160, [%rd42];
	// end inline asm
	add.s64 	%rd43, %rd36, 7168;
	// begin inline asm
	ld.global.nc.u32 %r161, [%rd43];
	// end inline asm
	add.s64 	%rd44, %rd36, 8192;
	// begin inline asm
	ld.global.nc.u32 %r162, [%rd44];
	// end inline asm
	add.s64 	%rd45, %rd36, 9216;
	// begin inline asm
	ld.global.nc.u32 %r163, [%rd45];
	// end inline asm
	add.s64 	%rd46, %rd36, 10240;
	// begin inline asm
	ld.global.nc.u32 %r164, [%rd46];
	// end inline asm
	add.s64 	%rd47, %rd36, 11264;
	// begin inline asm
	ld.global.nc.u32 %r165, [%rd47];
	// end inline asm
	add.s64 	%rd48, %rd36, 12288;
	// begin inline asm
	ld.global.nc.u32 %r166, [%rd48];
	// end inline asm
	add.s64 	%rd49, %rd36, 13312;
	// begin inline asm
	ld.global.nc.u32 %r167, [%rd49];
	// end inline asm
	add.s64 	%rd50, %rd36, 14336;
	// begin inline asm
	ld.global.nc.u32 %r168, [%rd50];
	// end inline asm
	add.s64 	%rd51, %rd36, 15360;
	// begin inline asm
	ld.global.nc.u32 %r169, [%rd51];
	// end inline asm
	add.s32 	%r170, %r154, %r685;
	add.s32 	%r171, %r155, %r170;
	add.s32 	%r172, %r156, %r171;
	add.s32 	%r173, %r157, %r172;
	add.s32 	%r174, %r158, %r173;
	add.s32 	%r175, %r159, %r174;
	add.s32 	%r176, %r160, %r175;
	add.s32 	%r177, %r161, %r176;
	add.s32 	%r178, %r162, %r177;
	add.s32 	%r179, %r163, %r178;
	add.s32 	%r180, %r164, %r179;
	add.s32 	%r181, %r165, %r180;
	add.s32 	%r182, %r166, %r181;
	add.s32 	%r183, %r167, %r182;
	add.s32 	%r184, %r168, %r183;
	add.s32 	%r685, %r169, %r184;
	sub.s32 	%r185, %r120, %r674;
	setp.lt.s32 	%p5, %r185, 4096;
	@%p5 bra 	$L__BB28_68;
	add.s32 	%r674, %r674, 4096;
	setp.le.s32 	%p6, %r674, %r87;
	@%p6 bra 	$L__BB28_58;
$L__BB28_60:
	setp.le.s32 	%p7, %r120, %r674;
	@%p7 bra 	$L__BB28_68;
	sub.s32 	%r94, %r120, %r674;
	setp.ge.s32 	%p8, %r85, %r94;
	@%p8 bra 	$L__BB28_68;
	not.b32 	%r187, %r85;
	add.s32 	%r188, %r120, %r187;
	sub.s32 	%r95, %r188, %r674;
	and.b32  	%r189, %r95, 768;
	setp.eq.s32 	%p9, %r189, 768;
	mov.u32 	%r679, %r85;
	@%p9 bra 	$L__BB28_65;
	add.s32 	%r676, %r85, %r674;
	shr.u32 	%r190, %r95, 8;
	add.s32 	%r191, %r190, 1;
	and.b32  	%r192, %r191, 3;
	neg.s32 	%r675, %r192;
	mov.u32 	%r679, %r85;
$L__BB28_64:
	.pragma "nounroll";
	mul.wide.u32 	%rd54, %r676, 4;
	add.s64 	%rd53, %rd16, %rd54;
	// begin inline asm
	ld.global.nc.u32 %r193, [%rd53];
	// end inline asm
	add.s32 	%r685, %r193, %r685;
	add.s32 	%r679, %r679, 256;
	add.s32 	%r676, %r676, 256;
	add.s32 	%r675, %r675, 1;
	setp.ne.s32 	%p10, %r675, 0;
	@%p10 bra 	$L__BB28_64;
$L__BB28_65:
	setp.lt.u32 	%p11, %r95, 768;
	@%p11 bra 	$L__BB28_68;
	cvt.u64.u32 	%rd55, %r679;
	cvt.u64.u32 	%rd56, %r674;
	add.s64 	%rd57, %rd55, %rd56;
	shl.b64 	%rd58, %rd57, 2;
	add.s64 	%rd59, %rd58, %rd16;
	add.s64 	%rd124, %rd59, 2048;
	add.s32 	%r682, %r679, %r674;
$L__BB28_67:
	mul.wide.u32 	%rd64, %r682, 4;
	add.s64 	%rd60, %rd16, %rd64;
	// begin inline asm
	ld.global.nc.u32 %r194, [%rd60];
	// end inline asm
	add.s32 	%r198, %r194, %r685;
	add.s64 	%rd61, %rd124, -1024;
	// begin inline asm
	ld.global.nc.u32 %r195, [%rd61];
	// end inline asm
	add.s32 	%r199, %r195, %r198;
	// begin inline asm
	ld.global.nc.u32 %r196, [%rd124];
	// end inline asm
	add.s32 	%r200, %r196, %r199;
	add.s64 	%rd63, %rd124, 1024;
	// begin inline asm
	ld.global.nc.u32 %r197, [%rd63];
	// end inline asm
	add.s32 	%r685, %r197, %r200;
	add.s32 	%r679, %r679, 1024;
	add.s64 	%rd124, %rd124, 4096;
	add.s32 	%r682, %r682, 1024;
	setp.lt.s32 	%p12, %r679, %r94;
	@%p12 bra 	$L__BB28_67;
$L__BB28_68:
	// begin inline asm
	mov.u32 %r201, %laneid;
	// end inline asm
	mov.b32 	%r204, 1;
	mov.b32 	%r225, 31;
	mov.b32 	%r226, -1;
	// begin inline asm
	shfl.sync.down.b32 %r202, %r685, %r204, %r225, %r226;
	// end inline asm
	setp.gt.s32 	%p13, %r201, 30;
	selp.b32 	%r227, 0, %r202, %p13;
	add.s32 	%r208, %r227, %r685;
	mov.b32 	%r209, 2;
	// begin inline asm
	shfl.sync.down.b32 %r207, %r208, %r209, %r225, %r226;
	// end inline asm
	setp.gt.s32 	%p14, %r201, 29;
	selp.b32 	%r228, 0, %r207, %p14;
	add.s32 	%r213, %r208, %r228;
	mov.b32 	%r214, 4;
	// begin inline asm
	shfl.sync.down.b32 %r212, %r213, %r214, %r225, %r226;
	// end inline asm
	setp.gt.s32 	%p15, %r201, 27;
	selp.b32 	%r229, 0, %r212, %p15;
	add.s32 	%r218, %r213, %r229;
	mov.b32 	%r219, 8;
	// begin inline asm
	shfl.sync.down.b32 %r217, %r218, %r219, %r225, %r226;
	// end inline asm
	setp.gt.s32 	%p16, %r201, 23;
	selp.b32 	%r230, 0, %r217, %p16;
	add.s32 	%r223, %r218, %r230;
	mov.b32 	%r224, 16;
	// begin inline asm
	shfl.sync.down.b32 %r222, %r223, %r224, %r225, %r226;
	// end inline asm
	setp.gt.s32 	%p17, %r201, 15;
	selp.b32 	%r231, 0, %r222, %p17;
	add.s32 	%r686, %r223, %r231;
	setp.ne.s32 	%p18, %r201, 0;
	@%p18 bra 	$L__BB28_70;
	shr.u32 	%r232, %r85, 3;
	and.b32  	%r233, %r232, 124;
	mov.u32 	%r234, _ZZN3cub18CUB_300001_SM_10006detail6reduce28DeviceReduceSingleTileKernelINS2_10policy_hubIijN4cuda3std3__44plusIiEEE10Policy1000EPiSC_iS9_iiNS7_10__identityEEEvT0_T1_T2_T3_T4_T6_E12temp_storage;
	add.s32 	%r235, %r234, %r233;
	st.shared.u32 	[%r235+8], %r686;
$L__BB28_70:
	bar.sync 	0;
	setp.ne.s32 	%p19, %r85, 0;
	@%p19 bra 	$L__BB28_72;
	ld.shared.u32 	%r236, [_ZZN3cub18CUB_300001_SM_10006detail6reduce28DeviceReduceSingleTileKernelINS2_10policy_hubIijN4cuda3std3__44plusIiEEE10Policy1000EPiSC_iS9_iiNS7_10__identityEEEvT0_T1_T2_T3_T4_T6_E12temp_storage+12];
	add.s32 	%r237, %r236, %r686;
	ld.shared.u32 	%r238, [_ZZN3cub18CUB_300001_SM_10006detail6reduce28DeviceReduceSingleTileKernelINS2_10policy_hubIijN4cuda3std3__44plusIiEEE10Policy1000EPiSC_iS9_iiNS7_10__identityEEEvT0_T1_T2_T3_T4_T6_E12temp_storage+16];
	add.s32 	%r239, %r237, %r238;
	ld.shared.u32 	%r240, [_ZZN3cub18CUB_300001_SM_10006detail6reduce28DeviceReduceSingleTileKernelINS2_10policy_hubIijN4cuda3std3__44plusIiEEE10Policy1000EPiSC_iS9_iiNS7_10__identityEEEvT0_T1_T2_T3_T4_T6_E12temp_storage+20];
	add.s32 	%r241, %r239, %r240;
	ld.shared.u32 	%r242, [_ZZN3cub18CUB_300001_SM_10006detail6reduce28DeviceReduceSingleTileKernelINS2_10policy_hubIijN4cuda3std3__44plusIiEEE10Policy1000EPiSC_iS9_iiNS7_10__identityEEEvT0_T1_T2_T3_T4_T6_E12temp_storage+24];
	add.s32 	%r243, %r241, %r242;
	ld.shared.u32 	%r244, [_ZZN3cub18CUB_300001_SM_10006detail6reduce28DeviceReduceSingleTileKernelINS2_10policy_hubIijN4cuda3std3__44plusIiEEE10Policy1000EPiSC_iS9_iiNS7_10__identityEEEvT0_T1_T2_T3_T4_T6_E12temp_storage+28];
	add.s32 	%r245, %r243, %r244;
	ld.shared.u32 	%r246, [_ZZN3cub18CUB_300001_SM_10006detail6reduce28DeviceReduceSingleTileKernelINS2_10policy_hubIijN4cuda3std3__44plusIiEEE10Policy1000EPiSC_iS9_iiNS7_10__identityEEEvT0_T1_T2_T3_T4_T6_E12temp_storage+32];
	add.s32 	%r247, %r245, %r246;
	ld.shared.u32 	%r248, [_ZZN3cub18CUB_300001_SM_10006detail6reduce28DeviceReduceSingleTileKernelINS2_10policy_hubIijN4cuda3std3__44plusIiEEE10Policy1000EPiSC_iS9_iiNS7_10__identityEEEvT0_T1_T2_T3_T4_T6_E12temp_storage+36];
	add.s32 	%r686, %r247, %r248;
$L__BB28_72:
	mov.u32 	%r631, %tid.x;
	setp.ne.s32 	%p95, %r631, 0;
	@%p95 bra 	$L__BB28_74;
	add.s32 	%r632, %r686, %r121;
	st.global.u32 	[%rd1], %r632;
$L__BB28_74:
	ret;

}
	// .globl	_ZN3cub18CUB_300001_SM_10006detail6reduce28DeviceReduceSingleTileKernelINS2_10policy_hubIiyN4cuda3std3__44plusIiEEE10Policy1000EPiSC_yS9_iiNS7_10__identityEEEvT0_T1_T2_T3_T4_T6_
.visible .entry _ZN3cub18CUB_300001_SM_10006detail6reduce28DeviceReduceSingleTileKernelINS2_10policy_hubIiyN4cuda3std3__44plusIiEEE10Policy1000EPiSC_yS9_iiNS7_10__identityEEEvT0_T1_T2_T3_T4_T6_(
	.param .u64 .ptr .align 1 _ZN3cub18CUB_300001_SM_10006detail6reduce28DeviceReduceSingleTileKernelINS2_10policy_hubIiyN4cuda3std3__44plusIiEEE10Policy1000EPiSC_yS9_iiNS7_10__identityEEEvT0_T1_T2_T3_T4_T6__param_0,
	.param .u64 .ptr .align 1 _ZN3cub18CUB_300001_SM_10006detail6reduce28DeviceReduceSingleTileKernelINS2_10policy_hubIiyN4cuda3std3__44plusIiEEE10Policy1000EPiSC_yS9_iiNS7_10__identityEEEvT0_T1_T2_T3_T4_T6__param_1,
	.param .u64 _ZN3cub18CUB_300001_SM_10006detail6reduce28DeviceReduceSingleTileKernelINS2_10policy_hubIiyN4cuda3std3__44plusIiEEE10Policy1000EPiSC_yS9_iiNS7_10__identityEEEvT0_T1_T2_T3_T4_T6__param_2,
	.param .align 1 .b8 _ZN3cub18CUB_300001_SM_10006detail6reduce28DeviceReduceSingleTileKernelINS2_10policy_hubIiyN4cuda3std3__44plusIiEEE10Policy1000EPiSC_yS9_iiNS7_10__identityEEEvT0_T1_T2_T3_T4_T6__param_3[1],
	.param .u32 _ZN3cub18CUB_300001_SM_10006detail6reduce28DeviceReduceSingleTileKernelINS2_10policy_hubIiyN4cuda3std3__44plusIiEEE10Policy1000EPiSC_yS9_iiNS7_10__identityEEEvT0_T1_T2_T3_T4_T6__param_4,
	.param .align 1 .b8 _ZN3cub18CUB_300001_SM_10006detail6reduce28DeviceReduceSingleTileKernelINS2_10policy_hubIiyN4cuda3std3__44plusIiEEE10Policy1000EPiSC_yS9_iiNS7_10__identityEEEvT0_T1_T2_T3_T4_T6__param_5[1]
)
.maxntid 256
.minnctapersm 1
{
	.reg .pred 	%p<97>;
	.reg .b32 	%r<662>;
	.reg .b64 	%rd<150>;
	// demoted variable
	.shared .align 4 .b8 _ZZN3cub18CUB_300001_SM_10006detail6reduce28DeviceReduceSingleTileKernelINS2_10policy_hubIiyN4cuda3std3__44plusIiEEE10Policy1000EPiSC_yS9_iiNS7_10__identityEEEvT0_T1_T2_T3_T4_T6_E12temp_storage[44];
	ld.param.u64 	%rd31, [_ZN3cub18CUB_300001_SM_10006detail6reduce28DeviceReduceSingleTileKernelINS2_10policy_hubIiyN4cuda3std3__44plusIiEEE10Policy1000EPiSC_yS9_iiNS7_10__identityEEEvT0_T1_T2_T3_T4_T6__param_0];
	ld.param.u64 	%rd33, [_ZN3cub18CUB_300001_SM_10006detail6reduce28DeviceReduceSingleTileKernelINS2_10policy_hubIiyN4cuda3std3__44plusIiEEE10Policy1000EPiSC_yS9_iiNS7_10__identityEEEvT0_T1_T2_T3_T4_T6__param_1];
	ld.param.u64 	%rd32, [_ZN3cub18CUB_300001_SM_10006detail6reduce28DeviceReduceSingleTileKernelINS2_10policy_hubIiyN4cuda3std3__44plusIiEEE10Policy1000EPiSC_yS9_iiNS7_10__identityEEEvT0_T1_T2_T3_T4_T6__param_2];
	ld.param.u32 	%r102, [_ZN3cub18CUB_300001_SM_10006detail6reduce28DeviceReduceSingleTileKernelINS2_10policy_hubIiyN4cuda3std3__44plusIiEEE10Policy1000EPiSC_yS9_iiNS7_10__identityEEEvT0_T1_T2_T3_T4_T6__param_4];
	cvta.to.global.u64 	%rd1, %rd33;
	setp.ne.s64 	%p1, %rd32, 0;
	@%p1 bra 	$L__BB29_3;
	mov.u32 	%r616, %tid.x;
	setp.ne.s32 	%p96, %r616, 0;
	@%p96 bra 	$L__BB29_74;
	st.global.u32 	[%rd1], %r102;
	bra.uni 	$L__BB29_74;
$L__BB29_3:
	and.b64  	%rd34, %rd31, 15;
	setp.ne.s64 	%p2, %rd34, 0;
	@%p2 bra 	$L__BB29_38;
	setp.gt.u64 	%p49, %rd32, 4095;
	@%p49 bra 	$L__BB29_22;
	cvt.u32.u64 	%r1, %rd32;
	mov.u32 	%r2, %tid.x;
	setp.ge.u32 	%p66, %r2, %r1;
	mov.b32 	%r627, 0;
	mov.u32 	%r622, %r2;
	@%p66 bra 	$L__BB29_7;
	mul.wide.u32 	%rd132, %r2, 4;
	add.s64 	%rd131, %rd31, %rd132;
	// begin inline asm
	ld.global.nc.u32 %r627, [%rd131];
	// end inline asm
	add.s32 	%r622, %r2, 256;
$L__BB29_7:
	setp.ge.u32 	%p67, %r622, %r1;
	@%p67 bra 	$L__BB29_13;
	not.b32 	%r490, %r622;
	add.s32 	%r7, %r490, %r1;
	and.b32  	%r491, %r7, 768;
	setp.eq.s32 	%p68, %r491, 768;
	@%p68 bra 	$L__BB29_11;
	mul.wide.u32 	%rd133, %r622, 4;
	add.s64 	%rd140, %rd31, %rd133;
	shr.u32 	%r492, %r7, 8;
	add.s32 	%r493, %r492, 1;
	and.b32  	%r494, %r493, 3;
	neg.s32 	%r619, %r494;
$L__BB29_10:
	.pragma "nounroll";
	// begin inline asm
	ld.global.nc.u32 %r495, [%rd140];
	// end inline asm
	add.s32 	%r627, %r495, %r627;
	add.s32 	%r622, %r622, 256;
	add.s64 	%rd140, %rd140, 1024;
	add.s32 	%r619, %r619, 1;
	setp.ne.s32 	%p69, %r619, 0;
	@%p69 bra 	$L__BB29_10;
$L__BB29_11:
	setp.lt.u32 	%p70, %r7, 768;
	@%p70 bra 	$L__BB29_13;
$L__BB29_12:
	mul.wide.s32 	%rd139, %r622, 4;
	add.s64 	%rd135, %rd31, %rd139;
	// begin inline asm
	ld.global.nc.u32 %r496, [%rd135];
	// end inline asm
	add.s32 	%r500, %r496, %r627;
	add.s64 	%rd136, %rd135, 1024;
	// begin inline asm
	ld.global.nc.u32 %r497, [%rd136];
	// end inline asm
	add.s32 	%r501, %r497, %r500;
	add.s64 	%rd137, %rd135, 2048;
	// begin inline asm
	ld.global.nc.u32 %r498, [%rd137];
	// end inline asm
	add.s32 	%r502, %r498, %r501;
	add.s64 	%rd138, %rd135, 3072;
	// begin inline asm
	ld.global.nc.u32 %r499, [%rd138];
	// end inline asm
	add.s32 	%r627, %r499, %r502;
	add.s32 	%r622, %r622, 1024;
	setp.lt.s32 	%p71, %r622, %r1;
	@%p71 bra 	$L__BB29_12;
$L__BB29_13:
	setp.lt.u64 	%p72, %rd32, 256;
	@%p72 bra 	$L__BB29_18;
	// begin inline asm
	mov.u32 %r566, %laneid;
	// end inline asm
	mov.b32 	%r569, 1;
	mov.b32 	%r590, 31;
	mov.b32 	%r591, -1;
	// begin inline asm
	shfl.sync.down.b32 %r567, %r627, %r569, %r590, %r591;
	// end inline asm
	setp.gt.s32 	%p88, %r566, 30;
	selp.b32 	%r592, 0, %r567, %p88;
	add.s32 	%r573, %r592, %r627;
	mov.b32 	%r574, 2;
	// begin inline asm
	shfl.sync.down.b32 %r572, %r573, %r574, %r590, %r591;
	// end inline asm
	setp.gt.s32 	%p89, %r566, 29;
	selp.b32 	%r593, 0, %r572, %p89;
	add.s32 	%r578, %r573, %r593;
	mov.b32 	%r579, 4;
	// begin inline asm
	shfl.sync.down.b32 %r577, %r578, %r579, %r590, %r591;
	// end inline asm
	setp.gt.s32 	%p90, %r566, 27;
	selp.b32 	%r594, 0, %r577, %p90;
	add.s32 	%r583, %r578, %r594;
	mov.b32 	%r584, 8;
	// begin inline asm
	shfl.sync.down.b32 %r582, %r583, %r584, %r590, %r591;
	// end inline asm
	setp.gt.s32 	%p91, %r566, 23;
	selp.b32 	%r595, 0, %r582, %p91;
	add.s32 	%r588, %r583, %r595;
	mov.b32 	%r589, 16;
	// begin inline asm
	shfl.sync.down.b32 %r587, %r588, %r589, %r590, %r591;
	// end inline asm
	setp.gt.s32 	%p92, %r566, 15;
	selp.b32 	%r596, 0, %r587, %p92;
	add.s32 	%r661, %r588, %r596;
	setp.ne.s32 	%p93, %r566, 0;
	@%p93 bra 	$L__BB29_16;
	shr.u32 	%r597, %r2, 3;
	and.b32  	%r598, %r597, 124;
	mov.u32 	%r599, _ZZN3cub18CUB_300001_SM_10006detail6reduce28DeviceReduceSingleTileKernelINS2_10policy_hubIiyN4cuda3std3__44plusIiEEE10Policy1000EPiSC_yS9_iiNS7_10__identityEEEvT0_T1_T2_T3_T4_T6_E12temp_storage;
	add.s32 	%r600, %r599, %r598;
	st.shared.u32 	[%r600+8], %r661;
$L__BB29_16:
	bar.sync 	0;
	setp.ne.s32 	%p94, %r2, 0;
	@%p94 bra 	$L__BB29_72;
	ld.shared.u32 	%r601, [_ZZN3cub18CUB_300001_SM_10006detail6reduce28DeviceReduceSingleTileKernelINS2_10policy_hubIiyN4cuda3std3__44plusIiEEE10Policy1000EPiSC_yS9_iiNS7_10__identityEEEvT0_T1_T2_T3_T4_T6_E12temp_storage+12];
	add.s32 	%r602, %r601, %r661;
	ld.shared.u32 	%r603, [_ZZN3cub18CUB_300001_SM_10006detail6reduce28DeviceReduceSingleTileKernelINS2_10policy_hubIiyN4cuda3std3__44plusIiEEE10Policy1000EPiSC_yS9_iiNS7_10__identityEEEvT0_T1_T2_T3_T4_T6_E12temp_storage+16];
	add.s32 	%r604, %r602, %r603;
	ld.shared.u32 	%r605, [_ZZN3cub18CUB_300001_SM_10006detail6reduce28DeviceReduceSingleTileKernelINS2_10policy_hubIiyN4cuda3std3__44plusIiEEE10Policy1000EPiSC_yS9_iiNS7_10__identityEEEvT0_T1_T2_T3_T4_T6_E12temp_storage+20];
	add.s32 	%r606, %r604, %r605;
	ld.shared.u32 	%r607, [_ZZN3cub18CUB_300001_SM_10006detail6reduce28DeviceReduceSingleTileKernelINS2_10policy_hubIiyN4cuda3std3__44plusIiEEE10Policy1000EPiSC_yS9_iiNS7_10__identityEEEvT0_T1_T2_T3_T4_T6_E12temp_storage+24];
	add.s32 	%r608, %r606, %r607;
	ld.shared.u32 	%r609, [_ZZN3cub18CUB_300001_SM_10006detail6reduce28DeviceReduceSingleTileKernelINS2_10policy_hubIiyN4cuda3std3__44plusIiEEE10Policy1000EPiSC_yS9_iiNS7_10__identityEEEvT0_T1_T2_T3_T4_T6_E12temp_storage+28];
	add.s32 	%r610, %r608, %r609;
	ld.shared.u32 	%r611, [_ZZN3cub18CUB_300001_SM_10006detail6reduce28DeviceReduceSingleTileKernelINS2_10policy_hubIiyN4cuda3std3__44plusIiEEE10Policy1000EPiSC_yS9_iiNS7_10__identityEEEvT0_T1_T2_T3_T4_T6_E12temp_storage+32];
	add.s32 	%r612, %r610, %r611;
	ld.shared.u32 	%r613, [_ZZN3cub18CUB_300001_SM_10006detail6reduce28DeviceReduceSingleTileKernelINS2_10policy_hubIiyN4cuda3std3__44plusIiEEE10Policy1000EPiSC_yS9_iiNS7_10__identityEEEvT0_T1_T2_T3_T4_T6_E12temp_storage+36];
	add.s32 	%r661, %r612, %r613;
	bra.uni 	$L__BB29_72;
$L__BB29_18:
	// begin inline asm
	mov.u32 %r503, %laneid;
	// end inline asm
	and.b32  	%r529, %r2, 992;
	add.s32 	%r530, %r529, 32;
	setp.gt.u32 	%p73, %r530, %r1;
	not.b32 	%r531, %r529;
	add.s32 	%r532, %r1, %r531;
	selp.b32 	%r527, %r532, 31, %p73;
	mov.b32 	%r506, 1;
	mov.b32 	%r528, -1;
	// begin inline asm
	shfl.sync.down.b32 %r504, %r627, %r506, %r527, %r528;
	// end inline asm
	setp.lt.s32 	%p74, %r503, %r527;
	selp.b32 	%r533, %r504, 0, %p74;
	add.s32 	%r510, %r533, %r627;
	mov.b32 	%r511, 2;
	// begin inline asm
	shfl.sync.down.b32 %r509, %r510, %r511, %r527, %r528;
	// end inline asm
	add.s32 	%r534, %r503, 2;
	setp.gt.s32 	%p75, %r534, %r527;
	selp.b32 	%r535, 0, %r509, %p75;
	add.s32 	%r515, %r510, %r535;
	mov.b32 	%r516, 4;
	// begin inline asm
	shfl.sync.down.b32 %r514, %r515, %r516, %r527, %r528;
	// end inline asm
	add.s32 	%r536, %r503, 4;
	setp.gt.s32 	%p76, %r536, %r527;
	selp.b32 	%r537, 0, %r514, %p76;
	add.s32 	%r520, %r515, %r537;
	mov.b32 	%r521, 8;
	// begin inline asm
	shfl.sync.down.b32 %r519, %r520, %r521, %r527, %r528;
	// end inline asm
	add.s32 	%r538, %r503, 8;
	setp.gt.s32 	%p77, %r538, %r527;
	selp.b32 	%r539, 0, %r519, %p77;
	add.s32 	%r525, %r520, %r539;
	mov.b32 	%r526, 16;
	// begin inline asm
	shfl.sync.down.b32 %r524, %r525, %r526, %r527, %r528;
	// end inline asm
	add.s32 	%r540, %r503, 16;
	setp.gt.s32 	%p78, %r540, %r527;
	selp.b32 	%r541, 0, %r524, %p78;
	add.s32 	%r661, %r525, %r541;
	setp.ne.s32 	%p79, %r503, 0;
	@%p79 bra 	$L__BB29_20;
	shr.u32 	%r542, %r2, 3;
	and.b32  	%r543, %r542, 124;
	mov.u32 	%r544, _ZZN3cub18CUB_300001_SM_10006detail6reduce28DeviceReduceSingleTileKernelINS2_10policy_hubIiyN4cuda3std3__44plusIiEEE10Policy1000EPiSC_yS9_iiNS7_10__identityEEEvT0_T1_T2_T3_T4_T6_E12temp_storage;
	add.s32 	%r545, %r544, %r543;
	st.shared.u32 	[%r545+8], %r661;
$L__BB29_20:
	bar.sync 	0;
	setp.ne.s32 	%p80, %r2, 0;
	@%p80 bra 	$L__BB29_72;
	setp.gt.u64 	%p81, %rd32, 32;
	ld.shared.u32 	%r546, [_ZZN3cub18CUB_300001_SM_10006detail6reduce28DeviceReduceSingleTileKernelINS2_10policy_hubIiyN4cuda3std3__44plusIiEEE10Policy1000EPiSC_yS9_iiNS7_10__identityEEEvT0_T1_T2_T3_T4_T6_E12temp_storage+12];
	selp.b32 	%r547, %r546, 0, %p81;
	add.s32 	%r548, %r547, %r661;
	setp.gt.u64 	%p82, %rd32, 64;
	ld.shared.u32 	%r549, [_ZZN3cub18CUB_300001_SM_10006detail6reduce28DeviceReduceSingleTileKernelINS2_10policy_hubIiyN4cuda3std3__44plusIiEEE10Policy1000EPiSC_yS9_iiNS7_10__identityEEEvT0_T1_T2_T3_T4_T6_E12temp_storage+16];
	selp.b32 	%r550, %r549, 0, %p82;
	add.s32 	%r551, %r548, %r550;
	setp.gt.u64 	%p83, %rd32, 96;
	ld.shared.u32 	%r552, [_ZZN3cub18CUB_300001_SM_10006detail6reduce28DeviceReduceSingleTileKernelINS2_10policy_hubIiyN4cuda3std3__44plusIiEEE10Policy1000EPiSC_yS9_iiNS7_10__identityEEEvT0_T1_T2_T3_T4_T6_E12temp_storage+20];
	selp.b32 	%r553, %r552, 0, %p83;
	add.s32 	%r554, %r551, %r553;
	setp.gt.u64 	%p84, %rd32, 128;
	ld.shared.u32 	%r555, [_ZZN3cub18CUB_300001_SM_10006detail6reduce28DeviceReduceSingleTileKernelINS2_10policy_hubIiyN4cuda3std3__44plusIiEEE10Policy1000EPiSC_yS9_iiNS7_10__identityEEEvT0_T1_T2_T3_T4_T6_E12temp_storage+24];
	selp.b32 	%r556, %r555, 0, %p84;
	add.s32 	%r557, %r554, %r556;
	setp.gt.u64 	%p85, %rd32, 160;
	ld.shared.u32 	%r558, [_ZZN3cub18CUB_300001_SM_10006detail6reduce28DeviceReduceSingleTileKernelINS2_10policy_hubIiyN4cuda3std3__44plusIiEEE10Policy1000EPiSC_yS9_iiNS7_10__identityEEEvT0_T1_T2_T3_T4_T6_E12temp_storage+28];
	selp.b32 	%r559, %r558, 0, %p85;
	add.s32 	%r560, %r557, %r559;
	setp.gt.u64 	%p86, %rd32, 192;
	ld.shared.u32 	%r561, [_ZZN3cub18CUB_300001_SM_10006detail6reduce28DeviceReduceSingleTileKernelINS2_10policy_hubIiyN4cuda3std3__44plusIiEEE10Policy1000EPiSC_yS9_iiNS7_10__identityEEEvT0_T1_T2_T3_T4_T6_E12temp_storage+32];
	selp.b32 	%r562, %r561, 0, %p86;
	add.s32 	%r563, %r560, %r562;
	setp.gt.u64 	%p87, %rd32, 224;
	ld.shared.u32 	%r564, [_ZZN3cub18CUB_300001_SM_10006detail6reduce28DeviceReduceSingleTileKernelINS2_10policy_hubIiyN4cuda3std3__44plusIiEEE10Policy1000EPiSC_yS9_iiNS7_10__identityEEEvT0_T1_T2_T3_T4_T6_E12temp_storage+36];
	selp.b32 	%r565, %r564, 0, %p87;
	add.s32 	%r661, %r563, %r565;
	bra.uni 	$L__BB29_72;
$L__BB29_22:
	mov.u32 	%r27, %tid.x;
	shl.b32 	%r358, %r27, 2;
	mul.wide.u32 	%rd104, %r358, 4;
	add.s64 	%rd93, %rd31, %rd104;
	// begin inline asm
	ld.global.nc.v2.u64 {%rd91, %rd92}, [%rd93];
	// end inline asm
	mov.b64 	{%r359, %r360}, %rd92;
	mov.b64 	{%r361, %r362}, %rd91;
	add.s64 	%rd96, %rd93, 4096;
	// begin inline asm
	ld.global.nc.v2.u64 {%rd94, %rd95}, [%rd96];
	// end inline asm
	mov.b64 	{%r363, %r364}, %rd95;
	mov.b64 	{%r365, %r366}, %rd94;
	add.s64 	%rd99, %rd93, 8192;
	// begin inline asm
	ld.global.nc.v2.u64 {%rd97, %rd98}, [%rd99];
	// end inline asm
	mov.b64 	{%r367, %r368}, %rd98;
	mov.b64 	{%r369, %r370}, %rd97;
	add.s64 	%rd102, %rd93, 12288;
	// begin inline asm
	ld.global.nc.v2.u64 {%rd100, %rd101}, [%rd102];
	// end inline asm
	mov.b64 	{%r371, %r372}, %rd101;
	mov.b64 	{%r373, %r374}, %rd100;
	add.s32 	%r375, %r362, %r361;
	add.s32 	%r376, %r359, %r375;
	add.s32 	%r377, %r360, %r376;
	add.s32 	%r378, %r365, %r377;
	add.s32 	%r379, %r366, %r378;
	add.s32 	%r380, %r363, %r379;
	add.s32 	%r381, %r364, %r380;
	add.s32 	%r382, %r369, %r381;
	add.s32 	%r383, %r370, %r382;
	add.s32 	%r384, %r367, %r383;
	add.s32 	%r385, %r368, %r384;
	add.s32 	%r386, %r373, %r385;
	add.s32 	%r387, %r374, %r386;
	add.s32 	%r388, %r371, %r387;
	add.s32 	%r638, %r372, %r388;
	add.s64 	%rd6, %rd32, -4096;
	setp.lt.u64 	%p50, %rd6, 4096;
	mov.b64 	%rd142, 4096;
	@%p50 bra 	$L__BB29_26;
	mov.b64 	%rd142, 4096;
$L__BB29_24:
	shl.b64 	%rd118, %rd142, 2;
	add.s64 	%rd108, %rd93, %rd118;
	// begin inline asm
	ld.global.nc.v2.u64 {%rd106, %rd107}, [%rd108];
	// end inline asm
	mov.b64 	{%r389, %r390}, %rd107;
	mov.b64 	{%r391, %r392}, %rd106;
	add.s64 	%rd111, %rd108, 4096;
	// begin inline asm
	ld.global.nc.v2.u64 {%rd109, %rd110}, [%rd111];
	// end inline asm
	mov.b64 	{%r393, %r394}, %rd110;
	mov.b64 	{%r395, %r396}, %rd109;
	add.s64 	%rd114, %rd108, 8192;
	// begin inline asm
	ld.global.nc.v2.u64 {%rd112, %rd113}, [%rd114];
	// end inline asm
	mov.b64 	{%r397, %r398}, %rd113;
	mov.b64 	{%r399, %r400}, %rd112;
	add.s64 	%rd117, %rd108, 12288;
	// begin inline asm
	ld.global.nc.v2.u64 {%rd115, %rd116}, [%rd117];
	// end inline asm
	mov.b64 	{%r401, %r402}, %rd116;
	mov.b64 	{%r403, %r404}, %rd115;
	add.s32 	%r405, %r391, %r638;
	add.s32 	%r406, %r392, %r405;
	add.s32 	%r407, %r389, %r406;
	add.s32 	%r408, %r390, %r407;
	add.s32 	%r409, %r395, %r408;
	add.s32 	%r410, %r396, %r409;
	add.s32 	%r411, %r393, %r410;
	add.s32 	%r412, %r394, %r411;
	add.s32 	%r413, %r399, %r412;
	add.s32 	%r414, %r400, %r413;
	add.s32 	%r415, %r397, %r414;
	add.s32 	%r416, %r398, %r415;
	add.s32 	%r417, %r403, %r416;
	add.s32 	%r418, %r404, %r417;
	add.s32 	%r419, %r401, %r418;
	add.s32 	%r638, %r402, %r419;
	sub.s64 	%rd119, %rd32, %rd142;
	setp.lt.u64 	%p51, %rd119, 4096;
	@%p51 bra 	$L__BB29_34;
	add.s64 	%rd142, %rd142, 4096;
	setp.le.u64 	%p52, %rd142, %rd6;
	@%p52 bra 	$L__BB29_24;
$L__BB29_26:
	setp.le.u64 	%p53, %rd32, %rd142;
	@%p53 bra 	$L__BB29_34;
	cvt.u32.u64 	%r420, %rd142;
	cvt.u32.u64 	%r421, %rd32;
	sub.s32 	%r32, %r421, %r420;
	setp.ge.s32 	%p54, %r27, %r32;
	@%p54 bra 	$L__BB29_34;
	not.b32 	%r424, %r27;
	add.s32 	%r425, %r424, %r421;
	sub.s32 	%r33, %r425, %r420;
	and.b32  	%r427, %r33, 768;
	setp.eq.s32 	%p55, %r427, 768;
	mov.u32 	%r633, %r27;
	@%p55 bra 	$L__BB29_31;
	cvt.u64.u32 	%rd120, %r27;
	add.s64 	%rd121, %rd142, %rd120;
	shl.b64 	%rd122, %rd121, 2;
	add.s64 	%rd143, %rd31, %rd122;
	shr.u32 	%r428, %r33, 8;
	add.s32 	%r429, %r428, 1;
	and.b32  	%r430, %r429, 3;
	neg.s32 	%r630, %r430;
	mov.u32 	%r633, %r27;
$L__BB29_30:
	.pragma "nounroll";
	// begin inline asm
	ld.global.nc.u32 %r431, [%rd143];
	// end inline asm
	add.s32 	%r638, %r431, %r638;
	add.s32 	%r633, %r633, 256;
	add.s64 	%rd143, %rd143, 1024;
	add.s32 	%r630, %r630, 1;
	setp.ne.s32 	%p56, %r630, 0;
	@%p56 bra 	$L__BB29_30;
$L__BB29_31:
	setp.lt.u32 	%p57, %r33, 768;
	@%p57 bra 	$L__BB29_34;
	cvt.u64.u32 	%rd124, %r633;
	add.s64 	%rd125, %rd142, %rd124;
	shl.b64 	%rd126, %rd125, 2;
	add.s64 	%rd144, %rd31, %rd126;
$L__BB29_33:
	// begin inline asm
	ld.global.nc.u32 %r432, [%rd144];
	// end inline asm
	add.s32 	%r436, %r432, %r638;
	add.s64 	%rd128, %rd144, 1024;
	// begin inline asm
	ld.global.nc.u32 %r433, [%rd128];
	// end inline asm
	add.s32 	%r437, %r433, %r436;
	add.s64 	%rd129, %rd144, 2048;
	// begin inline asm
	ld.global.nc.u32 %r434, [%rd129];
	// end inline asm
	add.s32 	%r438, %r434, %r437;
	add.s64 	%rd130, %rd144, 3072;
	// begin inline asm
	ld.global.nc.u32 %r435, [%rd130];
	// end inline asm
	add.s32 	%r638, %r435, %r438;
	add.s32 	%r633, %r633, 1024;
	add.s64 	%rd144, %rd144, 4096;
	setp.lt.s32 	%p58, %r633, %r32;
	@%p58 bra 	$L__BB29_33;
$L__BB29_34:
	// begin inline asm
	mov.u32 %r439, %laneid;
	// end inline asm
	mov.b32 	%r442, 1;
	mov.b32 	%r463, 31;
	mov.b32 	%r464, -1;
	// begin inline asm
	shfl.sync.down.b32 %r440, %r638, %r442, %r463, %r464;
	// end inline asm
	setp.gt.s32 	%p59, %r439, 30;
	selp.b32 	%r465, 0, %r440, %p59;
	add.s32 	%r446, %r465, %r638;
	mov.b32 	%r447, 2;
	// begin inline asm
	shfl.sync.down.b32 %r445, %r446, %r447, %r463, %r464;
	// end inline asm
	setp.gt.s32 	%p60, %r439, 29;
	selp.b32 	%r466, 0, %r445, %p60;
	add.s32 	%r451, %r446, %r466;
	mov.b32 	%r452, 4;
	// begin inline asm
	shfl.sync.down.b32 %r450, %r451, %r452, %r463, %r464;
	// end inline asm
	setp.gt.s32 	%p61, %r439, 27;
	selp.b32 	%r467, 0, %r450, %p61;
	add.s32 	%r456, %r451, %r467;
	mov.b32 	%r457, 8;
	// begin inline asm
	shfl.sync.down.b32 %r455, %r456, %r457, %r463, %r464;
	// end inline asm
	setp.gt.s32 	%p62, %r439, 23;
	selp.b32 	%r468, 0, %r455, %p62;
	add.s32 	%r461, %r456, %r468;
	mov.b32 	%r462, 16;
	// begin inline asm
	shfl.sync.down.b32 %r460, %r461, %r462, %r463, %r464;
	// end inline asm
	setp.gt.s32 	%p63, %r439, 15;
	selp.b32 	%r469, 0, %r460, %p63;
	add.s32 	%r661, %r461, %r469;
	setp.ne.s32 	%p64, %r439, 0;
	@%p64 bra 	$L__BB29_36;
	shr.u32 	%r470, %r27, 3;
	and.b32  	%r471, %r470, 124;
	mov.u32 	%r472, _ZZN3cub18CUB_300001_SM_10006detail6reduce28DeviceReduceSingleTileKernelINS2_10policy_hubIiyN4cuda3std3__44plusIiEEE10Policy1000EPiSC_yS9_iiNS7_10__identityEEEvT0_T1_T2_T3_T4_T6_E12temp_storage;
	add.s32 	%r473, %r472, %r471;
	st.shared.u32 	[%r473+8], %r661;
$L__BB29_36:
	bar.sync 	0;
	setp.ne.s32 	%p65, %r27, 0;
	@%p65 bra 	$L__BB29_72;
	ld.shared.u32 	%r474, [_ZZN3cub18CUB_300001_SM_10006detail6reduce28DeviceReduceSingleTileKernelINS2_10policy_hubIiyN4cuda3std3__44plusIiEEE10Policy1000EPiSC_yS9_iiNS7_10__identityEEEvT0_T1_T2_T3_T4_T6_E12temp_storage+12];
	add.s32 	%r475, %r474, %r661;
	ld.shared.u32 	%r476, [_ZZN3cub18CUB_300001_SM_10006detail6reduce28DeviceReduceSingleTileKernelINS2_10policy_hubIiyN4cuda3std3__44plusIiEEE10Policy1000EPiSC_yS9_iiNS7_10__identityEEEvT0_T1_T2_T3_T4_T6_E12temp_storage+16];
	add.s32 	%r477, %r475, %r476;
	ld.shared.u32 	%r478, [_ZZN3cub18CUB_300001_SM_10006detail6reduce28DeviceReduceSingleTileKernelINS2_10policy_hubIiyN4cuda3std3__44plusIiEEE10Policy1000EPiSC_yS9_iiNS7_10__identityEEEvT0_T1_T2_T3_T4_T6_E12temp_storage+20];
	add.s32 	%r479, %r477, %r478;
	ld.shared.u32 	%r480, [_ZZN3cub18CUB_300001_SM_10006detail6reduce28DeviceReduceSingleTileKernelINS2_10policy_hubIiyN4cuda3std3__44plusIiEEE10Policy1000EPiSC_yS9_iiNS7_10__identityEEEvT0_T1_T2_T3_T4_T6_E12temp_storage+24];
	add.s32 	%r481, %r479, %r480;
	ld.shared.u32 	%r482, [_ZZN3cub18CUB_300001_SM_10006detail6reduce28DeviceReduceSingleTileKernelINS2_10policy_hubIiyN4cuda3std3__44plusIiEEE10Policy1000EPiSC_yS9_iiNS7_10__identityEEEvT0_T1_T2_T3_T4_T6_E12temp_storage+28];
	add.s32 	%r483, %r481, %r482;
	ld.shared.u32 	%r484, [_ZZN3cub18CUB_300001_SM_10006detail6reduce28DeviceReduceSingleTileKernelINS2_10policy_hubIiyN4cuda3std3__44plusIiEEE10Policy1000EPiSC_yS9_iiNS7_10__identityEEEvT0_T1_T2_T3_T4_T6_E12temp_storage+32];
	add.s32 	%r485, %r483, %r484;
	ld.shared.u32 	%r486, [_ZZN3cub18CUB_300001_SM_10006detail6reduce28DeviceReduceSingleTileKernelINS2_10policy_hubIiyN4cuda3std3__44plusIiEEE10Policy1000EPiSC_yS9_iiNS7_10__identityEEEvT0_T1_T2_T3_T4_T6_E12temp_storage+36];
	add.s32 	%r661, %r485, %r486;
	bra.uni 	$L__BB29_72;
$L__BB29_38:
	setp.gt.u64 	%p3, %rd32, 4095;
	@%p3 bra 	$L__BB29_56;
	cvt.u32.u64 	%r51, %rd32;
	mov.u32 	%r52, %tid.x;
	setp.ge.u32 	%p20, %r52, %r51;
	mov.b32 	%r649, 0;
	mov.u32 	%r644, %r52;
	@%p20 bra 	$L__BB29_41;
	mul.wide.u32 	%rd83, %r52, 4;
	add.s64 	%rd82, %rd31, %rd83;
	// begin inline asm
	ld.global.nc.u32 %r649, [%rd82];
	// end inline asm
	add.s32 	%r644, %r52, 256;
$L__BB29_41:
	setp.ge.u32 	%p21, %r644, %r51;
	@%p21 bra 	$L__BB29_47;
	not.b32 	%r234, %r644;
	add.s32 	%r57, %r234, %r51;
	and.b32  	%r235, %r57, 768;
	setp.eq.s32 	%p22, %r235, 768;
	@%p22 bra 	$L__BB29_45;
	mul.wide.u32 	%rd84, %r644, 4;
	add.s64 	%rd145, %rd31, %rd84;
	shr.u32 	%r236, %r57, 8;
	add.s32 	%r237, %r236, 1;
	and.b32  	%r238, %r237, 3;
	neg.s32 	%r641, %r238;
$L__BB29_44:
	.pragma "nounroll";
	// begin inline asm
	ld.global.nc.u32 %r239, [%rd145];
	// end inline asm
	add.s32 	%r649, %r239, %r649;
	add.s32 	%r644, %r644, 256;
	add.s64 	%rd145, %rd145, 1024;
	add.s32 	%r641, %r641, 1;
	setp.ne.s32 	%p23, %r641, 0;
	@%p23 bra 	$L__BB29_44;
$L__BB29_45:
	setp.lt.u32 	%p24, %r57, 768;
	@%p24 bra 	$L__BB29_47;
$L__BB29_46:
	mul.wide.s32 	%rd90, %r644, 4;
	add.s64 	%rd86, %rd31, %rd90;
	// begin inline asm
	ld.global.nc.u32 %r240, [%rd86];
	// end inline asm
	add.s32 	%r244, %r240, %r649;
	add.s64 	%rd87, %rd86, 1024;
	// begin inline asm
	ld.global.nc.u32 %r241, [%rd87];
	// end inline asm
	add.s32 	%r245, %r241, %r244;
	add.s64 	%rd88, %rd86, 2048;
	// begin inline asm
	ld.global.nc.u32 %r242, [%rd88];
	// end inline asm
	add.s32 	%r246, %r242, %r245;
	add.s64 	%rd89, %rd86, 3072;
	// begin inline asm
	ld.global.nc.u32 %r243, [%rd89];
	// end inline asm
	add.s32 	%r649, %r243, %r246;
	add.s32 	%r644, %r644, 1024;
	setp.lt.s32 	%p25, %r644, %r51;
	@%p25 bra 	$L__BB29_46;
$L__BB29_47:
	setp.lt.u64 	%p26, %rd32, 256;
	@%p26 bra 	$L__BB29_52;
	// begin inline asm
	mov.u32 %r310, %laneid;
	// end inline asm
	mov.b32 	%r313, 1;
	mov.b32 	%r334, 31;
	mov.b32 	%r335, -1;
	// begin inline asm
	shfl.sync.down.b32 %r311, %r649, %r313, %r334, %r335;
	// end inline asm
	setp.gt.s32 	%p42, %r310, 30;
	selp.b32 	%r336, 0, %r311, %p42;
	add.s32 	%r317, %r336, %r649;
	mov.b32 	%r318, 2;
	// begin inline asm
	shfl.sync.down.b32 %r316, %r317, %r318, %r334, %r335;
	// end inline asm
	setp.gt.s32 	%p43, %r310, 29;
	selp.b32 	%r337, 0, %r316, %p43;
	add.s32 	%r322, %r317, %r337;
	mov.b32 	%r323, 4;
	// begin inline asm
	shfl.sync.down.b32 %r321, %r322, %r323, %r334, %r335;
	// end inline asm
	setp.gt.s32 	%p44, %r310, 27;
	selp.b32 	%r338, 0, %r321, %p44;
	add.s32 	%r327, %r322, %r338;
	mov.b32 	%r328, 8;
	// begin inline asm
	shfl.sync.down.b32 %r326, %r327, %r328, %r334, %r335;
	// end inline asm
	setp.gt.s32 	%p45, %r310, 23;
	selp.b32 	%r339, 0, %r326, %p45;
	add.s32 	%r332, %r327, %r339;
	mov.b32 	%r333, 16;
	// begin inline asm
	shfl.sync.down.b32 %r331, %r332, %r333, %r334, %r335;
	// end inline asm
	setp.gt.s32 	%p46, %r310, 15;
	selp.b32 	%r340, 0, %r331, %p46;
	add.s32 	%r661, %r332, %r340;
	setp.ne.s32 	%p47, %r310, 0;
	@%p47 bra 	$L__BB29_50;
	shr.u32 	%r341, %r52, 3;
	and.b32  	%r342, %r341, 124;
	mov.u32 	%r343, _ZZN3cub18CUB_300001_SM_10006detail6reduce28DeviceReduceSingleTileKernelINS2_10policy_hubIiyN4cuda3std3__44plusIiEEE10Policy1000EPiSC_yS9_iiNS7_10__identityEEEvT0_T1_T2_T3_T4_T6_E12temp_storage;
	add.s32 	%r344, %r343, %r342;
	st.shared.u32 	[%r344+8], %r661;
$L__BB29_50:
	bar.sync 	0;
	setp.ne.s32 	%p48, %r52, 0;
	@%p48 bra 	$L__BB29_72;
	ld.shared.u32 	%r345, [_ZZN3cub18CUB_300001_SM_10006detail6reduce28DeviceReduceSingleTileKernelINS2_10policy_hubIiyN4cuda3std3__44plusIiEEE10Policy1000EPiSC_yS9_iiNS7_10__identityEEEvT0_T1_T2_T3_T4_T6_E12temp_storage+12];
	add.s32 	%r346, %r345, %r661;
	ld.shared.u32 	%r347, [_ZZN3cub18CUB_300001_SM_10006detail6reduce28DeviceReduceSingleTileKernelINS2_10policy_hubIiyN4cuda3std3__44plusIiEEE10Policy1000EPiSC_yS9_iiNS7_10__identityEEEvT0_T1_T2_T3_T4_T6_E12temp_storage+16];
	add.s32 	%r348, %r346, %r347;
	ld.shared.u32 	%r349, [_ZZN3cub18CUB_300001_SM_10006detail6reduce28DeviceReduceSingleTileKernelINS2_10policy_hubIiyN4cuda3std3__44plusIiEEE10Policy1000EPiSC_yS9_iiNS7_10__identityEEEvT0_T1_T2_T3_T4_T6_E12temp_storage+20];
	add.s32 	%r350, %r348, %r349;
	ld.shared.u32 	%r351, [_ZZN3cub18CUB_300001_SM_10006detail6reduce28DeviceReduceSingleTileKernelINS2_10policy_hubIiyN4cuda3std3__44plusIiEEE10Policy1000EPiSC_yS9_iiNS7_10__identityEEEvT0_T1_T2_T3_T4_T6_E12temp_storage+24];
	add.s32 	%r352, %r350, %r351;
	ld.shared.u32 	%r353, [_ZZN3cub18CUB_300001_SM_10006detail6reduce28DeviceReduceSingleTileKernelINS2_10policy_hubIiyN4cuda3std3__44plusIiEEE10Policy1000EPiSC_yS9_iiNS7_10__identityEEEvT0_T1_T2_T3_T4_T6_E12temp_storage+28];
	add.s32 	%r354, %r352, %r353;
	ld.shared.u32 	%r355, [_ZZN3cub18CUB_300001_SM_10006detail6reduce28DeviceReduceSingleTileKernelINS2_10policy_hubIiyN4cuda3std3__44plusIiEEE10Policy1000EPiSC_yS9_iiNS7_10__identityEEEvT0_T1_T2_T3_T4_T6_E12temp_storage+32];
	add.s32 	%r356, %r354, %r355;
	ld.shared.u32 	%r357, [_ZZN3cub18CUB_300001_SM_10006detail6reduce28DeviceReduceSingleTileKernelINS2_10policy_hubIiyN4cuda3std3__44plusIiEEE10Policy1000EPiSC_yS9_iiNS7_10__identityEEEvT0_T1_T2_T3_T4_T6_E12temp_storage+36];
	add.s32 	%r661, %r356, %r357;
	bra.uni 	$L__BB29_72;
$L__BB29_52:
	// begin inline asm
	mov.u32 %r247, %laneid;
	// end inline asm
	and.b32  	%r273, %r52, 992;
	add.s32 	%r274, %r273, 32;
	setp.gt.u32 	%p27, %r274, %r51;
	not.b32 	%r275, %r273;
	add.s32 	%r276, %r51, %r275;
	selp.b32 	%r271, %r276, 31, %p27;
	mov.b32 	%r250, 1;
	mov.b32 	%r272, -1;
	// begin inline asm
	shfl.sync.down.b32 %r248, %r649, %r250, %r271, %r272;
	// end inline asm
	setp.lt.s32 	%p28, %r247, %r271;
	selp.b32 	%r277, %r248, 0, %p28;
	add.s32 	%r254, %r277, %r649;
	mov.b32 	%r255, 2;
	// begin inline asm
	shfl.sync.down.b32 %r253, %r254, %r255, %r271, %r272;
	// end inline asm
	add.s32 	%r278, %r247, 2;
	setp.gt.s32 	%p29, %r278, %r271;
	selp.b32 	%r279, 0, %r253, %p29;
	add.s32 	%r259, %r254, %r279;
	mov.b32 	%r260, 4;
	// begin inline asm
	shfl.sync.down.b32 %r258, %r259, %r260, %r271, %r272;
	// end inline asm
	add.s32 	%r280, %r247, 4;
	setp.gt.s32 	%p30, %r280, %r271;
	selp.b32 	%r281, 0, %r258, %p30;
	add.s32 	%r264, %r259, %r281;
	mov.b32 	%r265, 8;
	// begin inline asm
	shfl.sync.down.b32 %r263, %r264, %r265, %r271, %r272;
	// end inline asm
	add.s32 	%r282, %r247, 8;
	setp.gt.s32 	%p31, %r282, %r271;
	selp.b32 	%r283, 0, %r263, %p31;
	add.s32 	%r269, %r264, %r283;
	mov.b32 	%r270, 16;
	// begin inline asm
	shfl.sync.down.b32 %r268, %r269, %r270, %r271, %r272;
	// end inline asm
	add.s32 	%r284, %r247, 16;
	setp.gt.s32 	%p32, %r284, %r271;
	selp.b32 	%r285, 0, %r268, %p32;
	add.s32 	%r661, %r269, %r285;
	setp.ne.s32 	%p33, %r247, 0;
	@%p33 bra 	$L__BB29_54;
	shr.u32 	%r286, %r52, 3;
	and.b32  	%r287, %r286, 124;
	mov.u32 	%r288, _ZZN3cub18CUB_300001_SM_10006detail6reduce28DeviceReduceSingleTileKernelINS2_10policy_hubIiyN4cuda3std3__44plusIiEEE10Policy1000EPiSC_yS9_iiNS7_10__identityEEEvT0_T1_T2_T3_T4_T6_E12temp_storage;
	add.s32 	%r289, %r288, %r287;
	st.shared.u32 	[%r289+8], %r661;
$L__BB29_54:
	bar.sync 	0;
	setp.ne.s32 	%p34, %r52, 0;
	@%p34 bra 	$L__BB29_72;
	setp.gt.u64 	%p35, %rd32, 32;
	ld.shared.u32 	%r290, [_ZZN3cub18CUB_300001_SM_10006detail6reduce28DeviceReduceSingleTileKernelINS2_10policy_hubIiyN4cuda3std3__44plusIiEEE10Policy1000EPiSC_yS9_iiNS7_10__identityEEEvT0_T1_T2_T3_T4_T6_E12temp_storage+12];
	selp.b32 	%r291, %r290, 0, %p35;
	add.s32 	%r292, %r291, %r661;
	setp.gt.u64 	%p36, %rd32, 64;
	ld.shared.u32 	%r293, [_ZZN3cub18CUB_300001_SM_10006detail6reduce28DeviceReduceSingleTileKernelINS2_10policy_hubIiyN4cuda3std3__44plusIiEEE10Policy1000EPiSC_yS9_iiNS7_10__identityEEEvT0_T1_T2_T3_T4_T6_E12temp_storage+16];
	selp.b32 	%r294, %r293, 0, %p36;
	add.s32 	%r295, %r292, %r294;
	setp.gt.u64 	%p37, %rd32, 96;
	ld.shared.u32 	%r296, [_ZZN3cub18CUB_300001_SM_10006detail6reduce28DeviceReduceSingleTileKernelINS2_10policy_hubIiyN4cuda3std3__44plusIiEEE10Policy1000EPiSC_yS9_iiNS7_10__identityEEEvT0_T1_T2_T3_T4_T6_E12temp_storage+20];
	selp.b32 	%r297, %r296, 0, %p37;
	add.s32 	%r298, %r295, %r297;
	setp.gt.u64 	%p38, %rd32, 128;
	ld.shared.u32 	%r299, [_ZZN3cub18CUB_300001_SM_10006detail6reduce28DeviceReduceSingleTileKernelINS2_10policy_hubIiyN4cuda3std3__44plusIiEEE10Policy1000EPiSC_yS9_iiNS7_10__identityEEEvT0_T1_T2_T3_T4_T6_E12temp_storage+24];
	selp.b32 	%r300, %r299, 0, %p38;
	add.s32 	%r301, %r298, %r300;
	setp.gt.u64 	%p39, %rd32, 160;
	ld.shared.u32 	%r302, [_ZZN3cub18CUB_300001_SM_10006detail6reduce28DeviceReduceSingleTileKernelINS2_10policy_hubIiyN4cuda3std3__44plusIiEEE10Policy1000EPiSC_yS9_iiNS7_10__identityEEEvT0_T1_T2_T3_T4_T6_E12temp_storage+28];
	selp.b32 	%r303, %r302, 0, %p39;
	add.s32 	%r304, %r301, %r303;
	setp.gt.u64 	%p40, %rd32, 192;
	ld.shared.u32 	%r305, [_ZZN3cub18CUB_300001_SM_10006detail6reduce28DeviceReduceSingleTileKernelINS2_10policy_hubIiyN4cuda3std3__44plusIiEEE10Policy1000EPiSC_yS9_iiNS7_10__identityEEEvT0_T1_T2_T3_T4_T6_E12temp_storage+32];
	selp.b32 	%r306, %r305, 0, %p40;
	add.s32 	%r307, %r304, %r306;
	setp.gt.u64 	%p41, %rd32, 224;
	ld.shared.u32 	%r308, [_ZZN3cub18CUB_300001_SM_10006detail6reduce28DeviceReduceSingleTileKernelINS2_10policy_hubIiyN4cuda3std3__44plusIiEEE10Policy1000EPiSC_yS9_iiNS7_10__identityEEEvT0_T1_T2_T3_T4_T6_E12temp_storage+36];
	selp.b32 	%r309, %r308, 0, %p41;
	add.s32 	%r661, %r307, %r309;
	bra.uni 	$L__BB29_72;
$L__BB29_56:
	mov.u32 	%r77, %tid.x;
	cvt.u64.u32 	%rd19, %r77;
	mul.wide.u32 	%rd52, %r77, 4;
	add.s64 	%rd35, %rd31, %rd52;
	// begin inline asm
	ld.global.nc.u32 %r103, [%rd35];
	// end inline asm
	add.s64 	%rd36, %rd35, 1024;
	// begin inline asm
	ld.global.nc.u32 %r104, [%rd36];
	// end inline asm
	add.s64 	%rd37, %rd35, 2048;
	// begin inline asm
	ld.global.nc.u32 %r105, [%rd37];
	// end inline asm
	add.s64 	%rd38, %rd35, 3072;
	// begin inline asm
	ld.global.nc.u32 %r106, [%rd38];
	// end inline asm
	add.s64 	%rd39, %rd35, 4096;
	// begin inline asm
	ld.global.nc.u32 %r107, [%rd39];
	// end inline asm
	add.s64 	%rd40, %rd35, 5120;
	// begin inline asm
	ld.global.nc.u32 %r108, [%rd40];
	// end inline asm
	add.s64 	%rd41, %rd35, 6144;
	// begin inline asm
	ld.global.nc.u32 %r109, [%rd41];
	// end inline asm
	add.s64 	%rd42, %rd35, 7168;
	// begin inline asm
	ld.global.nc.u32 %r110, [%rd42];
	// end inline asm
	add.s64 	%rd43, %rd35, 8192;
	// begin inline asm
	ld.global.nc.u32 %r111, [%rd43];
	// end inline asm
	add.s64 	%rd44, %rd35, 9216;
	// begin inline asm
	ld.global.nc.u32 %r112, [%rd44];
	// end inline asm
	add.s64 	%rd45, %rd35, 10240;
	// begin inline asm
	ld.global.nc.u32 %r113, [%rd45];
	// end inline asm
	add.s64 	%rd46, %rd35, 11264;
	// begin inline asm
	ld.global.nc.u32 %r114, [%rd46];
	// end inline asm
	add.s64 	%rd47, %rd35, 12288;
	// begin inline asm
	ld.global.nc.u32 %r115, [%rd47];
	// end inline asm
	add.s64 	%rd48, %rd35, 13312;
	// begin inline asm
	ld.global.nc.u32 %r116, [%rd48];
	// end inline asm
	add.s64 	%rd49, %rd35, 14336;
	// begin inline asm
	ld.global.nc.u32 %r117, [%rd49];
	// end inline asm
	add.s64 	%rd50, %rd35, 15360;
	// begin inline asm
	ld.global.nc.u32 %r118, [%rd50];
	// end inline asm
	add.s32 	%r119, %r104, %r103;
	add.s32 	%r120, %r105, %r119;
	add.s32 	%r121, %r106, %r120;
	add.s32 	%r122, %r107, %r121;
	add.s32 	%r123, %r108, %r122;
	add.s32 	%r124, %r109, %r123;
	add.s32 	%r125, %r110, %r124;
	add.s32 	%r126, %r111, %r125;
	add.s32 	%r127, %r112, %r126;
	add.s32 	%r128, %r113, %r127;
	add.s32 	%r129, %r114, %r128;
	add.s32 	%r130, %r115, %r129;
	add.s32 	%r131, %r116, %r130;
	add.s32 	%r132, %r117, %r131;
	add.s32 	%r660, %r118, %r132;
	add.s64 	%rd21, %rd32, -4096;
	setp.lt.u64 	%p4, %rd21, 4096;
	mov.b64 	%rd147, 4096;
	@%p4 bra 	$L__BB29_60;
	mov.b64 	%rd147, 4096;
$L__BB29_58:
	shl.b64 	%rd70, %rd147, 2;
	add.s64 	%rd54, %rd35, %rd70;
	// begin inline asm
	ld.global.nc.u32 %r133, [%rd54];
	// end inline asm
	add.s64 	%rd55, %rd54, 1024;
	// begin inline asm
	ld.global.nc.u32 %r134, [%rd55];
	// end inline asm
	add.s64 	%rd56, %rd54, 2048;
	// begin inline asm
	ld.global.nc.u32 %r135, [%rd56];
	// end inline asm
	add.s64 	%rd57, %rd54, 3072;
	// begin inline asm
	ld.global.nc.u32 %r136, [%rd57];
	// end inline asm
	add.s64 	%rd58, %rd54, 4096;
	// begin inline asm
	ld.global.nc.u32 %r137, [%rd58];
	// end inline asm
	add.s64 	%rd59, %rd54, 5120;
	// begin inline asm
	ld.global.nc.u32 %r138, [%rd59];
	// end inline asm
	add.s64 	%rd60, %rd54, 6144;
	// begin inline asm
	ld.global.nc.u32 %r139, [%rd60];
	// end inline asm
	add.s64 	%rd61, %rd54, 7168;
	// begin inline asm
	ld.global.nc.u32 %r140, [%rd61];
	// end inline asm
	add.s64 	%rd62, %rd54, 8192;
	// begin inline asm
	ld.global.nc.u32 %r141, [%rd62];
	// end inline asm
	add.s64 	%rd63, %rd54, 9216;
	// begin inline asm
	ld.global.nc.u32 %r142, [%rd63];
	// end inline asm
	add.s64 	%rd64, %rd54, 10240;
	// begin inline asm
	ld.global.nc.u32 %r143, [%rd64];
	// end inline asm
	add.s64 	%rd65, %rd54, 11264;
	// begin inline asm
	ld.global.nc.u32 %r144, [%rd65];
	// end inline asm
	add.s64 	%rd66, %rd54, 12288;
	// begin inline asm
	ld.global.nc.u32 %r145, [%rd66];
	// end inline asm
	add.s64 	%rd67, %rd54, 13312;
	// begin inline asm
	ld.global.nc.u32 %r146, [%rd67];
	// end inline asm
	add.s64 	%rd68, %rd54, 14336;
	// begin inline asm
	ld.global.nc.u32 %r147, [%rd68];
	// end inline asm
	add.s64 	%rd69, %rd54, 15360;
	// begin inline asm
	ld.global.nc.u32 %r148, [%rd69];
	// end inline asm
	add.s32 	%r149, %r133, %r660;
	add.s32 	%r150, %r134, %r149;
	add.s32 	%r151, %r135, %r150;
	add.s32 	%r152, %r136, %r151;
	add.s32 	%r153, %r137, %r152;
	add.s32 	%r154, %r138, %r153;
	add.s32 	%r155, %r139, %r154;
	add.s32 	%r156, %r140, %r155;
	add.s32 	%r157, %r141, %r156;
	add.s32 	%r158, %r142, %r157;
	add.s32 	%r159, %r143, %r158;
	add.s32 	%r160, %r144, %r159;
	add.s32 	%r161, %r145, %r160;
	add.s32 	%r162, %r146, %r161;
	add.s32 	%r163, %r147, %r162;
	add.s32 	%r660, %r148, %r163;
	sub.s64 	%rd71, %rd32, %rd147;
	setp.lt.u64 	%p5, %rd71, 4096;
	@%p5 bra 	$L__BB29_68;
	add.s64 	%rd147, %rd147, 4096;
	setp.le.u64 	%p6, %rd147, %rd21;
	@%p6 bra 	$L__BB29_58;
$L__BB29_60:
	setp.le.u64 	%p7, %rd32, %rd147;
	@%p7 bra 	$L__BB29_68;
	cvt.u32.u64 	%r164, %rd147;
	cvt.u32.u64 	%r165, %rd32;
	sub.s32 	%r82, %r165, %r164;
	setp.ge.s32 	%p8, %r77, %r82;
	@%p8 bra 	$L__BB29_68;
	not.b32 	%r168, %r77;
	add.s32 	%r169, %r168, %r165;
	sub.s32 	%r83, %r169, %r164;
	and.b32  	%r171, %r83, 768;
	setp.eq.s32 	%p9, %r171, 768;
	mov.u32 	%r655, %r77;
	@%p9 bra 	$L__BB29_65;
	add.s64 	%rd72, %rd147, %rd19;
	shl.b64 	%rd73, %rd72, 2;
	add.s64 	%rd148, %rd31, %rd73;
	shr.u32 	%r172, %r83, 8;
	add.s32 	%r173, %r172, 1;
	and.b32  	%r174, %r173, 3;
	neg.s32 	%r652, %r174;
	mov.u32 	%r655, %r77;
$L__BB29_64:
	.pragma "nounroll";
	// begin inline asm
	ld.global.nc.u32 %r175, [%rd148];
	// end inline asm
	add.s32 	%r660, %r175, %r660;
	add.s32 	%r655, %r655, 256;
	add.s64 	%rd148, %rd148, 1024;
	add.s32 	%r652, %r652, 1;
	setp.ne.s32 	%p10, %r652, 0;
	@%p10 bra 	$L__BB29_64;
$L__BB29_65:
	setp.lt.u32 	%p11, %r83, 768;
	@%p11 bra 	$L__BB29_68;
	cvt.u64.u32 	%rd75, %r655;
	add.s64 	%rd76, %rd147, %rd75;
	shl.b64 	%rd77, %rd76, 2;
	add.s64 	%rd149, %rd31, %rd77;
$L__BB29_67:
	// begin inline asm
	ld.global.nc.u32 %r176, [%rd149];
	// end inline asm
	add.s32 	%r180, %r176, %r660;
	add.s64 	%rd79, %rd149, 1024;
	// begin inline asm
	ld.global.nc.u32 %r177, [%rd79];
	// end inline asm
	add.s32 	%r181, %r177, %r180;
	add.s64 	%rd80, %rd149, 2048;
	// begin inline asm
	ld.global.nc.u32 %r178, [%rd80];
	// end inline asm
	add.s32 	%r182, %r178, %r181;
	add.s64 	%rd81, %rd149, 3072;
	// begin inline asm
	ld.global.nc.u32 %r179, [%rd81];
	// end inline asm
	add.s32 	%r660, %r179, %r182;
	add.s32 	%r655, %r655, 1024;
	add.s64 	%rd149, %rd149, 4096;
	setp.lt.s32 	%p12, %r655, %r82;
	@%p12 bra 	$L__BB29_67;
$L__BB29_68:
	// begin inline asm
	mov.u32 %r183, %laneid;
	// end inline asm
	mov.b32 	%r186, 1;
	mov.b32 	%r207, 31;
	mov.b32 	%r208, -1;
	// begin inline asm
	shfl.sync.down.b32 %r184, %r660, %r186, %r207, %r208;
	// end inline asm
	setp.gt.s32 	%p13, %r183, 30;
	selp.b32 	%r209, 0, %r184, %p13;
	add.s32 	%r190, %r209, %r660;
	mov.b32 	%r191, 2;
	// begin inline asm
	shfl.sync.down.b32 %r189, %r190, %r191, %r207, %r208;
	// end inline asm
	setp.gt.s32 	%p14, %r183, 29;
	selp.b32 	%r210, 0, %r189, %p14;
	add.s32 	%r195, %r190, %r210;
	mov.b32 	%r196, 4;
	// begin inline asm
	shfl.sync.down.b32 %r194, %r195, %r196, %r207, %r208;
	// end inline asm
	setp.gt.s32 	%p15, %r183, 27;
	selp.b32 	%r211, 0, %r194, %p15;
	add.s32 	%r200, %r195, %r211;
	mov.b32 	%r201, 8;
	// begin inline asm
	shfl.sync.down.b32 %r199, %r200, %r201, %r207, %r208;
	// end inline asm
	setp.gt.s32 	%p16, %r183, 23;
	selp.b32 	%r212, 0, %r199, %p16;
	add.s32 	%r205, %r200, %r212;
	mov.b32 	%r206, 16;
	// begin inline asm
	shfl.sync.down.b32 %r204, %r205, %r206, %r207, %r208;
	// end inline asm
	setp.gt.s32 	%p17, %r183, 15;
	selp.b32 	%r213, 0, %r204, %p17;
	add.s32 	%r661, %r205, %r213;
	setp.ne.s32 	%p18, %r183, 0;
	@%p18 bra 	$L__BB29_70;
	shr.u32 	%r214, %r77, 3;
	and.b32  	%r215, %r214, 124;
	mov.u32 	%r216, _ZZN3cub18CUB_300001_SM_10006detail6reduce28DeviceReduceSingleTileKernelINS2_10policy_hubIiyN4cuda3std3__44plusIiEEE10Policy1000EPiSC_yS9_iiNS7_10__identityEEEvT0_T1_T2_T3_T4_T6_E12temp_storage;
	add.s32 	%r217, %r216, %r215;
	st.shared.u32 	[%r217+8], %r661;
$L__BB29_70:
	bar.sync 	0;
	setp.ne.s32 	%p19, %r77, 0;
	@%p19 bra 	$L__BB29_72;
	ld.shared.u32 	%r218, [_ZZN3cub18CUB_300001_SM_10006detail6reduce28DeviceReduceSingleTileKernelINS2_10policy_hubIiyN4cuda3std3__44plusIiEEE10Policy1000EPiSC_yS9_iiNS7_10__identityEEEvT0_T1_T2_T3_T4_T6_E12temp_storage+12];
	add.s32 	%r219, %r218, %r661;
	ld.shared.u32 	%r220, [_ZZN3cub18CUB_300001_SM_10006detail6reduce28DeviceReduceSingleTileKernelINS2_10policy_hubIiyN4cuda3std3__44plusIiEEE10Policy1000EPiSC_yS9_iiNS7_10__identityEEEvT0_T1_T2_T3_T4_T6_E12temp_storage+16];
	add.s32 	%r221, %r219, %r220;
	ld.shared.u32 	%r222, [_ZZN3cub18CUB_300001_SM_10006detail6reduce28DeviceReduceSingleTileKernelINS2_10policy_hubIiyN4cuda3std3__44plusIiEEE10Policy1000EPiSC_yS9_iiNS7_10__identityEEEvT0_T1_T2_T3_T4_T6_E12temp_storage+20];
	add.s32 	%r223, %r221, %r222;
	ld.shared.u32 	%r224, [_ZZN3cub18CUB_300001_SM_10006detail6reduce28DeviceReduceSingleTileKernelINS2_10policy_hubIiyN4cuda3std3__44plusIiEEE10Policy1000EPiSC_yS9_iiNS7_10__identityEEEvT0_T1_T2_T3_T4_T6_E12temp_storage+24];
	add.s32 	%r225, %r223, %r224;
	ld.shared.u32 	%r226, [_ZZN3cub18CUB_300001_SM_10006detail6reduce28DeviceReduceSingleTileKernelINS2_10policy_hubIiyN4cuda3std3__44plusIiEEE10Policy1000EPiSC_yS9_iiNS7_10__identityEEEvT0_T1_T2_T3_T4_T6_E12temp_storage+28];
	add.s32 	%r227, %r225, %r226;
	ld.shared.u32 	%r228, [_ZZN3cub18CUB_300001_SM_10006detail6reduce28DeviceReduceSingleTileKernelINS2_10policy_hubIiyN4cuda3std3__44plusIiEEE10Policy1000EPiSC_yS9_iiNS7_10__identityEEEvT0_T1_T2_T3_T4_T6_E12temp_storage+32];
	add.s32 	%r229, %r227, %r228;
	ld.shared.u32 	%r230, [_ZZN3cub18CUB_300001_SM_10006detail6reduce28DeviceReduceSingleTileKernelINS2_10policy_hubIiyN4cuda3std3__44plusIiEEE10Policy1000EPiSC_yS9_iiNS7_10__identityEEEvT0_T1_T2_T3_T4_T6_E12temp_storage+36];
	add.s32 	%r661, %r229, %r230;
$L__BB29_72:
	mov.u32 	%r614, %tid.x;
	setp.ne.s32 	%p95, %r614, 0;
	@%p95 bra 	$L__BB29_74;
	add.s32 	%r615, %r661, %r102;
	st.global.u32 	[%rd1], %r615;
$L__BB29_74:
	ret;

}
	// .globl	_ZN3cub18CUB_300001_SM_10006detail6reduce18DeviceReduceKernelINS2_10policy_hubIiyN4cuda3std3__44plusIiEEE10Policy1000EPiyS9_iNS7_10__identityEEEvT0_PT3_T1_NS0_13GridEvenShareISH_EET2_T4_
.visible .entry _ZN3cub18CUB_300001_SM_10006detail6reduce18DeviceReduceKernelINS2_10policy_hubIiyN4cuda3std3__44plusIiEEE10Policy1000EPiyS9_iNS7_10__identityEEEvT0_PT3_T1_NS0_13GridEvenShareISH_EET2_T4_(
	.param .u64 .ptr .align 1 _ZN3cub18CUB_300001_SM_10006detail6reduce18DeviceReduceKernelINS2_10policy_hubIiyN4cuda3std3__44plusIiEEE10Policy1000EPiyS9_iNS7_10__identityEEEvT0_PT3_T1_NS0_13GridEvenShareISH_EET2_T4__param_0,
	.param .u64 .ptr .align 1 _ZN3cub18CUB_300001_SM_10006detail6reduce18DeviceReduceKernelINS2_10policy_hubIiyN4cuda3std3__44plusIiEEE10Policy1000EPiyS9_iNS7_10__identityEEEvT0_PT3_T1_NS0_13GridEvenShareISH_EET2_T4__param_1,
	.param .u64 _ZN3cub18CUB_300001_SM_10006detail6reduce18DeviceReduceKernelINS2_10policy_hubIiyN4cuda3std3__44plusIiEEE10Policy1000EPiyS9_iNS7_10__identityEEEvT0_PT3_T1_NS0_13GridEvenShareISH_EET2_T4__param_2,
	.param .align 8 .b8 _ZN3cub18CUB_300001_SM_10006detail6reduce18DeviceReduceKernelINS2_10policy_hubIiyN4cuda3std3__44plusIiEEE10Policy1000EPiyS9_iNS7_10__identityEEEvT0_PT3_T1_NS0_13GridEvenShareISH_EET2_T4__param_3[72],
	.param .align 1 .b8 _ZN3cub18CUB_300001_SM_10006detail6reduce18DeviceReduceKernelINS2_10policy_hubIiyN4cuda3std3__44plusIiEEE10Policy1000EPiyS9_iNS7_10__identityEEEvT0_PT3_T1_NS0_13GridEvenShareISH_EET2_T4__param_4[1],
	.param .align 1 .b8 _ZN3cub18CUB_300001_SM_10006detail6reduce18DeviceReduceKernelINS2_10policy_hubIiyN4cuda3std3__44plusIiEEE10Policy1000EPiyS9_iNS7_10__identityEEEvT0_PT3_T1_NS0_13GridEvenShareISH_EET2_T4__param_5[1]
)
.maxntid 256
{
	.reg .pred 	%p<95>;
	.reg .b32 	%r<694>;
	.reg .b64 	%rd<174>;
	// demoted variable
	.shared .align 4 .b8 _ZZN3cub18CUB_300001_SM_10006detail6reduce18DeviceReduceKernelINS2_10policy_hubIiyN4cuda3std3__44plusIiEEE10Policy1000EPiyS9_iNS7_10__identityEEEvT0_PT3_T1_NS0_13GridEvenShareISH_EET2_T4_E12temp_storage[44];
	ld.param.u64 	%rd1, [_ZN3cub18CUB_300001_SM_10006detail6reduce18DeviceReduceKernelINS2_10policy_hubIiyN4cuda3std3__44plusIiEEE10Policy1000EPiyS9_iNS7_10__identityEEEvT0_PT3_T1_NS0_13GridEvenShareISH_EET2_T4__param_3+32];
	ld.param.u64 	%rd39, [_ZN3cub18CUB_300001_SM_10006detail6reduce18DeviceReduceKernelINS2_10policy_hubIiyN4cuda3std3__44plusIiEEE10Policy1000EPiyS9_iNS7_10__identityEEEvT0_PT3_T1_NS0_13GridEvenShareISH_EET2_T4__param_0];
	ld.param.u32 	%r1, [_ZN3cub18CUB_300001_SM_10006detail6reduce18DeviceReduceKernelINS2_10policy_hubIiyN4cuda3std3__44plusIiEEE10Policy1000EPiyS9_iNS7_10__identityEEEvT0_PT3_T1_NS0_13GridEvenShareISH_EET2_T4__param_3+40];
	mov.u32 	%r2, %ctaid.x;
	shl.b32 	%r110, %r1, 12;
	cvt.s64.s32 	%rd2, %r110;
	shl.b32 	%r111, %r2, 12;
	cvt.u64.u32 	%rd3, %r111;
	and.b64  	%rd41, %rd39, 15;
	setp.ne.s64 	%p1, %rd41, 0;
	@%p1 bra 	$L__BB30_35;
	sub.s64 	%rd4, %rd1, %rd3;
	setp.gt.u64 	%p48, %rd4, 4095;
	@%p48 bra 	$L__BB30_19;
	cvt.u32.u64 	%r517, %rd3;
	cvt.u32.u64 	%r3, %rd1;
	sub.s32 	%r4, %r3, %r517;
	mov.u32 	%r5, %tid.x;
	setp.ge.s32 	%p65, %r5, %r4;
	mov.b32 	%r659, 0;
	mov.u32 	%r654, %r5;
	@%p65 bra 	$L__BB30_4;
	add.s32 	%r520, %r517, %r5;
	mul.wide.u32 	%rd146, %r520, 4;
	add.s64 	%rd145, %rd39, %rd146;
	// begin inline asm
	ld.global.nc.u32 %r659, [%rd145];
	// end inline asm
	add.s32 	%r654, %r5, 256;
$L__BB30_4:
	setp.ge.s32 	%p66, %r654, %r4;
	@%p66 bra 	$L__BB30_10;
	not.b32 	%r522, %r654;
	add.s32 	%r10, %r522, %r3;
	and.b32  	%r523, %r10, 768;
	setp.eq.s32 	%p67, %r523, 768;
	@%p67 bra 	$L__BB30_8;
	cvt.u64.u32 	%rd147, %r654;
	add.s64 	%rd148, %rd147, %rd3;
	shl.b64 	%rd149, %rd148, 2;
	add.s64 	%rd162, %rd39, %rd149;
	shr.u32 	%r524, %r10, 8;
	add.s32 	%r525, %r524, 1;
	and.b32  	%r526, %r525, 3;
	neg.s32 	%r651, %r526;
$L__BB30_7:
	.pragma "nounroll";
	// begin inline asm
	ld.global.nc.u32 %r527, [%rd162];
	// end inline asm
	add.s32 	%r659, %r527, %r659;
	add.s32 	%r654, %r654, 256;
	add.s64 	%rd162, %rd162, 1024;
	add.s32 	%r651, %r651, 1;
	setp.ne.s32 	%p68, %r651, 0;
	@%p68 bra 	$L__BB30_7;
$L__BB30_8:
	sub.s32 	%r529, %r10, %r517;
	setp.lt.u32 	%p69, %r529, 768;
	@%p69 bra 	$L__BB30_10;
$L__BB30_9:
	cvt.s64.s32 	%rd155, %r654;
	add.s64 	%rd156, %rd3, %rd155;
	shl.b64 	%rd157, %rd156, 2;
	add.s64 	%rd151, %rd39, %rd157;
	// begin inline asm
	ld.global.nc.u32 %r530, [%rd151];
	// end inline asm
	add.s32 	%r534, %r530, %r659;
	add.s64 	%rd152, %rd151, 1024;
	// begin inline asm
	ld.global.nc.u32 %r531, [%rd152];
	// end inline asm
	add.s32 	%r535, %r531, %r534;
	add.s64 	%rd153, %rd151, 2048;
	// begin inline asm
	ld.global.nc.u32 %r532, [%rd153];
	// end inline asm
	add.s32 	%r536, %r532, %r535;
	add.s64 	%rd154, %rd151, 3072;
	// begin inline asm
	ld.global.nc.u32 %r533, [%rd154];
	// end inline asm
	add.s32 	%r659, %r533, %r536;
	add.s32 	%r654, %r654, 1024;
	setp.lt.s32 	%p70, %r654, %r4;
	@%p70 bra 	$L__BB30_9;
$L__BB30_10:
	setp.lt.s32 	%p71, %r4, 256;
	@%p71 bra 	$L__BB30_15;
	// begin inline asm
	mov.u32 %r600, %laneid;
	// end inline asm
	mov.b32 	%r603, 1;
	mov.b32 	%r624, 31;
	mov.b32 	%r625, -1;
	// begin inline asm
	shfl.sync.down.b32 %r601, %r659, %r603, %r624, %r625;
	// end inline asm
	setp.gt.s32 	%p87, %r600, 30;
	selp.b32 	%r626, 0, %r601, %p87;
	add.s32 	%r607, %r626, %r659;
	mov.b32 	%r608, 2;
	// begin inline asm
	shfl.sync.down.b32 %r606, %r607, %r608, %r624, %r625;
	// end inline asm
	setp.gt.s32 	%p88, %r600, 29;
	selp.b32 	%r627, 0, %r606, %p88;
	add.s32 	%r612, %r607, %r627;
	mov.b32 	%r613, 4;
	// begin inline asm
	shfl.sync.down.b32 %r611, %r612, %r613, %r624, %r625;
	// end inline asm
	setp.gt.s32 	%p89, %r600, 27;
	selp.b32 	%r628, 0, %r611, %p89;
	add.s32 	%r617, %r612, %r628;
	mov.b32 	%r618, 8;
	// begin inline asm
	shfl.sync.down.b32 %r616, %r617, %r618, %r624, %r625;
	// end inline asm
	setp.gt.s32 	%p90, %r600, 23;
	selp.b32 	%r629, 0, %r616, %p90;
	add.s32 	%r622, %r617, %r629;
	mov.b32 	%r623, 16;
	// begin inline asm
	shfl.sync.down.b32 %r621, %r622, %r623, %r624, %r625;
	// end inline asm
	setp.gt.s32 	%p91, %r600, 15;
	selp.b32 	%r630, 0, %r621, %p91;
	add.s32 	%r693, %r622, %r630;
	setp.ne.s32 	%p92, %r600, 0;
	@%p92 bra 	$L__BB30_13;
	shr.u32 	%r631, %r5, 3;
	and.b32  	%r632, %r631, 124;
	mov.u32 	%r633, _ZZN3cub18CUB_300001_SM_10006detail6reduce18DeviceReduceKernelINS2_10policy_hubIiyN4cuda3std3__44plusIiEEE10Policy1000EPiyS9_iNS7_10__identityEEEvT0_PT3_T1_NS0_13GridEvenShareISH_EET2_T4_E12temp_storage;
	add.s32 	%r634, %r633, %r632;
	st.shared.u32 	[%r634+8], %r693;
$L__BB30_13:
	bar.sync 	0;
	setp.ne.s32 	%p93, %r5, 0;
	@%p93 bra 	$L__BB30_69;
	ld.shared.u32 	%r635, [_ZZN3cub18CUB_300001_SM_10006detail6reduce18DeviceReduceKernelINS2_10policy_hubIiyN4cuda3std3__44plusIiEEE10Policy1000EPiyS9_iNS7_10__identityEEEvT0_PT3_T1_NS0_13GridEvenShareISH_EET2_T4_E12temp_storage+12];
	add.s32 	%r636, %r635, %r693;
	ld.shared.u32 	%r637, [_ZZN3cub18CUB_300001_SM_10006detail6reduce18DeviceReduceKernelINS2_10policy_hubIiyN4cuda3std3__44plusIiEEE10Policy1000EPiyS9_iNS7_10__identityEEEvT0_PT3_T1_NS0_13GridEvenShareISH_EET2_T4_E12temp_storage+16];
	add.s32 	%r638, %r636, %r637;
	ld.shared.u32 	%r639, [_ZZN3cub18CUB_300001_SM_10006detail6reduce18DeviceReduceKernelINS2_10policy_hubIiyN4cuda3std3__44plusIiEEE10Policy1000EPiyS9_iNS7_10__identityEEEvT0_PT3_T1_NS0_13GridEvenShareISH_EET2_T4_E12temp_storage+20];
	add.s32 	%r640, %r638, %r639;
	ld.shared.u32 	%r641, [_ZZN3cub18CUB_300001_SM_10006detail6reduce18DeviceReduceKernelINS2_10policy_hubIiyN4cuda3std3__44plusIiEEE10Policy1000EPiyS9_iNS7_10__identityEEEvT0_PT3_T1_NS0_13GridEvenShareISH_EET2_T4_E12temp_storage+24];
	add.s32 	%r642, %r640, %r641;
	ld.shared.u32 	%r643, [_ZZN3cub18CUB_300001_SM_10006detail6reduce18DeviceReduceKernelINS2_10policy_hubIiyN4cuda3std3__44plusIiEEE10Policy1000EPiyS9_iNS7_10__identityEEEvT0_PT3_T1_NS0_13GridEvenShareISH_EET2_T4_E12temp_storage+28];
	add.s32 	%r644, %r642, %r643;
	ld.shared.u32 	%r645, [_ZZN3cub18CUB_300001_SM_10006detail6reduce18DeviceReduceKernelINS2_10policy_hubIiyN4cuda3std3__44plusIiEEE10Policy1000EPiyS9_iNS7_10__identityEEEvT0_PT3_T1_NS0_13GridEvenShareISH_EET2_T4_E12temp_storage+32];
	add.s32 	%r646, %r644, %r645;
	ld.shared.u32 	%r647, [_ZZN3cub18CUB_300001_SM_10006detail6reduce18DeviceReduceKernelINS2_10policy_hubIiyN4cuda3std3__44plusIiEEE10Policy1000EPiyS9_iNS7_10__identityEEEvT0_PT3_T1_NS0_13GridEvenShareISH_EET2_T4_E12temp_storage+36];
	add.s32 	%r693, %r646, %r647;
	bra.uni 	$L__BB30_69;
$L__BB30_15:
	// begin inline asm
	mov.u32 %r537, %laneid;
	// end inline asm
	and.b32  	%r563, %r5, 992;
	add.s32 	%r564, %r563, 32;
	setp.gt.s32 	%p72, %r564, %r4;
	not.b32 	%r565, %r563;
	add.s32 	%r566, %r4, %r565;
	selp.b32 	%r561, %r566, 31, %p72;
	mov.b32 	%r540, 1;
	mov.b32 	%r562, -1;
	// begin inline asm
	shfl.sync.down.b32 %r538, %r659, %r540, %r561, %r562;
	// end inline asm
	setp.lt.s32 	%p73, %r537, %r561;
	selp.b32 	%r567, %r538, 0, %p73;
	add.s32 	%r544, %r567, %r659;
	mov.b32 	%r545, 2;
	// begin inline asm
	shfl.sync.down.b32 %r543, %r544, %r545, %r561, %r562;
	// end inline asm
	add.s32 	%r568, %r537, 2;
	setp.gt.s32 	%p74, %r568, %r561;
	selp.b32 	%r569, 0, %r543, %p74;
	add.s32 	%r549, %r544, %r569;
	mov.b32 	%r550, 4;
	// begin inline asm
	shfl.sync.down.b32 %r548, %r549, %r550, %r561, %r562;
	// end inline asm
	add.s32 	%r570, %r537, 4;
	setp.gt.s32 	%p75, %r570, %r561;
	selp.b32 	%r571, 0, %r548, %p75;
	add.s32 	%r554, %r549, %r571;
	mov.b32 	%r555, 8;
	// begin inline asm
	shfl.sync.down.b32 %r553, %r554, %r555, %r561, %r562;
	// end inline asm
	add.s32 	%r572, %r537, 8;
	setp.gt.s32 	%p76, %r572, %r561;
	selp.b32 	%r573, 0, %r553, %p76;
	add.s32 	%r559, %r554, %r573;
	mov.b32 	%r560, 16;
	// begin inline asm
	shfl.sync.down.b32 %r558, %r559, %r560, %r561, %r562;
	// end inline asm
	add.s32 	%r574, %r537, 16;
	setp.gt.s32 	%p77, %r574, %r561;
	selp.b32 	%r575, 0, %r558, %p77;
	add.s32 	%r693, %r559, %r575;
	setp.ne.s32 	%p78, %r537, 0;
	@%p78 bra 	$L__BB30_17;
	shr.u32 	%r576, %r5, 3;
	and.b32  	%r577, %r576, 124;
	mov.u32 	%r578, _ZZN3cub18CUB_300001_SM_10006detail6reduce18DeviceReduceKernelINS2_10policy_hubIiyN4cuda3std3__44plusIiEEE10Policy1000EPiyS9_iNS7_10__identityEEEvT0_PT3_T1_NS0_13GridEvenShareISH_EET2_T4_E12temp_storage;
	add.s32 	%r579, %r578, %r577;
	st.shared.u32 	[%r579+8], %r693;
$L__BB30_17:
	bar.sync 	0;
	setp.ne.s32 	%p79, %r5, 0;
	@%p79 bra 	$L__BB30_69;
	setp.gt.s32 	%p80, %r4, 32;
	ld.shared.u32 	%r580, [_ZZN3cub18CUB_300001_SM_10006detail6reduce18DeviceReduceKernelINS2_10policy_hubIiyN4cuda3std3__44plusIiEEE10Policy1000EPiyS9_iNS7_10__identityEEEvT0_PT3_T1_NS0_13GridEvenShareISH_EET2_T4_E12temp_storage+12];
	selp.b32 	%r581, %r580, 0, %p80;
	add.s32 	%r582, %r581, %r693;
	setp.gt.s32 	%p81, %r4, 64;
	ld.shared.u32 	%r583, [_ZZN3cub18CUB_300001_SM_10006detail6reduce18DeviceReduceKernelINS2_10policy_hubIiyN4cuda3std3__44plusIiEEE10Policy1000EPiyS9_iNS7_10__identityEEEvT0_PT3_T1_NS0_13GridEvenShareISH_EET2_T4_E12temp_storage+16];
	selp.b32 	%r584, %r583, 0, %p81;
	add.s32 	%r585, %r582, %r584;
	setp.gt.s32 	%p82, %r4, 96;
	ld.shared.u32 	%r586, [_ZZN3cub18CUB_300001_SM_10006detail6reduce18DeviceReduceKernelINS2_10policy_hubIiyN4cuda3std3__44plusIiEEE10Policy1000EPiyS9_iNS7_10__identityEEEvT0_PT3_T1_NS0_13GridEvenShareISH_EET2_T4_E12temp_storage+20];
	selp.b32 	%r587, %r586, 0, %p82;
	add.s32 	%r588, %r585, %r587;
	setp.gt.s32 	%p83, %r4, 128;
	ld.shared.u32 	%r589, [_ZZN3cub18CUB_300001_SM_10006detail6reduce18DeviceReduceKernelINS2_10policy_hubIiyN4cuda3std3__44plusIiEEE10Policy1000EPiyS9_iNS7_10__identityEEEvT0_PT3_T1_NS0_13GridEvenShareISH_EET2_T4_E12temp_storage+24];
	selp.b32 	%r590, %r589, 0, %p83;
	add.s32 	%r591, %r588, %r590;
	setp.gt.s32 	%p84, %r4, 160;
	ld.shared.u32 	%r592, [_ZZN3cub18CUB_300001_SM_10006detail6reduce18DeviceReduceKernelINS2_10policy_hubIiyN4cuda3std3__44plusIiEEE10Policy1000EPiyS9_iNS7_10__identityEEEvT0_PT3_T1_NS0_13GridEvenShareISH_EET2_T4_E12temp_storage+28];
	selp.b32 	%r593, %r592, 0, %p84;
	add.s32 	%r594, %r591, %r593;
	setp.gt.s32 	%p85, %r4, 192;
	ld.shared.u32 	%r595, [_ZZN3cub18CUB_300001_SM_10006detail6reduce18DeviceReduceKernelINS2_10policy_hubIiyN4cuda3std3__44plusIiEEE10Policy1000EPiyS9_iNS7_10__identityEEEvT0_PT3_T1_NS0_13GridEvenShareISH_EET2_T4_E12temp_storage+32];
	selp.b32 	%r596, %r595, 0, %p85;
	add.s32 	%r597, %r594, %r596;
	setp.gt.s32 	%p86, %r4, 224;
	ld.shared.u32 	%r598, [_ZZN3cub18CUB_300001_SM_10006detail6reduce18DeviceReduceKernelINS2_10policy_hubIiyN4cuda3std3__44plusIiEEE10Policy1000EPiyS9_iNS7_10__identityEEEvT0_PT3_T1_NS0_13GridEvenShareISH_EET2_T4_E12temp_storage+36];
	selp.b32 	%r599, %r598, 0, %p86;
	add.s32 	%r693, %r597, %r599;
	bra.uni 	$L__BB30_69;
$L__BB30_19:
	cvt.u32.u64 	%r379, %rd3;
	mov.u32 	%r30, %tid.x;
	shl.b32 	%r380, %r30, 2;
	add.s32 	%r381, %r379, %r380;
	mul.wide.u32 	%rd115, %r381, 4;
	add.s64 	%rd105, %rd39, %rd115;
	// begin inline asm
	ld.global.nc.v2.u64 {%rd103, %rd104}, [%rd105];
	// end inline asm
	mov.b64 	{%r382, %r383}, %rd104;
	mov.b64 	{%r384, %r385}, %rd103;
	add.s64 	%rd108, %rd105, 4096;
	// begin inline asm
	ld.global.nc.v2.u64 {%rd106, %rd107}, [%rd108];
	// end inline asm
	mov.b64 	{%r386, %r387}, %rd107;
	mov.b64 	{%r388, %r389}, %rd106;
	add.s64 	%rd111, %rd105, 8192;
	// begin inline asm
	ld.global.nc.v2.u64 {%rd109, %rd110}, [%rd111];
	// end inline asm
	mov.b64 	{%r390, %r391}, %rd110;
	mov.b64 	{%r392, %r393}, %rd109;
	add.s64 	%rd114, %rd105, 12288;
	// begin inline asm
	ld.global.nc.v2.u64 {%rd112, %rd113}, [%rd114];
	// end inline asm
	mov.b64 	{%r394, %r395}, %rd113;
	mov.b64 	{%r396, %r397}, %rd112;
	add.s32 	%r398, %r385, %r384;
	add.s32 	%r399, %r382, %r398;
	add.s32 	%r400, %r383, %r399;
	add.s32 	%r401, %r388, %r400;
	add.s32 	%r402, %r389, %r401;
	add.s32 	%r403, %r386, %r402;
	add.s32 	%r404, %r387, %r403;
	add.s32 	%r405, %r392, %r404;
	add.s32 	%r406, %r393, %r405;
	add.s32 	%r407, %r390, %r406;
	add.s32 	%r408, %r391, %r407;
	add.s32 	%r409, %r396, %r408;
	add.s32 	%r410, %r397, %r409;
	add.s32 	%r411, %r394, %r410;
	add.s32 	%r670, %r395, %r411;
	setp.lt.u64 	%p49, %rd4, %rd2;
	@%p49 bra 	$L__BB30_31;
	add.s64 	%rd164, %rd2, %rd3;
	cvt.u64.u32 	%rd116, %r30;
	add.s64 	%rd117, %rd164, %rd116;
	shl.b64 	%rd118, %rd117, 2;
	add.s64 	%rd163, %rd39, %rd118;
	mov.b32 	%r660, 0;
$L__BB30_21:
	add.s64 	%rd3, %rd3, %rd2;
	add.s64 	%rd119, %rd1, -4096;
	setp.gt.u64 	%p50, %rd3, %rd119;
	@%p50 bra 	$L__BB30_23;
	cvt.u64.u32 	%rd132, %r380;
	add.s64 	%rd133, %rd3, %rd132;
	shl.b64 	%rd134, %rd133, 2;
	add.s64 	%rd122, %rd39, %rd134;
	// begin inline asm
	ld.global.nc.v2.u64 {%rd120, %rd121}, [%rd122];
	// end inline asm
	mov.b64 	{%r414, %r415}, %rd121;
	mov.b64 	{%r416, %r417}, %rd120;
	add.s64 	%rd125, %rd122, 4096;
	// begin inline asm
	ld.global.nc.v2.u64 {%rd123, %rd124}, [%rd125];
	// end inline asm
	mov.b64 	{%r418, %r419}, %rd124;
	mov.b64 	{%r420, %r421}, %rd123;
	add.s64 	%rd128, %rd122, 8192;
	// begin inline asm
	ld.global.nc.v2.u64 {%rd126, %rd127}, [%rd128];
	// end inline asm
	mov.b64 	{%r422, %r423}, %rd127;
	mov.b64 	{%r424, %r425}, %rd126;
	add.s64 	%rd131, %rd122, 12288;
	// begin inline asm
	ld.global.nc.v2.u64 {%rd129, %rd130}, [%rd131];
	// end inline asm
	mov.b64 	{%r426, %r427}, %rd130;
	mov.b64 	{%r428, %r429}, %rd129;
	add.s32 	%r430, %r416, %r670;
	add.s32 	%r431, %r417, %r430;
	add.s32 	%r432, %r414, %r431;
	add.s32 	%r433, %r415, %r432;
	add.s32 	%r434, %r420, %r433;
	add.s32 	%r435, %r421, %r434;
	add.s32 	%r436, %r418, %r435;
	add.s32 	%r437, %r419, %r436;
	add.s32 	%r438, %r424, %r437;
	add.s32 	%r439, %r425, %r438;
	add.s32 	%r440, %r422, %r439;
	add.s32 	%r441, %r423, %r440;
	add.s32 	%r442, %r428, %r441;
	add.s32 	%r443, %r429, %r442;
	add.s32 	%r444, %r426, %r443;
	add.s32 	%r670, %r427, %r444;
	sub.s64 	%rd135, %rd1, %rd3;
	setp.lt.u64 	%p51, %rd135, %rd2;
	add.s32 	%r660, %r660, 1;
	add.s64 	%rd164, %rd164, %rd2;
	shl.b64 	%rd136, %rd2, 2;
	add.s64 	%rd163, %rd163, %rd136;
	@%p51 bra 	$L__BB30_31;
	bra.uni 	$L__BB30_21;
$L__BB30_23:
	setp.le.u64 	%p52, %rd1, %rd3;
	@%p52 bra 	$L__BB30_31;
	cvt.u32.u64 	%r445, %rd3;
	cvt.u32.u64 	%r446, %rd1;
	sub.s32 	%r36, %r446, %r445;
	setp.ge.s32 	%p53, %r30, %r36;
	@%p53 bra 	$L__BB30_31;
	cvt.u32.u64 	%r449, %rd2;
	not.b32 	%r451, %r30;
	add.s32 	%r452, %r451, %r446;
	add.s32 	%r453, %r449, %r379;
	sub.s32 	%r454, %r452, %r453;
	mul.lo.s32 	%r455, %r1, %r660;
	shl.b32 	%r456, %r455, 12;
	sub.s32 	%r37, %r454, %r456;
	shr.u32 	%r457, %r452, 8;
	add.s32 	%r38, %r457, 1;
	and.b32  	%r458, %r452, 768;
	setp.eq.s32 	%p54, %r458, 768;
	mov.u32 	%r665, %r30;
	@%p54 bra 	$L__BB30_28;
	and.b32  	%r459, %r38, 3;
	neg.s32 	%r662, %r459;
	mov.u32 	%r665, %r30;
$L__BB30_27:
	.pragma "nounroll";
	// begin inline asm
	ld.global.nc.u32 %r460, [%rd163];
	// end inline asm
	add.s32 	%r670, %r460, %r670;
	add.s32 	%r665, %r665, 256;
	add.s64 	%rd163, %rd163, 1024;
	add.s32 	%r662, %r662, 1;
	setp.ne.s32 	%p55, %r662, 0;
	@%p55 bra 	$L__BB30_27;
$L__BB30_28:
	setp.lt.u32 	%p56, %r37, 768;
	@%p56 bra 	$L__BB30_31;
	cvt.u64.u32 	%rd138, %r665;
	add.s64 	%rd139, %rd138, %rd164;
	shl.b64 	%rd140, %rd139, 2;
	add.s64 	%rd167, %rd39, %rd140;
$L__BB30_30:
	// begin inline asm
	ld.global.nc.u32 %r461, [%rd167];
	// end inline asm
	add.s32 	%r465, %r461, %r670;
	add.s64 	%rd142, %rd167, 1024;
	// begin inline asm
	ld.global.nc.u32 %r462, [%rd142];
	// end inline asm
	add.s32 	%r466, %r462, %r465;
	add.s64 	%rd143, %rd167, 2048;
	// begin inline asm
	ld.global.nc.u32 %r463, [%rd143];
	// end inline asm
	add.s32 	%r467, %r463, %r466;
	add.s64 	%rd144, %rd167, 3072;
	// begin inline asm
	ld.global.nc.u32 %r464, [%rd144];
	// end inline asm
	add.s32 	%r670, %r464, %r467;
	add.s32 	%r665, %r665, 1024;
	add.s64 	%rd167, %rd167, 4096;
	setp.lt.s32 	%p57, %r665, %r36;
	@%p57 bra 	$L__BB30_30;
$L__BB30_31:
	// begin inline asm
	mov.u32 %r468, %laneid;
	// end inline asm
	mov.b32 	%r471, 1;
	mov.b32 	%r492, 31;
	mov.b32 	%r493, -1;
	// begin inline asm
	shfl.sync.down.b32 %r469, %r670, %r471, %r492, %r493;
	// end inline asm
	setp.gt.s32 	%p58, %r468, 30;
	selp.b32 	%r494, 0, %r469, %p58;
	add.s32 	%r475, %r494, %r670;
	mov.b32 	%r476, 2;
	// begin inline asm
	shfl.sync.down.b32 %r474, %r475, %r476, %r492, %r493;
	// end inline asm
	setp.gt.s32 	%p59, %r468, 29;
	selp.b32 	%r495, 0, %r474, %p59;
	add.s32 	%r480, %r475, %r495;
	mov.b32 	%r481, 4;
	// begin inline asm
	shfl.sync.down.b32 %r479, %r480, %r481, %r492, %r493;
	// end inline asm
	setp.gt.s32 	%p60, %r468, 27;
	selp.b32 	%r496, 0, %r479, %p60;
	add.s32 	%r485, %r480, %r496;
	mov.b32 	%r486, 8;
	// begin inline asm
	shfl.sync.down.b32 %r484, %r485, %r486, %r492, %r493;
	// end inline asm
	setp.gt.s32 	%p61, %r468, 23;
	selp.b32 	%r497, 0, %r484, %p61;
	add.s32 	%r490, %r485, %r497;
	mov.b32 	%r491, 16;
	// begin inline asm
	shfl.sync.down.b32 %r489, %r490, %r491, %r492, %r493;
	// end inline asm
	setp.gt.s32 	%p62, %r468, 15;
	selp.b32 	%r498, 0, %r489, %p62;
	add.s32 	%r693, %r490, %r498;
	setp.ne.s32 	%p63, %r468, 0;
	@%p63 bra 	$L__BB30_33;
	shr.u32 	%r499, %r30, 3;
	and.b32  	%r500, %r499, 124;
	mov.u32 	%r501, _ZZN3cub18CUB_300001_SM_10006detail6reduce18DeviceReduceKernelINS2_10policy_hubIiyN4cuda3std3__44plusIiEEE10Policy1000EPiyS9_iNS7_10__identityEEEvT0_PT3_T1_NS0_13GridEvenShareISH_EET2_T4_E12temp_storage;
	add.s32 	%r502, %r501, %r500;
	st.shared.u32 	[%r502+8], %r693;
$L__BB30_33:
	bar.sync 	0;
	setp.ne.s32 	%p64, %r30, 0;
	@%p64 bra 	$L__BB30_69;
	ld.shared.u32 	%r503, [_ZZN3cub18CUB_300001_SM_10006detail6reduce18DeviceReduceKernelINS2_10policy_hubIiyN4cuda3std3__44plusIiEEE10Policy1000EPiyS9_iNS7_10__identityEEEvT0_PT3_T1_NS0_13GridEvenShareISH_EET2_T4_E12temp_storage+12];
	add.s32 	%r504, %r503, %r693;
	ld.shared.u32 	%r505, [_ZZN3cub18CUB_300001_SM_10006detail6reduce18DeviceReduceKernelINS2_10policy_hubIiyN4cuda3std3__44plusIiEEE10Policy1000EPiyS9_iNS7_10__identityEEEvT0_PT3_T1_NS0_13GridEvenShareISH_EET2_T4_E12temp_storage+16];
	add.s32 	%r506, %r504, %r505;
	ld.shared.u32 	%r507, [_ZZN3cub18CUB_300001_SM_10006detail6reduce18DeviceReduceKernelINS2_10policy_hubIiyN4cuda3std3__44plusIiEEE10Policy1000EPiyS9_iNS7_10__identityEEEvT0_PT3_T1_NS0_13GridEvenShareISH_EET2_T4_E12temp_storage+20];
	add.s32 	%r508, %r506, %r507;
	ld.shared.u32 	%r509, [_ZZN3cub18CUB_300001_SM_10006detail6reduce18DeviceReduceKernelINS2_10policy_hubIiyN4cuda3std3__44plusIiEEE10Policy1000EPiyS9_iNS7_10__identityEEEvT0_PT3_T1_NS0_13GridEvenShareISH_EET2_T4_E12temp_storage+24];
	add.s32 	%r510, %r508, %r509;
	ld.shared.u32 	%r511, [_ZZN3cub18CUB_300001_SM_10006detail6reduce18DeviceReduceKernelINS2_10policy_hubIiyN4cuda3std3__44plusIiEEE10Policy1000EPiyS9_iNS7_10__identityEEEvT0_PT3_T1_NS0_13GridEvenShareISH_EET2_T4_E12temp_storage+28];
	add.s32 	%r512, %r510, %r511;
	ld.shared.u32 	%r513, [_ZZN3cub18CUB_300001_SM_10006detail6reduce18DeviceReduceKernelINS2_10policy_hubIiyN4cuda3std3__44plusIiEEE10Policy1000EPiyS9_iNS7_10__identityEEEvT0_PT3_T1_NS0_13GridEvenShareISH_EET2_T4_E12temp_storage+32];
	add.s32 	%r514, %r512, %r513;
	ld.shared.u32 	%r515, [_ZZN3cub18CUB_300001_SM_10006detail6reduce18DeviceReduceKernelINS2_10policy_hubIiyN4cuda3std3__44plusIiEEE10Policy1000EPiyS9_iNS7_10__identityEEEvT0_PT3_T1_NS0_13GridEvenShareISH_EET2_T4_E12temp_storage+36];
	add.s32 	%r693, %r514, %r515;
	bra.uni 	$L__BB30_69;
$L__BB30_35:
	sub.s64 	%rd21, %rd1, %rd3;
	setp.gt.u64 	%p2, %rd21, 4095;
	@%p2 bra 	$L__BB30_53;
	cvt.u32.u64 	%r248, %rd3;
	cvt.u32.u64 	%r56, %rd1;
	sub.s32 	%r57, %r56, %r248;
	mov.u32 	%r58, %tid.x;
	setp.ge.s32 	%p19, %r58, %r57;
	mov.b32 	%r681, 0;
	mov.u32 	%r676, %r58;
	@%p19 bra 	$L__BB30_38;
	add.s32 	%r251, %r248, %r58;
	mul.wide.u32 	%rd91, %r251, 4;
	add.s64 	%rd90, %rd39, %rd91;
	// begin inline asm
	ld.global.nc.u32 %r681, [%rd90];
	// end inline asm
	add.s32 	%r676, %r58, 256;
$L__BB30_38:
	setp.ge.s32 	%p20, %r676, %r57;
	@%p20 bra 	$L__BB30_44;
	not.b32 	%r253, %r676;
	add.s32 	%r63, %r253, %r56;
	and.b32  	%r254, %r63, 768;
	setp.eq.s32 	%p21, %r254, 768;
	@%p21 bra 	$L__BB30_42;
	cvt.u64.u32 	%rd92, %r676;
	add.s64 	%rd93, %rd92, %rd3;
	shl.b64 	%rd94, %rd93, 2;
	add.s64 	%rd168, %rd39, %rd94;
	shr.u32 	%r255, %r63, 8;
	add.s32 	%r256, %r255, 1;
	and.b32  	%r257, %r256, 3;
	neg.s32 	%r673, %r257;
$L__BB30_41:
	.pragma "nounroll";
	// begin inline asm
	ld.global.nc.u32 %r258, [%rd168];
	// end inline asm
	add.s32 	%r681, %r258, %r681;
	add.s32 	%r676, %r676, 256;
	add.s64 	%rd168, %rd168, 1024;
	add.s32 	%r673, %r673, 1;
	setp.ne.s32 	%p22, %r673, 0;
	@%p22 bra 	$L__BB30_41;
$L__BB30_42:
	sub.s32 	%r260, %r63, %r248;
	setp.lt.u32 	%p23, %r260, 768;
	@%p23 bra 	$L__BB30_44;
$L__BB30_43:
	cvt.s64.s32 	%rd100, %r676;
	add.s64 	%rd101, %rd3, %rd100;
	shl.b64 	%rd102, %rd101, 2;
	add.s64 	%rd96, %rd39, %rd102;
	// begin inline asm
	ld.global.nc.u32 %r261, [%rd96];
	// end inline asm
	add.s32 	%r265, %r261, %r681;
	add.s64 	%rd97, %rd96, 1024;
	// begin inline asm
	ld.global.nc.u32 %r262, [%rd97];
	// end inline asm
	add.s32 	%r266, %r262, %r265;
	add.s64 	%rd98, %rd96, 2048;
	// begin inline asm
	ld.global.nc.u32 %r263, [%rd98];
	// end inline asm
	add.s32 	%r267, %r263, %r266;
	add.s64 	%rd99, %rd96, 3072;
	// begin inline asm
	ld.global.nc.u32 %r264, [%rd99];
	// end inline asm
	add.s32 	%r681, %r264, %r267;
	add.s32 	%r676, %r676, 1024;
	setp.lt.s32 	%p24, %r676, %r57;
	@%p24 bra 	$L__BB30_43;
$L__BB30_44:
	setp.lt.s32 	%p25, %r57, 256;
	@%p25 bra 	$L__BB30_49;
	// begin inline asm
	mov.u32 %r331, %laneid;
	// end inline asm
	mov.b32 	%r334, 1;
	mov.b32 	%r355, 31;
	mov.b32 	%r356, -1;
	// begin inline asm
	shfl.sync.down.b32 %r332, %r681, %r334, %r355, %r356;
	// end inline asm
	setp.gt.s32 	%p41, %r331, 30;
	selp.b32 	%r357, 0, %r332, %p41;
	add.s32 	%r338, %r357, %r681;
	mov.b32 	%r339, 2;
	// begin inline asm
	shfl.sync.down.b32 %r337, %r338, %r339, %r355, %r356;
	// end inline asm
	setp.gt.s32 	%p42, %r331, 29;
	selp.b32 	%r358, 0, %r337, %p42;
	add.s32 	%r343, %r338, %r358;
	mov.b32 	%r344, 4;
	// begin inline asm
	shfl.sync.down.b32 %r342, %r343, %r344, %r355, %r356;
	// end inline asm
	setp.gt.s32 	%p43, %r331, 27;
	selp.b32 	%r359, 0, %r342, %p43;
	add.s32 	%r348, %r343, %r359;
	mov.b32 	%r349, 8;
	// begin inline asm
	shfl.sync.down.b32 %r347, %r348, %r349, %r355, %r356;
	// end inline asm
	setp.gt.s32 	%p44, %r331, 23;
	selp.b32 	%r360, 0, %r347, %p44;
	add.s32 	%r353, %r348, %r360;
	mov.b32 	%r354, 16;
	// begin inline asm
	shfl.sync.down.b32 %r352, %r353, %r354, %r355, %r356;
	// end inline asm
	setp.gt.s32 	%p45, %r331, 15;
	selp.b32 	%r361, 0, %r352, %p45;
	add.s32 	%r693, %r353, %r361;
	setp.ne.s32 	%p46, %r331, 0;
	@%p46 bra 	$L__BB30_47;
	shr.u32 	%r362, %r58, 3;
	and.b32  	%r363, %r362, 124;
	mov.u32 	%r364, _ZZN3cub18CUB_300001_SM_10006detail6reduce18DeviceReduceKernelINS2_10policy_hubIiyN4cuda3std3__44plusIiEEE10Policy1000EPiyS9_iNS7_10__identityEEEvT0_PT3_T1_NS0_13GridEvenShareISH_EET2_T4_E12temp_storage;
	add.s32 	%r365, %r364, %r363;
	st.shared.u32 	[%r365+8], %r693;
$L__BB30_47:
	bar.sync 	0;
	setp.ne.s32 	%p47, %r58, 0;
	@%p47 bra 	$L__BB30_69;
	ld.shared.u32 	%r366, [_ZZN3cub18CUB_300001_SM_10006detail6reduce18DeviceReduceKernelINS2_10policy_hubIiyN4cuda3std3__44plusIiEEE10Policy1000EPiyS9_iNS7_10__identityEEEvT0_PT3_T1_NS0_13GridEvenShareISH_EET2_T4_E12temp_storage+12];
	add.s32 	%r367, %r366, %r693;
	ld.shared.u32 	%r368, [_ZZN3cub18CUB_300001_SM_10006detail6reduce18DeviceReduceKernelINS2_10policy_hubIiyN4cuda3std3__44plusIiEEE10Policy1000EPiyS9_iNS7_10__identityEEEvT0_PT3_T1_NS0_13GridEvenShareISH_EET2_T4_E12temp_storage+16];
	add.s32 	%r369, %r367, %r368;
	ld.shared.u32 	%r370, [_ZZN3cub18CUB_300001_SM_10006detail6reduce18DeviceReduceKernelINS2_10policy_hubIiyN4cuda3std3__44plusIiEEE10Policy1000EPiyS9_iNS7_10__identityEEEvT0_PT3_T1_NS0_13GridEvenShareISH_EET2_T4_E12temp_storage+20];
	add.s32 	%r371, %r369, %r370;
	ld.shared.u32 	%r372, [_ZZN3cub18CUB_300001_SM_10006detail6reduce18DeviceReduceKernelINS2_10policy_hubIiyN4cuda3std3__44plusIiEEE10Policy1000EPiyS9_iNS7_10__identityEEEvT0_PT3_T1_NS0_13GridEvenShareISH_EET2_T4_E12temp_storage+24];
	add.s32 	%r373, %r371, %r372;
	ld.shared.u32 	%r374, [_ZZN3cub18CUB_300001_SM_10006detail6reduce18DeviceReduceKernelINS2_10policy_hubIiyN4cuda3std3__44plusIiEEE10Policy1000EPiyS9_iNS7_10__identityEEEvT0_PT3_T1_NS0_13GridEvenShareISH_EET2_T4_E12temp_storage+28];
	add.s32 	%r375, %r373, %r374;
	ld.shared.u32 	%r376, [_ZZN3cub18CUB_300001_SM_10006detail6reduce18DeviceReduceKernelINS2_10policy_hubIiyN4cuda3std3__44plusIiEEE10Policy1000EPiyS9_iNS7_10__identityEEEvT0_PT3_T1_NS0_13GridEvenShareISH_EET2_T4_E12temp_storage+32];
	add.s32 	%r377, %r375, %r376;
	ld.shared.u32 	%r378, [_ZZN3cub18CUB_300001_SM_10006detail6reduce18DeviceReduceKernelINS2_10policy_hubIiyN4cuda3std3__44plusIiEEE10Policy1000EPiyS9_iNS7_10__identityEEEvT0_PT3_T1_NS0_13GridEvenShareISH_EET2_T4_E12temp_storage+36];
	add.s32 	%r693, %r377, %r378;
	bra.uni 	$L__BB30_69;
$L__BB30_49:
	// begin inline asm
	mov.u32 %r268, %laneid;
	// end inline asm
	and.b32  	%r294, %r58, 992;
	add.s32 	%r295, %r294, 32;
	setp.gt.s32 	%p26, %r295, %r57;
	not.b32 	%r296, %r294;
	add.s32 	%r297, %r57, %r296;
	selp.b32 	%r292, %r297, 31, %p26;
	mov.b32 	%r271, 1;
	mov.b32 	%r293, -1;
	// begin inline asm
	shfl.sync.down.b32 %r269, %r681, %r271, %r292, %r293;
	// end inline asm
	setp.lt.s32 	%p27, %r268, %r292;
	selp.b32 	%r298, %r269, 0, %p27;
	add.s32 	%r275, %r298, %r681;
	mov.b32 	%r276, 2;
	// begin inline asm
	shfl.sync.down.b32 %r274, %r275, %r276, %r292, %r293;
	// end inline asm
	add.s32 	%r299, %r268, 2;
	setp.gt.s32 	%p28, %r299, %r292;
	selp.b32 	%r300, 0, %r274, %p28;
	add.s32 	%r280, %r275, %r300;
	mov.b32 	%r281, 4;
	// begin inline asm
	shfl.sync.down.b32 %r279, %r280, %r281, %r292, %r293;
	// end inline asm
	add.s32 	%r301, %r268, 4;
	setp.gt.s32 	%p29, %r301, %r292;
	selp.b32 	%r302, 0, %r279, %p29;
	add.s32 	%r285, %r280, %r302;
	mov.b32 	%r286, 8;
	// begin inline asm
	shfl.sync.down.b32 %r284, %r285, %r286, %r292, %r293;
	// end inline asm
	add.s32 	%r303, %r268, 8;
	setp.gt.s32 	%p30, %r303, %r292;
	selp.b32 	%r304, 0, %r284, %p30;
	add.s32 	%r290, %r285, %r304;
	mov.b32 	%r291, 16;
	// begin inline asm
	shfl.sync.down.b32 %r289, %r290, %r291, %r292, %r293;
	// end inline asm
	add.s32 	%r305, %r268, 16;
	setp.gt.s32 	%p31, %r305, %r292;
	selp.b32 	%r306, 0, %r289, %p31;
	add.s32 	%r693, %r290, %r306;
	setp.ne.s32 	%p32, %r268, 0;
	@%p32 bra 	$L__BB30_51;
	shr.u32 	%r307, %r58, 3;
	and.b32  	%r308, %r307, 124;
	mov.u32 	%r309, _ZZN3cub18CUB_300001_SM_10006detail6reduce18DeviceReduceKernelINS2_10policy_hubIiyN4cuda3std3__44plusIiEEE10Policy1000EPiyS9_iNS7_10__identityEEEvT0_PT3_T1_NS0_13GridEvenShareISH_EET2_T4_E12temp_storage;
	add.s32 	%r310, %r309, %r308;
	st.shared.u32 	[%r310+8], %r693;
$L__BB30_51:
	bar.sync 	0;
	setp.ne.s32 	%p33, %r58, 0;
	@%p33 bra 	$L__BB30_69;
	setp.gt.s32 	%p34, %r57, 32;
	ld.shared.u32 	%r311, [_ZZN3cub18CUB_300001_SM_10006detail6reduce18DeviceReduceKernelINS2_10policy_hubIiyN4cuda3std3__44plusIiEEE10Policy1000EPiyS9_iNS7_10__identityEEEvT0_PT3_T1_NS0_13GridEvenShareISH_EET2_T4_E12temp_storage+12];
	selp.b32 	%r312, %r311, 0, %p34;
	add.s32 	%r313, %r312, %r693;
	setp.gt.s32 	%p35, %r57, 64;
	ld.shared.u32 	%r314, [_ZZN3cub18CUB_300001_SM_10006detail6reduce18DeviceReduceKernelINS2_10policy_hubIiyN4cuda3std3__44plusIiEEE10Policy1000EPiyS9_iNS7_10__identityEEEvT0_PT3_T1_NS0_13GridEvenShareISH_EET2_T4_E12temp_storage+16];
	selp.b32 	%r315, %r314, 0, %p35;
	add.s32 	%r316, %r313, %r315;
	setp.gt.s32 	%p36, %r57, 96;
	ld.shared.u32 	%r317, [_ZZN3cub18CUB_300001_SM_10006detail6reduce18DeviceReduceKernelINS2_10policy_hubIiyN4cuda3std3__44plusIiEEE10Policy1000EPiyS9_iNS7_10__identityEEEvT0_PT3_T1_NS0_13GridEvenShareISH_EET2_T4_E12temp_storage+20];
	selp.b32 	%r318, %r317, 0, %p36;
	add.s32 	%r319, %r316, %r318;
	setp.gt.s32 	%p37, %r57, 128;
	ld.shared.u32 	%r320, [_ZZN3cub18CUB_300001_SM_10006detail6reduce18DeviceReduceKernelINS2_10policy_hubIiyN4cuda3std3__44plusIiEEE10Policy1000EPiyS9_iNS7_10__identityEEEvT0_PT3_T1_NS0_13GridEvenShareISH_EET2_T4_E12temp_storage+24];
	selp.b32 	%r321, %r320, 0, %p37;
	add.s32 	%r322, %r319, %r321;
	setp.gt.s32 	%p38, %r57, 160;
	ld.shared.u32 	%r323, [_ZZN3cub18CUB_300001_SM_10006detail6reduce18DeviceReduceKernelINS2_10policy_hubIiyN4cuda3std3__44plusIiEEE10Policy1000EPiyS9_iNS7_10__identityEEEvT0_PT3_T1_NS0_13GridEvenShareISH_EET2_T4_E12temp_storage+28];
	selp.b32 	%r324, %r323, 0, %p38;
	add.s32 	%r325, %r322, %r324;
	setp.gt.s32 	%p39, %r57, 192;
	ld.shared.u32 	%r326, [_ZZN3cub18CUB_300001_SM_10006detail6reduce18DeviceReduceKernelINS2_10policy_hubIiyN4cuda3std3__44plusIiEEE10Policy1000EPiyS9_iNS7_10__identityEEEvT0_PT3_T1_NS0_13GridEvenShareISH_EET2_T4_E12temp_storage+32];
	selp.b32 	%r327, %r326, 0, %p39;
	add.s32 	%r328, %r325, %r327;
	setp.gt.s32 	%p40, %r57, 224;
	ld.shared.u32 	%r329, [_ZZN3cub18CUB_300001_SM_10006detail6reduce18DeviceReduceKernelINS2_10policy_hubIiyN4cuda3std3__44plusIiEEE10Policy1000EPiyS9_iNS7_10__identityEEEvT0_PT3_T1_NS0_13GridEvenShareISH_EET2_T4_E12temp_storage+36];
	selp.b32 	%r330, %r329, 0, %p40;
	add.s32 	%r693, %r328, %r330;
	bra.uni 	$L__BB30_69;
$L__BB30_53:
	cvt.u32.u64 	%r128, %rd3;
	mov.u32 	%r83, %tid.x;
	add.s32 	%r129, %r83, %r128;
	mul.wide.u32 	%rd58, %r129, 4;
	add.s64 	%rd42, %rd39, %rd58;
	// begin inline asm
	ld.global.nc.u32 %r112, [%rd42];
	// end inline asm
	add.s64 	%rd43, %rd42, 1024;
	// begin inline asm
	ld.global.nc.u32 %r113, [%rd43];
	// end inline asm
	add.s64 	%rd44, %rd42, 2048;
	// begin inline asm
	ld.global.nc.u32 %r114, [%rd44];
	// end inline asm
	add.s64 	%rd45, %rd42, 3072;
	// begin inline asm
	ld.global.nc.u32 %r115, [%rd45];
	// end inline asm
	add.s64 	%rd46, %rd42, 4096;
	// begin inline asm
	ld.global.nc.u32 %r116, [%rd46];
	// end inline asm
	add.s64 	%rd47, %rd42, 5120;
	// begin inline asm
	ld.global.nc.u32 %r117, [%rd47];
	// end inline asm
	add.s64 	%rd48, %rd42, 6144;
	// begin inline asm
	ld.global.nc.u32 %r118, [%rd48];
	// end inline asm
	add.s64 	%rd49, %rd42, 7168;
	// begin inline asm
	ld.global.nc.u32 %r119, [%rd49];
	// end inline asm
	add.s64 	%rd50, %rd42, 8192;
	// begin inline asm
	ld.global.nc.u32 %r120, [%rd50];
	// end inline asm
	add.s64 	%rd51, %rd42, 9216;
	// begin inline asm
	ld.global.nc.u32 %r121, [%rd51];
	// end inline asm
	add.s64 	%rd52, %rd42, 10240;
	// begin inline asm
	ld.global.nc.u32 %r122, [%rd52];
	// end inline asm
	add.s64 	%rd53, %rd42, 11264;
	// begin inline asm
	ld.global.nc.u32 %r123, [%rd53];
	// end inline asm
	add.s64 	%rd54, %rd42, 12288;
	// begin inline asm
	ld.global.nc.u32 %r124, [%rd54];
	// end inline asm
	add.s64 	%rd55, %rd42, 13312;
	// begin inline asm
	ld.global.nc.u32 %r125, [%rd55];
	// end inline asm
	add.s64 	%rd56, %rd42, 14336;
	// begin inline asm
	ld.global.nc.u32 %r126, [%rd56];
	// end inline asm
	add.s64 	%rd57, %rd42, 15360;
	// begin inline asm
	ld.global.nc.u32 %r127, [%rd57];
	// end inline asm
	add.s32 	%r130, %r113, %r112;
	add.s32 	%r131, %r114, %r130;
	add.s32 	%r132, %r115, %r131;
	add.s32 	%r133, %r116, %r132;
	add.s32 	%r134, %r117, %r133;
	add.s32 	%r135, %r118, %r134;
	add.s32 	%r136, %r119, %r135;
	add.s32 	%r137, %r120, %r136;
	add.s32 	%r138, %r121, %r137;
	add.s32 	%r139, %r122, %r138;
	add.s32 	%r140, %r123, %r139;
	add.s32 	%r141, %r124, %r140;
	add.s32 	%r142, %r125, %r141;
	add.s32 	%r143, %r126, %r142;
	add.s32 	%r692, %r127, %r143;
	setp.lt.u64 	%p3, %rd21, %rd2;
	@%p3 bra 	$L__BB30_65;
	cvt.u64.u32 	%rd25, %r83;
	add.s64 	%rd170, %rd2, %rd3;
	add.s64 	%rd59, %rd170, %rd25;
	shl.b64 	%rd60, %rd59, 2;
	add.s64 	%rd169, %rd39, %rd60;
	mov.b32 	%r682, 0;
$L__BB30_55:
	add.s64 	%rd3, %rd3, %rd2;
	add.s64 	%rd61, %rd1, -4096;
	setp.gt.u64 	%p4, %rd3, %rd61;
	@%p4 bra 	$L__BB30_57;
	add.s64 	%rd78, %rd3, %rd25;
	shl.b64 	%rd79, %rd78, 2;
	add.s64 	%rd62, %rd39, %rd79;
	// begin inline asm
	ld.global.nc.u32 %r145, [%rd62];
	// end inline asm
	add.s64 	%rd63, %rd62, 1024;
	// begin inline asm
	ld.global.nc.u32 %r146, [%rd63];
	// end inline asm
	add.s64 	%rd64, %rd62, 2048;
	// begin inline asm
	ld.global.nc.u32 %r147, [%rd64];
	// end inline asm
	add.s64 	%rd65, %rd62, 3072;
	// begin inline asm
	ld.global.nc.u32 %r148, [%rd65];
	// end inline asm
	add.s64 	%rd66, %rd62, 4096;
	// begin inline asm
	ld.global.nc.u32 %r149, [%rd66];
	// end inline asm
	add.s64 	%rd67, %rd62, 5120;
	// begin inline asm
	ld.global.nc.u32 %r150, [%rd67];
	// end inline asm
	add.s64 	%rd68, %rd62, 6144;
	// begin inline asm
	ld.global.nc.u32 %r151, [%rd68];
	// end inline asm
	add.s64 	%rd69, %rd62, 7168;
	// begin inline asm
	ld.global.nc.u32 %r152, [%rd69];
	// end inline asm
	add.s64 	%rd70, %rd62, 8192;
	// begin inline asm
	ld.global.nc.u32 %r153, [%rd70];
	// end inline asm
	add.s64 	%rd71, %rd62, 9216;
	// begin inline asm
	ld.global.nc.u32 %r154, [%rd71];
	// end inline asm
	add.s64 	%rd72, %rd62, 10240;
	// begin inline asm
	ld.global.nc.u32 %r155, [%rd72];
	// end inline asm
	add.s64 	%rd73, %rd62, 11264;
	// begin inline asm
	ld.global.nc.u32 %r156, [%rd73];
	// end inline asm
	add.s64 	%rd74, %rd62, 12288;
	// begin inline asm
	ld.global.nc.u32 %r157, [%rd74];
	// end inline asm
	add.s64 	%rd75, %rd62, 13312;
	// begin inline asm
	ld.global.nc.u32 %r158, [%rd75];
	// end inline asm
	add.s64 	%rd76, %rd62, 14336;
	// begin inline asm
	ld.global.nc.u32 %r159, [%rd76];
	// end inline asm
	add.s64 	%rd77, %rd62, 15360;
	// begin inline asm
	ld.global.nc.u32 %r160, [%rd77];
	// end inline asm
	add.s32 	%r161, %r145, %r692;
	add.s32 	%r162, %r146, %r161;
	add.s32 	%r163, %r147, %r162;
	add.s32 	%r164, %r148, %r163;
	add.s32 	%r165, %r149, %r164;
	add.s32 	%r166, %r150, %r165;
	add.s32 	%r167, %r151, %r166;
	add.s32 	%r168, %r152, %r167;
	add.s32 	%r169, %r153, %r168;
	add.s32 	%r170, %r154, %r169;
	add.s32 	%r171, %r155, %r170;
	add.s32 	%r172, %r156, %r171;
	add.s32 	%r173, %r157, %r172;
	add.s32 	%r174, %r158, %r173;
	add.s32 	%r175, %r159, %r174;
	add.s32 	%r692, %r160, %r175;
	sub.s64 	%rd80, %rd1, %rd3;
	setp.lt.u64 	%p5, %rd80, %rd2;
	add.s32 	%r682, %r682, 1;
	add.s64 	%rd170, %rd170, %rd2;
	shl.b64 	%rd81, %rd2, 2;
	add.s64 	%rd169, %rd169, %rd81;
	@%p5 bra 	$L__BB30_65;
	bra.uni 	$L__BB30_55;
$L__BB30_57:
	setp.le.u64 	%p6, %rd1, %rd3;
	@%p6 bra 	$L__BB30_65;
	cvt.u32.u64 	%r176, %rd3;
	cvt.u32.u64 	%r177, %rd1;
	sub.s32 	%r89, %r177, %r176;
	setp.ge.s32 	%p7, %r83, %r89;
	@%p7 bra 	$L__BB30_65;
	cvt.u32.u64 	%r180, %rd2;
	not.b32 	%r182, %r83;
	add.s32 	%r183, %r182, %r177;
	add.s32 	%r184, %r180, %r128;
	sub.s32 	%r185, %r183, %r184;
	mul.lo.s32 	%r186, %r1, %r682;
	shl.b32 	%r187, %r186, 12;
	sub.s32 	%r90, %r185, %r187;
	shr.u32 	%r188, %r183, 8;
	add.s32 	%r91, %r188, 1;
	and.b32  	%r189, %r183, 768;
	setp.eq.s32 	%p8, %r189, 768;
	mov.u32 	%r687, %r83;
	@%p8 bra 	$L__BB30_62;
	and.b32  	%r190, %r91, 3;
	neg.s32 	%r684, %r190;
	mov.u32 	%r687, %r83;
$L__BB30_61:
	.pragma "nounroll";
	// begin inline asm
	ld.global.nc.u32 %r191, [%rd169];
	// end inline asm
	add.s32 	%r692, %r191, %r692;
	add.s32 	%r687, %r687, 256;
	add.s64 	%rd169, %rd169, 1024;
	add.s32 	%r684, %r684, 1;
	setp.ne.s32 	%p9, %r684, 0;
	@%p9 bra 	$L__BB30_61;
$L__BB30_62:
	setp.lt.u32 	%p10, %r90, 768;
	@%p10 bra 	$L__BB30_65;
	cvt.u64.u32 	%rd83, %r687;
	add.s64 	%rd84, %rd83, %rd170;
	shl.b64 	%rd85, %rd84, 2;
	add.s64 	%rd173, %rd39, %rd85;
$L__BB30_64:
	// begin inline asm
	ld.global.nc.u32 %r192, [%rd173];
	// end inline asm
	add.s32 	%r196, %r192, %r692;
	add.s64 	%rd87, %rd173, 1024;
	// begin inline asm
	ld.global.nc.u32 %r193, [%rd87];
	// end inline asm
	add.s32 	%r197, %r193, %r196;
	add.s64 	%rd88, %rd173, 2048;
	// begin inline asm
	ld.global.nc.u32 %r194, [%rd88];
	// end inline asm
	add.s32 	%r198, %r194, %r197;
	add.s64 	%rd89, %rd173, 3072;
	// begin inline asm
	ld.global.nc.u32 %r195, [%rd89];
	// end inline asm
	add.s32 	%r692, %r195, %r198;
	add.s32 	%r687, %r687, 1024;
	add.s64 	%rd173, %rd173, 4096;
	setp.lt.s32 	%p11, %r687, %r89;
	@%p11 bra 	$L__BB30_64;
$L__BB30_65:
	// begin inline asm
	mov.u32 %r199, %laneid;
	// end inline asm
	mov.b32 	%r202, 1;
	mov.b32 	%r223, 31;
	mov.b32 	%r224, -1;
	// begin inline asm
	shfl.sync.down.b32 %r200, %r692, %r202, %r223, %r224;
	// end inline asm
	setp.gt.s32 	%p12, %r199, 30;
	selp.b32 	%r225, 0, %r200, %p12;
	add.s32 	%r206, %r225, %r692;
	mov.b32 	%r207, 2;
	// begin inline asm
	shfl.sync.down.b32 %r205, %r206, %r207, %r223, %r224;
	// end inline asm
	setp.gt.s32 	%p13, %r199, 29;
	selp.b32 	%r226, 0, %r205, %p13;
	add.s32 	%r211, %r206, %r226;
	mov.b32 	%r212, 4;
	// begin inline asm
	shfl.sync.down.b32 %r210, %r211, %r212, %r223, %r224;
	// end inline asm
	setp.gt.s32 	%p14, %r199, 27;
	selp.b32 	%r227, 0, %r210, %p14;
	add.s32 	%r216, %r211, %r227;
	mov.b32 	%r217, 8;
	// begin inline asm
	shfl.sync.down.b32 %r215, %r216, %r217, %r223, %r224;
	// end inline asm
	setp.gt.s32 	%p15, %r199, 23;
	selp.b32 	%r228, 0, %r215, %p15;
	add.s32 	%r221, %r216, %r228;
	mov.b32 	%r222, 16;
	// begin inline asm
	shfl.sync.down.b32 %r220, %r221, %r222, %r223, %r224;
	// end inline asm
	setp.gt.s32 	%p16, %r199, 15;
	selp.b32 	%r229, 0, %r220, %p16;
	add.s32 	%r693, %r221, %r229;
	setp.ne.s32 	%p17, %r199, 0;
	@%p17 bra 	$L__BB30_67;
	shr.u32 	%r230, %r83, 3;
	and.b32  	%r231, %r230, 124;
	mov.u32 	%r232, _ZZN3cub18CUB_300001_SM_10006detail6reduce18DeviceReduceKernelINS2_10policy_hubIiyN4cuda3std3__44plusIiEEE10Policy1000EPiyS9_iNS7_10__identityEEEvT0_PT3_T1_NS0_13GridEvenShareISH_EET2_T4_E12temp_storage;
	add.s32 	%r233, %r232, %r231;
	st.shared.u32 	[%r233+8], %r693;
$L__BB30_67:
	bar.sync 	0;
	setp.ne.s32 	%p18, %r83, 0;
	@%p18 bra 	$L__BB30_69;
	ld.shared.u32 	%r234, [_ZZN3cub18CUB_300001_SM_10006detail6reduce18DeviceReduceKernelINS2_10policy_hubIiyN4cuda3std3__44plusIiEEE10Policy1000EPiyS9_iNS7_10__identityEEEvT0_PT3_T1_NS0_13GridEvenShareISH_EET2_T4_E12temp_storage+12];
	add.s32 	%r235, %r234, %r693;
	ld.shared.u32 	%r236, [_ZZN3cub18CUB_300001_SM_10006detail6reduce18DeviceReduceKernelINS2_10policy_hubIiyN4cuda3std3__44plusIiEEE10Policy1000EPiyS9_iNS7_10__identityEEEvT0_PT3_T1_NS0_13GridEvenShareISH_EET2_T4_E12temp_storage+16];
	add.s32 	%r237, %r235, %r236;
	ld.shared.u32 	%r238, [_ZZN3cub18CUB_300001_SM_10006detail6reduce18DeviceReduceKernelINS2_10policy_hubIiyN4cuda3std3__44plusIiEEE10Policy1000EPiyS9_iNS7_10__identityEEEvT0_PT3_T1_NS0_13GridEvenShareISH_EET2_T4_E12temp_storage+20];
	add.s32 	%r239, %r237, %r238;
	ld.shared.u32 	%r240, [_ZZN3cub18CUB_300001_SM_10006detail6reduce18DeviceReduceKernelINS2_10policy_hubIiyN4cuda3std3__44plusIiEEE10Policy1000EPiyS9_iNS7_10__identityEEEvT0_PT3_T1_NS0_13GridEvenShareISH_EET2_T4_E12temp_storage+24];
	add.s32 	%r241, %r239, %r240;
	ld.shared.u32 	%r242, [_ZZN3cub18CUB_300001_SM_10006detail6reduce18DeviceReduceKernelINS2_10policy_hubIiyN4cuda3std3__44plusIiEEE10Policy1000EPiyS9_iNS7_10__identityEEEvT0_PT3_T1_NS0_13GridEvenShareISH_EET2_T4_E12temp_storage+28];
	add.s32 	%r243, %r241, %r242;
	ld.shared.u32 	%r244, [_ZZN3cub18CUB_300001_SM_10006detail6reduce18DeviceReduceKernelINS2_10policy_hubIiyN4cuda3std3__44plusIiEEE10Policy1000EPiyS9_iNS7_10__identityEEEvT0_PT3_T1_NS0_13GridEvenShareISH_EET2_T4_E12temp_storage+32];
	add.s32 	%r245, %r243, %r244;
	ld.shared.u32 	%r246, [_ZZN3cub18CUB_300001_SM_10006detail6reduce18DeviceReduceKernelINS2_10policy_hubIiyN4cuda3std3__44plusIiEEE10Policy1000EPiyS9_iNS7_10__identityEEEvT0_PT3_T1_NS0_13GridEvenShareISH_EET2_T4_E12temp_storage+36];
	add.s32 	%r693, %r245, %r246;
$L__BB30_69:
	mov.u32 	%r648, %tid.x;
	setp.ne.s32 	%p94, %r648, 0;
	@%p94 bra 	$L__BB30_71;
	ld.param.u64 	%rd161, [_ZN3cub18CUB_300001_SM_10006detail6reduce18DeviceReduceKernelINS2_10policy_hubIiyN4cuda3std3__44plusIiEEE10Policy1000EPiyS9_iNS7_10__identityEEEvT0_PT3_T1_NS0_13GridEvenShareISH_EET2_T4__param_1];
	cvta.to.global.u64 	%rd158, %rd161;
	mul.wide.u32 	%rd159, %r2, 4;
	add.s64 	%rd160, %rd158, %rd159;
	st.global.u32 	[%rd160], %r693;
$L__BB30_71:
	ret;

}
	// .globl	_ZN3cub18CUB_300001_SM_10006detail6reduce28DeviceReduceSingleTileKernelINS2_10policy_hubIiyN4cuda3std3__44plusIiEEE10Policy1000EPiSC_iS9_iiNS7_10__identityEEEvT0_T1_T2_T3_T4_T6_
.visible .entry _ZN3cub18CUB_300001_SM_10006detail6reduce28DeviceReduceSingleTileKernelINS2_10policy_hubIiyN4cuda3std3__44plusIiEEE10Policy1000EPiSC_iS9_iiNS7_10__identityEEEvT0_T1_T2_T3_T4_T6_(
	.param .u64 .ptr .align 1 _ZN3cub18CUB_300001_SM_10006detail6reduce28DeviceReduceSingleTileKernelINS2_10policy_hubIiyN4cuda3std3__44plusIiEEE10Policy1000EPiSC_iS9_iiNS7_10__identityEEEvT0_T1_T2_T3_T4_T6__param_0,
	.param .u64 .ptr .align 1 _ZN3cub18CUB_300001_SM_10006detail6reduce28DeviceReduceSingleTileKernelINS2_10policy_hubIiyN4cuda3std3__44plusIiEEE10Policy1000EPiSC_iS9_iiNS7_10__identityEEEvT0_T1_T2_T3_T4_T6__param_1,
	.param .u32 _ZN3cub18CUB_300001_SM_10006detail6reduce28DeviceReduceSingleTileKernelINS2_10policy_hubIiyN4cuda3std3__44plusIiEEE10Policy1000EPiSC_iS9_iiNS7_10__identityEEEvT0_T1_T2_T3_T4_T6__param_2,
	.param .align 1 .b8 _ZN3cub18CUB_300001_SM_10006detail6reduce28DeviceReduceSingleTileKernelINS2_10policy_hubIiyN4cuda3std3__44plusIiEEE10Policy1000EPiSC_iS9_iiNS7_10__identityEEEvT0_T1_T2_T3_T4_T6__param_3[1],
	.param .u32 _ZN3cub18CUB_300001_SM_10006detail6reduce28DeviceReduceSingleTileKernelINS2_10policy_hubIiyN4cuda3std3__44plusIiEEE10Policy1000EPiSC_iS9_iiNS7_10__identityEEEvT0_T1_T2_T3_T4_T6__param_4,
	.param .align 1 .b8 _ZN3cub18CUB_300001_SM_10006detail6reduce28DeviceReduceSingleTileKernelINS2_10policy_hubIiyN4cuda3std3__44plusIiEEE10Policy1000EPiSC_iS9_iiNS7_10__identityEEEvT0_T1_T2_T3_T4_T6__param_5[1]
)
.maxntid 256
.minnctapersm 1
{
	.reg .pred 	%p<97>;
	.reg .b32 	%r<687>;
	.reg .b64 	%rd<125>;
	// demoted variable
	.shared .align 4 .b8 _ZZN3cub18CUB_300001_SM_10006detail6reduce28DeviceReduceSingleTileKernelINS2_10policy_hubIiyN4cuda3std3__44plusIiEEE10Policy1000EPiSC_iS9_iiNS7_10__identityEEEvT0_T1_T2_T3_T4_T6_E12temp_storage[44];
	ld.param.u64 	%rd16, [_ZN3cub18CUB_300001_SM_10006detail6reduce28DeviceReduceSingleTileKernelINS2_10policy_hubIiyN4cuda3std3__44plusIiEEE10Policy1000EPiSC_iS9_iiNS7_10__identityEEEvT0_T1_T2_T3_T4_T6__param_0];
	ld.param.u64 	%rd17, [_ZN3cub18CUB_300001_SM_10006detail6reduce28DeviceReduceSingleTileKernelINS2_10policy_hubIiyN4cuda3std3__44plusIiEEE10Policy1000EPiSC_iS9_iiNS7_10__identityEEEvT0_T1_T2_T3_T4_T6__param_1];
	ld.param.u32 	%r120, [_ZN3cub18CUB_300001_SM_10006detail6reduce28DeviceReduceSingleTileKernelINS2_10policy_hubIiyN4cuda3std3__44plusIiEEE10Policy1000EPiSC_iS9_iiNS7_10__identityEEEvT0_T1_T2_T3_T4_T6__param_2];
	ld.param.u32 	%r121, [_ZN3cub18CUB_300001_SM_10006detail6reduce28DeviceReduceSingleTileKernelINS2_10policy_hubIiyN4cuda3std3__44plusIiEEE10Policy1000EPiSC_iS9_iiNS7_10__identityEEEvT0_T1_T2_T3_T4_T6__param_4];
	cvta.to.global.u64 	%rd1, %rd17;
	setp.ne.s32 	%p1, %r120, 0;
	@%p1 bra 	$L__BB31_3;
	mov.u32 	%r633, %tid.x;
	setp.ne.s32 	%p96, %r633, 0;
	@%p96 bra 	$L__BB31_74;
	st.global.u32 	[%rd1], %r121;
	bra.uni 	$L__BB31_74;
$L__BB31_3:
	and.b64  	%rd18, %rd16, 15;
	setp.ne.s64 	%p2, %rd18, 0;
	@%p2 bra 	$L__BB31_38;
	setp.gt.s32 	%p49, %r120, 4095;
	@%p49 bra 	$L__BB31_22;
	mov.u32 	%r1, %tid.x;
	setp.ge.s32 	%p66, %r1, %r120;
	mov.b32 	%r644, 0;
	mov.u32 	%r639, %r1;
	@%p66 bra 	$L__BB31_7;
	mul.wide.u32 	%rd113, %r1, 4;
	add.s64 	%rd112, %rd16, %rd113;
	// begin inline asm
	ld.global.nc.u32 %r644, [%rd112];
	// end inline asm
	add.s32 	%r639, %r1, 256;
$L__BB31_7:
	setp.ge.s32 	%p67, %r639, %r120;
	@%p67 bra 	$L__BB31_13;
	not.b32 	%r507, %r639;
	add.s32 	%r6, %r120, %r507;
	and.b32  	%r508, %r6, 768;
	setp.eq.s32 	%p68, %r508, 768;
	@%p68 bra 	$L__BB31_11;
	mul.wide.u32 	%rd114, %r639, 4;
	add.s64 	%rd121, %rd16, %rd114;
	shr.u32 	%r509, %r6, 8;
	add.s32 	%r510, %r509, 1;
	and.b32  	%r511, %r510, 3;
	neg.s32 	%r636, %r511;
$L__BB31_10:
	.pragma "nounroll";
	// begin inline asm
	ld.global.nc.u32 %r512, [%rd121];
	// end inline asm
	add.s32 	%r644, %r512, %r644;
	add.s32 	%r639, %r639, 256;
	add.s64 	%rd121, %rd121, 1024;
	add.s32 	%r636, %r636, 1;
	setp.ne.s32 	%p69, %r636, 0;
	@%p69 bra 	$L__BB31_10;
$L__BB31_11:
	setp.lt.u32 	%p70, %r6, 768;
	@%p70 bra 	$L__BB31_13;
$L__BB31_12:
	mul.wide.s32 	%rd120, %r639, 4;
	add.s64 	%rd116, %rd16, %rd120;
	// begin inline asm
	ld.global.nc.u32 %r513, [%rd116];
	// end inline asm
	add.s32 	%r517, %r513, %r644;
	add.s64 	%rd117, %rd116, 1024;
	// begin inline asm
	ld.global.nc.u32 %r514, [%rd117];
	// end inline asm
	add.s32 	%r518, %r514, %r517;
	add.s64 	%rd118, %rd116, 2048;
	// begin inline asm
	ld.global.nc.u32 %r515, [%rd118];
	// end inline asm
	add.s32 	%r519, %r515, %r518;
	add.s64 	%rd119, %rd116, 3072;
	// begin inline asm
	ld.global.nc.u32 %r516, [%rd119];
	// end inline asm
	add.s32 	%r644, %r516, %r519;
	add.s32 	%r639, %r639, 1024;
	setp.lt.s32 	%p71, %r639, %r120;
	@%p71 bra 	$L__BB31_12;
$L__BB31_13:
	setp.lt.s32 	%p72, %r120, 256;
	@%p72 bra 	$L__BB31_18;
	// begin inline asm
	mov.u32 %r583, %laneid;
	// end inline asm
	mov.b32 	%r586, 1;
	mov.b32 	%r607, 31;
	mov.b32 	%r608, -1;
	// begin inline asm
	shfl.sync.down.b32 %r584, %r644, %r586, %r607, %r608;
	// end inline asm
	setp.gt.s32 	%p88, %r583, 30;
	selp.b32 	%r609, 0, %r584, %p88;
	add.s32 	%r590, %r609, %r644;
	mov.b32 	%r591, 2;
	// begin inline asm
	shfl.sync.down.b32 %r589, %r590, %r591, %r607, %r608;
	// end inline asm
	setp.gt.s32 	%p89, %r583, 29;
	selp.b32 	%r610, 0, %r589, %p89;
	add.s32 	%r595, %r590, %r610;
	mov.b32 	%r596, 4;
	// begin inline asm
	shfl.sync.down.b32 %r594, %r595, %r596, %r607, %r608;
	// end inline asm
	setp.gt.s32 	%p90, %r583, 27;
	selp.b32 	%r611, 0, %r594, %p90;
	add.s32 	%r600, %r595, %r611;
	mov.b32 	%r601, 8;
	// begin inline asm
	shfl.sync.down.b32 %r599, %r600, %r601, %r607, %r608;
	// end inline asm
	setp.gt.s32 	%p91, %r583, 23;
	selp.b32 	%r612, 0, %r599, %p91;
	add.s32 	%r605, %r600, %r612;
	mov.b32 	%r606, 16;
	// begin inline asm
	shfl.sync.down.b32 %r604, %r605, %r606, %r607, %r608;
	// end inline asm
	setp.gt.s32 	%p92, %r583, 15;
	selp.b32 	%r613, 0, %r604, %p92;
	add.s32 	%r686, %r605, %r613;
	setp.ne.s32 	%p93, %r583, 0;
	@%p93 bra 	$L__BB31_16;
	shr.u32 	%r614, %r1, 3;
	and.b32  	%r615, %r614, 124;
	mov.u32 	%r616, _ZZN3cub18CUB_300001_SM_10006detail6reduce28DeviceReduceSingleTileKernelINS2_10policy_hubIiyN4cuda3std3__44plusIiEEE10Policy1000EPiSC_iS9_iiNS7_10__identityEEEvT0_T1_T2_T3_T4_T6_E12temp_storage;
	add.s32 	%r617, %r616, %r615;
	st.shared.u32 	[%r617+8], %r686;
$L__BB31_16:
	bar.sync 	0;
	setp.ne.s32 	%p94, %r1, 0;
	@%p94 bra 	$L__BB31_72;
	ld.shared.u32 	%r618, [_ZZN3cub18CUB_300001_SM_10006detail6reduce28DeviceReduceSingleTileKernelINS2_10policy_hubIiyN4cuda3std3__44plusIiEEE10Policy1000EPiSC_iS9_iiNS7_10__identityEEEvT0_T1_T2_T3_T4_T6_E12temp_storage+12];
	add.s32 	%r619, %r618, %r686;
	ld.shared.u32 	%r620, [_ZZN3cub18CUB_300001_SM_10006detail6reduce28DeviceReduceSingleTileKernelINS2_10policy_hubIiyN4cuda3std3__44plusIiEEE10Policy1000EPiSC_iS9_iiNS7_10__identityEEEvT0_T1_T2_T3_T4_T6_E12temp_storage+16];
	add.s32 	%r621, %r619, %r620;
	ld.shared.u32 	%r622, [_ZZN3cub18CUB_300001_SM_10006detail6reduce28DeviceReduceSingleTileKernelINS2_10policy_hubIiyN4cuda3std3__44plusIiEEE10Policy1000EPiSC_iS9_iiNS7_10__identityEEEvT0_T1_T2_T3_T4_T6_E12temp_storage+20];
	add.s32 	%r623, %r621, %r622;
	ld.shared.u32 	%r624, [_ZZN3cub18CUB_300001_SM_10006detail6reduce28DeviceReduceSingleTileKernelINS2_10policy_hubIiyN4cuda3std3__44plusIiEEE10Policy1000EPiSC_iS9_iiNS7_10__identityEEEvT0_T1_T2_T3_T4_T6_E12temp_storage+24];
	add.s32 	%r625, %r623, %r624;
	ld.shared.u32 	%r626, [_ZZN3cub18CUB_300001_SM_10006detail6reduce28DeviceReduceSingleTileKernelINS2_10policy_hubIiyN4cuda3std3__44plusIiEEE10Policy1000EPiSC_iS9_iiNS7_10__identityEEEvT0_T1_T2_T3_T4_T6_E12temp_storage+28];
	add.s32 	%r627, %r625, %r626;
	ld.shared.u32 	%r628, [_ZZN3cub18CUB_300001_SM_10006detail6reduce28DeviceReduceSingleTileKernelINS2_10policy_hubIiyN4cuda3std3__44plusIiEEE10Policy1000EPiSC_iS9_iiNS7_10__identityEEEvT0_T1_T2_T3_T4_T6_E12temp_storage+32];
	add.s32 	%r629, %r627, %r628;
	ld.shared.u32 	%r630, [_ZZN3cub18CUB_300001_SM_10006detail6reduce28DeviceReduceSingleTileKernelINS2_10policy_hubIiyN4cuda3std3__44plusIiEEE10Policy1000EPiSC_iS9_iiNS7_10__identityEEEvT0_T1_T2_T3_T4_T6_E12temp_storage+36];
	add.s32 	%r686, %r629, %r630;
	bra.uni 	$L__BB31_72;
$L__BB31_18:
	// begin inline asm
	mov.u32 %r520, %laneid;
	// end inline asm
	and.b32  	%r546, %r1, 992;
	add.s32 	%r547, %r546, 32;
	setp.gt.s32 	%p73, %r547, %r120;
	not.b32 	%r548, %r546;
	add.s32 	%r549, %r120, %r548;
	selp.b32 	%r544, %r549, 31, %p73;
	mov.b32 	%r523, 1;
	mov.b32 	%r545, -1;
	// begin inline asm
	shfl.sync.down.b32 %r521, %r644, %r523, %r544, %r545;
	// end inline asm
	setp.lt.s32 	%p74, %r520, %r544;
	selp.b32 	%r550, %r521, 0, %p74;
	add.s32 	%r527, %r550, %r644;
	mov.b32 	%r528, 2;
	// begin inline asm
	shfl.sync.down.b32 %r526, %r527, %r528, %r544, %r545;
	// end inline asm
	add.s32 	%r551, %r520, 2;
	setp.gt.s32 	%p75, %r551, %r544;
	selp.b32 	%r552, 0, %r526, %p75;
	add.s32 	%r532, %r527, %r552;
	mov.b32 	%r533, 4;
	// begin inline asm
	shfl.sync.down.b32 %r531, %r532, %r533, %r544, %r545;
	// end inline asm
	add.s32 	%r553, %r520, 4;
	setp.gt.s32 	%p76, %r553, %r544;
	selp.b32 	%r554, 0, %r531, %p76;
	add.s32 	%r537, %r532, %r554;
	mov.b32 	%r538, 8;
	// begin inline asm
	shfl.sync.down.b32 %r536, %r537, %r538, %r544, %r545;
	// end inline asm
	add.s32 	%r555, %r520, 8;
	setp.gt.s32 	%p77, %r555, %r544;
	selp.b32 	%r556, 0, %r536, %p77;
	add.s32 	%r542, %r537, %r556;
	mov.b32 	%r543, 16;
	// begin inline asm
	shfl.sync.down.b32 %r541, %r542, %r543, %r544, %r545;
	// end inline asm
	add.s32 	%r557, %r520, 16;
	setp.gt.s32 	%p78, %r557, %r544;
	selp.b32 	%r558, 0, %r541, %p78;
	add.s32 	%r686, %r542, %r558;
	setp.ne.s32 	%p79, %r520, 0;
	@%p79 bra 	$L__BB31_20;
	shr.u32 	%r559, %r1, 3;
	and.b32  	%r560, %r559, 124;
	mov.u32 	%r561, _ZZN3cub18CUB_300001_SM_10006detail6reduce28DeviceReduceSingleTileKernelINS2_10policy_hubIiyN4cuda3std3__44plusIiEEE10Policy1000EPiSC_iS9_iiNS7_10__identityEEEvT0_T1_T2_T3_T4_T6_E12temp_storage;
	add.s32 	%r562, %r561, %r560;
	st.shared.u32 	[%r562+8], %r686;
$L__BB31_20:
	bar.sync 	0;
	setp.ne.s32 	%p80, %r1, 0;
	@%p80 bra 	$L__BB31_72;
	setp.gt.s32 	%p81, %r120, 32;
	ld.shared.u32 	%r563, [_ZZN3cub18CUB_300001_SM_10006detail6reduce28DeviceReduceSingleTileKernelINS2_10policy_hubIiyN4cuda3std3__44plusIiEEE10Policy1000EPiSC_iS9_iiNS7_10__identityEEEvT0_T1_T2_T3_T4_T6_E12temp_storage+12];
	selp.b32 	%r564, %r563, 0, %p81;
	add.s32 	%r565, %r564, %r686;
	setp.gt.s32 	%p82, %r120, 64;
	ld.shared.u32 	%r566, [_ZZN3cub18CUB_300001_SM_10006detail6reduce28DeviceReduceSingleTileKernelINS2_10policy_hubIiyN4cuda3std3__44plusIiEEE10Policy1000EPiSC_iS9_iiNS7_10__identityEEEvT0_T1_T2_T3_T4_T6_E12temp_storage+16];
	selp.b32 	%r567, %r566, 0, %p82;
	add.s32 	%r568, %r565, %r567;
	setp.gt.s32 	%p83, %r120, 96;
	ld.shared.u32 	%r569, [_ZZN3cub18CUB_300001_SM_10006detail6reduce28DeviceReduceSingleTileKernelINS2_10policy_hubIiyN4cuda3std3__44plusIiEEE10Policy1000EPiSC_iS9_iiNS7_10__identityEEEvT0_T1_T2_T3_T4_T6_E12temp_storage+20];
	selp.b32 	%r570, %r569, 0, %p83;
	add.s32 	%r571, %r568, %r570;
	setp.gt.s32 	%p84, %r120, 128;
	ld.shared.u32 	%r572, [_ZZN3cub18CUB_300001_SM_10006detail6reduce28DeviceReduceSingleTileKernelINS2_10policy_hubIiyN4cuda3std3__44plusIiEEE10Policy1000EPiSC_iS9_iiNS7_10__identityEEEvT0_T1_T2_T3_T4_T6_E12temp_storage+24];
	selp.b32 	%r573, %r572, 0, %p84;
	add.s32 	%r574, %r571, %r573;
	setp.gt.s32 	%p85, %r120, 160;
	ld.shared.u32 	%r575, [_ZZN3cub18CUB_300001_SM_10006detail6reduce28DeviceReduceSingleTileKernelINS2_10policy_hubIiyN4cuda3std3__44plusIiEEE10Policy1000EPiSC_iS9_iiNS7_10__identityEEEvT0_T1_T2_T3_T4_T6_E12temp_storage+28];
	selp.b32 	%r576, %r575, 0, %p85;
	add.s32 	%r577, %r574, %r576;
	setp.gt.s32 	%p86, %r120, 192;
	ld.shared.u32 	%r578, [_ZZN3cub18CUB_300001_SM_10006detail6reduce28DeviceReduceSingleTileKernelINS2_10policy_hubIiyN4cuda3std3__44plusIiEEE10Policy1000EPiSC_iS9_iiNS7_10__identityEEEvT0_T1_T2_T3_T4_T6_E12temp_storage+32];
	selp.b32 	%r579, %r578, 0, %p86;
	add.s32 	%r580, %r577, %r579;
	setp.gt.s32 	%p87, %r120, 224;
	ld.shared.u32 	%r581, [_ZZN3cub18CUB_300001_SM_10006detail6reduce28DeviceReduceSingleTileKernelINS2_10policy_hubIiyN4cuda3std3__44plusIiEEE10Policy1000EPiSC_iS9_iiNS7_10__identityEEEvT0_T1_T2_T3_T4_T6_E12temp_storage+36];
	selp.b32 	%r582, %r581, 0, %p87;
	add.s32 	%r686, %r580, %r582;
	bra.uni 	$L__BB31_72;
$L__BB31_22:
	mov.u32 	%r26, %tid.x;
	shl.b32 	%r377, %r26, 2;
	mul.wide.u32 	%rd86, %r377, 4;
	add.s64 	%rd76, %rd16, %rd86;
	// begin inline asm
	ld.global.nc.v2.u64 {%rd74, %rd75}, [%rd76];
	// end inline asm
	mov.b64 	{%r378, %r379}, %rd75;
	mov.b64 	{%r380, %r381}, %rd74;
	add.s64 	%rd79, %rd76, 4096;
	// begin inline asm
	ld.global.nc.v2.u64 {%rd77, %rd78}, [%rd79];
	// end inline asm
	mov.b64 	{%r382, %r383}, %rd78;
	mov.b64 	{%r384, %r385}, %rd77;
	add.s64 	%rd82, %rd76, 8192;
	// begin inline asm
	ld.global.nc.v2.u64 {%rd80, %rd81}, [%rd82];
	// end inline asm
	mov.b64 	{%r386, %r387}, %rd81;
	mov.b64 	{%r388, %r389}, %rd80;
	add.s64 	%rd85, %rd76, 12288;
	// begin inline asm
	ld.global.nc.v2.u64 {%rd83, %rd84}, [%rd85];
	// end inline asm
	mov.b64 	{%r390, %r391}, %rd84;
	mov.b64 	{%r392, %r393}, %rd83;
	add.s32 	%r394, %r381, %r380;
	add.s32 	%r395, %r378, %r394;
	add.s32 	%r396, %r379, %r395;
	add.s32 	%r397, %r384, %r396;
	add.s32 	%r398, %r385, %r397;
	add.s32 	%r399, %r382, %r398;
	add.s32 	%r400, %r383, %r399;
	add.s32 	%r401, %r388, %r400;
	add.s32 	%r402, %r389, %r401;
	add.s32 	%r403, %r386, %r402;
	add.s32 	%r404, %r387, %r403;
	add.s32 	%r405, %r392, %r404;
	add.s32 	%r406, %r393, %r405;
	add.s32 	%r407, %r390, %r406;
	add.s32 	%r659, %r391, %r407;
	setp.lt.u32 	%p50, %r120, 8192;
	mov.b32 	%r648, 4096;
	@%p50 bra 	$L__BB31_26;
	add.s32 	%r28, %r120, -4096;
	mov.b32 	%r648, 4096;
$L__BB31_24:
	mul.wide.s32 	%rd99, %r648, 4;
	add.s64 	%rd89, %rd76, %rd99;
	// begin inline asm
	ld.global.nc.v2.u64 {%rd87, %rd88}, [%rd89];
	// end inline asm
	mov.b64 	{%r409, %r410}, %rd88;
	mov.b64 	{%r411, %r412}, %rd87;
	add.s64 	%rd92, %rd89, 4096;
	// begin inline asm
	ld.global.nc.v2.u64 {%rd90, %rd91}, [%rd92];
	// end inline asm
	mov.b64 	{%r413, %r414}, %rd91;
	mov.b64 	{%r415, %r416}, %rd90;
	add.s64 	%rd95, %rd89, 8192;
	// begin inline asm
	ld.global.nc.v2.u64 {%rd93, %rd94}, [%rd95];
	// end inline asm
	mov.b64 	{%r417, %r418}, %rd94;
	mov.b64 	{%r419, %r420}, %rd93;
	add.s64 	%rd98, %rd89, 12288;
	// begin inline asm
	ld.global.nc.v2.u64 {%rd96, %rd97}, [%rd98];
	// end inline asm
	mov.b64 	{%r421, %r422}, %rd97;
	mov.b64 	{%r423, %r424}, %rd96;
	add.s32 	%r425, %r411, %r659;
	add.s32 	%r426, %r412, %r425;
	add.s32 	%r427, %r409, %r426;
	add.s32 	%r428, %r410, %r427;
	add.s32 	%r429, %r415, %r428;
	add.s32 	%r430, %r416, %r429;
	add.s32 	%r431, %r413, %r430;
	add.s32 	%r432, %r414, %r431;
	add.s32 	%r433, %r419, %r432;
	add.s32 	%r434, %r420, %r433;
	add.s32 	%r435, %r417, %r434;
	add.s32 	%r436, %r418, %r435;
	add.s32 	%r437, %r423, %r436;
	add.s32 	%r438, %r424, %r437;
	add.s32 	%r439, %r421, %r438;
	add.s32 	%r659, %r422, %r439;
	sub.s32 	%r440, %r120, %r648;
	setp.lt.s32 	%p51, %r440, 4096;
	@%p51 bra 	$L__BB31_34;
	add.s32 	%r648, %r648, 4096;
	setp.le.s32 	%p52, %r648, %r28;
	@%p52 bra 	$L__BB31_24;
$L__BB31_26:
	setp.le.s32 	%p53, %r120, %r648;
	@%p53 bra 	$L__BB31_34;
	sub.s32 	%r35, %r120, %r648;
	setp.ge.s32 	%p54, %r26, %r35;
	@%p54 bra 	$L__BB31_34;
	not.b32 	%r442, %r26;
	add.s32 	%r443, %r120, %r442;
	sub.s32 	%r36, %r443, %r648;
	and.b32  	%r444, %r36, 768;
	setp.eq.s32 	%p55, %r444, 768;
	mov.u32 	%r653, %r26;
	@%p55 bra 	$L__BB31_31;
	add.s32 	%r650, %r26, %r648;
	shr.u32 	%r445, %r36, 8;
	add.s32 	%r446, %r445, 1;
	and.b32  	%r447, %r446, 3;
	neg.s32 	%r649, %r447;
	mov.u32 	%r653, %r26;
$L__BB31_30:
	.pragma "nounroll";
	mul.wide.u32 	%rd101, %r650, 4;
	add.s64 	%rd100, %rd16, %rd101;
	// begin inline asm
	ld.global.nc.u32 %r448, [%rd100];
	// end inline asm
	add.s32 	%r659, %r448, %r659;
	add.s32 	%r653, %r653, 256;
	add.s32 	%r650, %r650, 256;
	add.s32 	%r649, %r649, 1;
	setp.ne.s32 	%p56, %r649, 0;
	@%p56 bra 	$L__BB31_30;
$L__BB31_31:
	setp.lt.u32 	%p57, %r36, 768;
	@%p57 bra 	$L__BB31_34;
	cvt.u64.u32 	%rd102, %r653;
	cvt.u64.u32 	%rd103, %r648;
	add.s64 	%rd104, %rd102, %rd103;
	shl.b64 	%rd105, %rd104, 2;
	add.s64 	%rd106, %rd105, %rd16;
	add.s64 	%rd122, %rd106, 2048;
	add.s32 	%r656, %r653, %r648;
$L__BB31_33:
	mul.wide.u32 	%rd111, %r656, 4;
	add.s64 	%rd107, %rd16, %rd111;
	// begin inline asm
	ld.global.nc.u32 %r449, [%rd107];
	// end inline asm
	add.s32 	%r453, %r449, %r659;
	add.s64 	%rd108, %rd122, -1024;
	// begin inline asm
	ld.global.nc.u32 %r450, [%rd108];
	// end inline asm
	add.s32 	%r454, %r450, %r453;
	// begin inline asm
	ld.global.nc.u32 %r451, [%rd122];
	// end inline asm
	add.s32 	%r455, %r451, %r454;
	add.s64 	%rd110, %rd122, 1024;
	// begin inline asm
	ld.global.nc.u32 %r452, [%rd110];
	// end inline asm
	add.s32 	%r659, %r452, %r455;
	add.s32 	%r653, %r653, 1024;
	add.s64 	%rd122, %rd122, 4096;
	add.s32 	%r656, %r656, 1024;
	setp.lt.s32 	%p58, %r653, %r35;
	@%p58 bra 	$L__BB31_33;
$L__BB31_34:
	// begin inline asm
	mov.u32 %r456, %laneid;
	// end inline asm
	mov.b32 	%r459, 1;
	mov.b32 	%r480, 31;
	mov.b32 	%r481, -1;
	// begin inline asm
	shfl.sync.down.b32 %r457, %r659, %r459, %r480, %r481;
	// end inline asm
	setp.gt.s32 	%p59, %r456, 30;
	selp.b32 	%r482, 0, %r457, %p59;
	add.s32 	%r463, %r482, %r659;
	mov.b32 	%r464, 2;
	// begin inline asm
	shfl.sync.down.b32 %r462, %r463, %r464, %r480, %r481;
	// end inline asm
	setp.gt.s32 	%p60, %r456, 29;
	selp.b32 	%r483, 0, %r462, %p60;
	add.s32 	%r468, %r463, %r483;
	mov.b32 	%r469, 4;
	// begin inline asm
	shfl.sync.down.b32 %r467, %r468, %r469, %r480, %r481;
	// end inline asm
	setp.gt.s32 	%p61, %r456, 27;
	selp.b32 	%r484, 0, %r467, %p61;
	add.s32 	%r473, %r468, %r484;
	mov.b32 	%r474, 8;
	// begin inline asm
	shfl.sync.down.b32 %r472, %r473, %r474, %r480, %r481;
	// end inline asm
	setp.gt.s32 	%p62, %r456, 23;
	selp.b32 	%r485, 0, %r472, %p62;
	add.s32 	%r478, %r473, %r485;
	mov.b32 	%r479, 16;
	// begin inline asm
	shfl.sync.down.b32 %r477, %r478, %r479, %r480, %r481;
	// end inline asm
	setp.gt.s32 	%p63, %r456, 15;
	selp.b32 	%r486, 0, %r477, %p63;
	add.s32 	%r686, %r478, %r486;
	setp.ne.s32 	%p64, %r456, 0;
	@%p64 bra 	$L__BB31_36;
	shr.u32 	%r487, %r26, 3;
	and.b32  	%r488, %r487, 124;
	mov.u32 	%r489, _ZZN3cub18CUB_300001_SM_10006detail6reduce28DeviceReduceSingleTileKernelINS2_10policy_hubIiyN4cuda3std3__44plusIiEEE10Policy1000EPiSC_iS9_iiNS7_10__identityEEEvT0_T1_T2_T3_T4_T6_E12temp_storage;
	add.s32 	%r490, %r489, %r488;
	st.shared.u32 	[%r490+8], %r686;
$L__BB31_36:
	bar.sync 	0;
	setp.ne.s32 	%p65, %r26, 0;
	@%p65 bra 	$L__BB31_72;
	ld.shared.u32 	%r491, [_ZZN3cub18CUB_300001_SM_10006detail6reduce28DeviceReduceSingleTileKernelINS2_10policy_hubIiyN4cuda3std3__44plusIiEEE10Policy1000EPiSC_iS9_iiNS7_10__identityEEEvT0_T1_T2_T3_T4_T6_E12temp_storage+12];
	add.s32 	%r492, %r491, %r686;
	ld.shared.u32 	%r493, [_ZZN3cub18CUB_300001_SM_10006detail6reduce28DeviceReduceSingleTileKernelINS2_10policy_hubIiyN4cuda3std3__44plusIiEEE10Policy1000EPiSC_iS9_iiNS7_10__identityEEEvT0_T1_T2_T3_T4_T6_E12temp_storage+16];
	add.s32 	%r494, %r492, %r493;
	ld.shared.u32 	%r495, [_ZZN3cub18CUB_300001_SM_10006detail6reduce28DeviceReduceSingleTileKernelINS2_10policy_hubIiyN4cuda3std3__44plusIiEEE10Policy1000EPiSC_iS9_iiNS7_10__identityEEEvT0_T1_T2_T3_T4_T6_E12temp_storage+20];
	add.s32 	%r496, %r494, %r495;
	ld.shared.u32 	%r497, [_ZZN3cub18CUB_300001_SM_10006detail6reduce28DeviceReduceSingleTileKernelINS2_10policy_hubIiyN4cuda3std3__44plusIiEEE10Policy1000EPiSC_iS9_iiNS7_10__identityEEEvT0_T1_T2_T3_T4_T6_E12temp_storage+24];
	add.s32 	%r498, %r496, %r497;
	ld.shared.u32 	%r499, [_ZZN3cub18CUB_300001_SM_10006detail6reduce28DeviceReduceSingleTileKernelINS2_10policy_hubIiyN4cuda3std3__44plusIiEEE10Policy1000EPiSC_iS9_iiNS7_10__identityEEEvT0_T1_T2_T3_T4_T6_E12temp_storage+28];
	add.s32 	%r500, %r498, %r499;
	ld.shared.u32 	%r501, [_ZZN3cub18CUB_300001_SM_10006detail6reduce28DeviceReduceSingleTileKernelINS2_10policy_hubIiyN4cuda3std3__44plusIiEEE10Policy1000EPiSC_iS9_iiNS7_10__identityEEEvT0_T1_T2_T3_T4_T6_E12temp_storage+32];
	add.s32 	%r502, %r500, %r501;
	ld.shared.u32 	%r503, [_ZZN3cub18CUB_300001_SM_10006detail6reduce28DeviceReduceSingleTileKernelINS2_10policy_hubIiyN4cuda3std3__44plusIiEEE10Policy1000EPiSC_iS9_iiNS7_10__identityEEEvT0_T1_T2_T3_T4_T6_E12temp_storage+36];
	add.s32 	%r686, %r502, %r503;
	bra.uni 	$L__BB31_72;
$L__BB31_38:
	setp.gt.s32 	%p3, %r120, 4095;
	@%p3 bra 	$L__BB31_56;
	mov.u32 	%r60, %tid.x;
	setp.ge.s32 	%p20, %r60, %r120;
	mov.b32 	%r670, 0;
	mov.u32 	%r665, %r60;
	@%p20 bra 	$L__BB31_41;
	mul.wide.u32 	%rd66, %r60, 4;
	add.s64 	%rd65, %rd16, %rd66;
	// begin inline asm
	ld.global.nc.u32 %r670, [%rd65];
	// end inline asm
	add.s32 	%r665, %r60, 256;
$L__BB31_41:
	setp.ge.s32 	%p21, %r665, %r120;
	@%p21 bra 	$L__BB31_47;
	not.b32 	%r252, %r665;
	add.s32 	%r65, %r120, %r252;
	and.b32  	%r253, %r65, 768;
	setp.eq.s32 	%p22, %r253, 768;
	@%p22 bra 	$L__BB31_45;
	mul.wide.u32 	%rd67, %r665, 4;
	add.s64 	%rd123, %rd16, %rd67;
	shr.u32 	%r254, %r65, 8;
	add.s32 	%r255, %r254, 1;
	and.b32  	%r256, %r255, 3;
	neg.s32 	%r662, %r256;
$L__BB31_44:
	.pragma "nounroll";
	// begin inline asm
	ld.global.nc.u32 %r257, [%rd123];
	// end inline asm
	add.s32 	%r670, %r257, %r670;
	add.s32 	%r665, %r665, 256;
	add.s64 	%rd123, %rd123, 1024;
	add.s32 	%r662, %r662, 1;
	setp.ne.s32 	%p23, %r662, 0;
	@%p23 bra 	$L__BB31_44;
$L__BB31_45:
	setp.lt.u32 	%p24, %r65, 768;
	@%p24 bra 	$L__BB31_47;
$L__BB31_46:
	mul.wide.s32 	%rd73, %r665, 4;
	add.s64 	%rd69, %rd16, %rd73;
	// begin inline asm
	ld.global.nc.u32 %r258, [%rd69];
	// end inline asm
	add.s32 	%r262, %r258, %r670;
	add.s64 	%rd70, %rd69, 1024;
	// begin inline asm
	ld.global.nc.u32 %r259, [%rd70];
	// end inline asm
	add.s32 	%r263, %r259, %r262;
	add.s64 	%rd71, %rd69, 2048;
	// begin inline asm
	ld.global.nc.u32 %r260, [%rd71];
	// end inline asm
	add.s32 	%r264, %r260, %r263;
	add.s64 	%rd72, %rd69, 3072;
	// begin inline asm
	ld.global.nc.u32 %r261, [%rd72];
	// end inline asm
	add.s32 	%r670, %r261, %r264;
	add.s32 	%r665, %r665, 1024;
	setp.lt.s32 	%p25, %r665, %r120;
	@%p25 bra 	$L__BB31_46;
$L__BB31_47:
	setp.lt.s32 	%p26, %r120, 256;
	@%p26 bra 	$L__BB31_52;
	// begin inline asm
	mov.u32 %r328, %laneid;
	// end inline asm
	mov.b32 	%r331, 1;
	mov.b32 	%r352, 31;
	mov.b32 	%r353, -1;
	// begin inline asm
	shfl.sync.down.b32 %r329, %r670, %r331, %r352, %r353;
	// end inline asm
	setp.gt.s32 	%p42, %r328, 30;
	selp.b32 	%r354, 0, %r329, %p42;
	add.s32 	%r335, %r354, %r670;
	mov.b32 	%r336, 2;
	// begin inline asm
	shfl.sync.down.b32 %r334, %r335, %r336, %r352, %r353;
	// end inline asm
	setp.gt.s32 	%p43, %r328, 29;
	selp.b32 	%r355, 0, %r334, %p43;
	add.s32 	%r340, %r335, %r355;
	mov.b32 	%r341, 4;
	// begin inline asm
	shfl.sync.down.b32 %r339, %r340, %r341, %r352, %r353;
	// end inline asm
	setp.gt.s32 	%p44, %r328, 27;
	selp.b32 	%r356, 0, %r339, %p44;
	add.s32 	%r345, %r340, %r356;
	mov.b32 	%r346, 8;
	// begin inline asm
	shfl.sync.down.b32 %r344, %r345, %r346, %r352, %r353;
	// end inline asm
	setp.gt.s32 	%p45, %r328, 23;
	selp.b32 	%r357, 0, %r344, %p45;
	add.s32 	%r350, %r345, %r357;
	mov.b32 	%r351, 16;
	// begin inline asm
	shfl.sync.down.b32 %r349, %r350, %r351, %r352, %r353;
	// end inline asm
	setp.gt.s32 	%p46, %r328, 15;
	selp.b32 	%r358, 0, %r349, %p46;
	add.s32 	%r686, %r350, %r358;
	setp.ne.s32 	%p47, %r328, 0;
	@%p47 bra 	$L__BB31_50;
	shr.u32 	%r359, %r60, 3;
	and.b32  	%r360, %r359, 124;
	mov.u32 	%r361, _ZZN3cub18CUB_300001_SM_10006detail6reduce28DeviceReduceSingleTileKernelINS2_10policy_hubIiyN4cuda3std3__44plusIiEEE10Policy1000EPiSC_iS9_iiNS7_10__identityEEEvT0_T1_T2_T3_T4_T6_E12temp_storage;
	add.s32 	%r362, %r361, %r360;
	st.shared.u32 	[%r362+8], %r686;
$L__BB31_50:
	bar.sync 	0;
	setp.ne.s32 	%p48, %r60, 0;
	@%p48 bra 	$L__BB31_72;
	ld.shared.u32 	%r363, [_ZZN3cub18CUB_300001_SM_10006detail6reduce28DeviceReduceSingleTileKernelINS2_10policy_hubIiyN4cuda3std3__44plusIiEEE10Policy1000EPiSC_iS9_iiNS7_10__identityEEEvT0_T1_T2_T3_T4_T6_E12temp_storage+12];
	add.s32 	%r364, %r363, %r686;
	ld.shared.u32 	%r365, [_ZZN3cub18CUB_300001_SM_10006detail6reduce28DeviceReduceSingleTileKernelINS2_10policy_hubIiyN4cuda3std3__44plusIiEEE10Policy1000EPiSC_iS9_iiNS7_10__identityEEEvT0_T1_T2_T3_T4_T6_E12temp_storage+16];
	add.s32 	%r366, %r364, %r365;
	ld.shared.u32 	%r367, [_ZZN3cub18CUB_300001_SM_10006detail6reduce28DeviceReduceSingleTileKernelINS2_10policy_hubIiyN4cuda3std3__44plusIiEEE10Policy1000EPiSC_iS9_iiNS7_10__identityEEEvT0_T1_T2_T3_T4_T6_E12temp_storage+20];
	add.s32 	%r368, %r366, %r367;
	ld.shared.u32 	%r369, [_ZZN3cub18CUB_300001_SM_10006detail6reduce28DeviceReduceSingleTileKernelINS2_10policy_hubIiyN4cuda3std3__44plusIiEEE10Policy1000EPiSC_iS9_iiNS7_10__identityEEEvT0_T1_T2_T3_T4_T6_E12temp_storage+24];
	add.s32 	%r370, %r368, %r369;
	ld.shared.u32 	%r371, [_ZZN3cub18CUB_300001_SM_10006detail6reduce28DeviceReduceSingleTileKernelINS2_10policy_hubIiyN4cuda3std3__44plusIiEEE10Policy1000EPiSC_iS9_iiNS7_10__identityEEEvT0_T1_T2_T3_T4_T6_E12temp_storage+28];
	add.s32 	%r372, %r370, %r371;
	ld.shared.u32 	%r373, [_ZZN3cub18CUB_300001_SM_10006detail6reduce28DeviceReduceSingleTileKernelINS2_10policy_hubIiyN4cuda3std3__44plusIiEEE10Policy1000EPiSC_iS9_iiNS7_10__identityEEEvT0_T1_T2_T3_T4_T6_E12temp_storage+32];
	add.s32 	%r374, %r372, %r373;
	ld.shared.u32 	%r375, [_ZZN3cub18CUB_300001_SM_10006detail6reduce28DeviceReduceSingleTileKernelINS2_10policy_hubIiyN4cuda3std3__44plusIiEEE10Policy1000EPiSC_iS9_iiNS7_10__identityEEEvT0_T1_T2_T3_T4_T6_E12temp_storage+36];
	add.s32 	%r686, %r374, %r375;
	bra.uni 	$L__BB31_72;
$L__BB31_52:
	// begin inline asm
	mov.u32 %r265, %laneid;
	// end inline asm
	and.b32  	%r291, %r60, 992;
	add.s32 	%r292, %r291, 32;
	setp.gt.s32 	%p27, %r292, %r120;
	not.b32 	%r293, %r291;
	add.s32 	%r294, %r120, %r293;
	selp.b32 	%r289, %r294, 31, %p27;
	mov.b32 	%r268, 1;
	mov.b32 	%r290, -1;
	// begin inline asm
	shfl.sync.down.b32 %r266, %r670, %r268, %r289, %r290;
	// end inline asm
	setp.lt.s32 	%p28, %r265, %r289;
	selp.b32 	%r295, %r266, 0, %p28;
	add.s32 	%r272, %r295, %r670;
	mov.b32 	%r273, 2;
	// begin inline asm
	shfl.sync.down.b32 %r271, %r272, %r273, %r289, %r290;
	// end inline asm
	add.s32 	%r296, %r265, 2;
	setp.gt.s32 	%p29, %r296, %r289;
	selp.b32 	%r297, 0, %r271, %p29;
	add.s32 	%r277, %r272, %r297;
	mov.b32 	%r278, 4;
	// begin inline asm
	shfl.sync.down.b32 %r276, %r277, %r278, %r289, %r290;
	// end inline asm
	add.s32 	%r298, %r265, 4;
	setp.gt.s32 	%p30, %r298, %r289;
	selp.b32 	%r299, 0, %r276, %p30;
	add.s32 	%r282, %r277, %r299;
	mov.b32 	%r283, 8;
	// begin inline asm
	shfl.sync.down.b32 %r281, %r282, %r283, %r289, %r290;
	// end inline asm
	add.s32 	%r300, %r265, 8;
	setp.gt.s32 	%p31, %r300, %r289;
	selp.b32 	%r301, 0, %r281, %p31;
	add.s32 	%r287, %r282, %r301;
	mov.b32 	%r288, 16;
	// begin inline asm
	shfl.sync.down.b32 %r286, %r287, %r288, %r289, %r290;
	// end inline asm
	add.s32 	%r302, %r265, 16;
	setp.gt.s32 	%p32, %r302, %r289;
	selp.b32 	%r303, 0, %r286, %p32;
	add.s32 	%r686, %r287, %r303;
	setp.ne.s32 	%p33, %r265, 0;
	@%p33 bra 	$L__BB31_54;
	shr.u32 	%r304, %r60, 3;
	and.b32  	%r305, %r304, 124;
	mov.u32 	%r306, _ZZN3cub18CUB_300001_SM_10006detail6reduce28DeviceReduceSingleTileKernelINS2_10policy_hubIiyN4cuda3std3__44plusIiEEE10Policy1000EPiSC_iS9_iiNS7_10__identityEEEvT0_T1_T2_T3_T4_T6_E12temp_storage;
	add.s32 	%r307, %r306, %r305;
	st.shared.u32 	[%r307+8], %r686;
$L__BB31_54:
	bar.sync 	0;
	setp.ne.s32 	%p34, %r60, 0;
	@%p34 bra 	$L__BB31_72;
	setp.gt.s32 	%p35, %r120, 32;
	ld.shared.u32 	%r308, [_ZZN3cub18CUB_300001_SM_10006detail6reduce28DeviceReduceSingleTileKernelINS2_10policy_hubIiyN4cuda3std3__44plusIiEEE10Policy1000EPiSC_iS9_iiNS7_10__identityEEEvT0_T1_T2_T3_T4_T6_E12temp_storage+12];
	selp.b32 	%r309, %r308, 0, %p35;
	add.s32 	%r310, %r309, %r686;
	setp.gt.s32 	%p36, %r120, 64;
	ld.shared.u32 	%r311, [_ZZN3cub18CUB_300001_SM_10006detail6reduce28DeviceReduceSingleTileKernelINS2_10policy_hubIiyN4cuda3std3__44plusIiEEE10Policy1000EPiSC_iS9_iiNS7_10__identityEEEvT0_T1_T2_T3_T4_T6_E12temp_storage+16];
	selp.b32 	%r312, %r311, 0, %p36;
	add.s32 	%r313, %r310, %r312;
	setp.gt.s32 	%p37, %r120, 96;
	ld.shared.u32 	%r314, [_ZZN3cub18CUB_300001_SM_10006detail6reduce28DeviceReduceSingleTileKernelINS2_10policy_hubIiyN4cuda3std3__44plusIiEEE10Policy1000EPiSC_iS9_iiNS7_10__identityEEEvT0_T1_T2_T3_T4_T6_E12temp_storage+20];
	selp.b32 	%r315, %r314, 0, %p37;
	add.s32 	%r316, %r313, %r315;
	setp.gt.s32 	%p38, %r120, 128;
	ld.shared.u32 	%r317, [_ZZN3cub18CUB_300001_SM_10006detail6reduce28DeviceReduceSingleTileKernelINS2_10policy_hubIiyN4cuda3std3__44plusIiEEE10Policy1000EPiSC_iS9_iiNS7_10__identityEEEvT0_T1_T2_T3_T4_T6_E12temp_storage+24];
	selp.b32 	%r318, %r317, 0, %p38;
	add.s32 	%r319, %r316, %r318;
	setp.gt.s32 	%p39, %r120, 160;
	ld.shared.u32 	%r320, [_ZZN3cub18CUB_300001_SM_10006detail6reduce28DeviceReduceSingleTileKernelINS2_10policy_hubIiyN4cuda3std3__44plusIiEEE10Policy1000EPiSC_iS9_iiNS7_10__identityEEEvT0_T1_T2_T3_T4_T6_E12temp_storage+28];
	selp.b32 	%r321, %r320, 0, %p39;
	add.s32 	%r322, %r319, %r321;
	setp.gt.s32 	%p40, %r120, 192;
	ld.shared.u32 	%r323, [_ZZN3cub18CUB_300001_SM_10006detail6reduce28DeviceReduceSingleTileKernelINS2_10policy_hubIiyN4cuda3std3__44plusIiEEE10Policy1000EPiSC_iS9_iiNS7_10__identityEEEvT0_T1_T2_T3_T4_T6_E12temp_storage+32];
	selp.b32 	%r324, %r323, 0, %p40;
	add.s32 	%r325, %r322, %r324;
	setp.gt.s32 	%p41, %r120, 224;
	ld.shared.u32 	%r326, [_ZZN3cub18CUB_300001_SM_10006detail6reduce28DeviceReduceSingleTileKernelINS2_10policy_hubIiyN4cuda3std3__44plusIiEEE10Policy1000EPiSC_iS9_iiNS7_10__identityEEEvT0_T1_T2_T3_T4_T6_E12temp_storage+36];
	selp.b32 	%r327, %r326, 0, %p41;
	add.s32 	%r686, %r325, %r327;
	bra.uni 	$L__BB31_72;
$L__BB31_56:
	mov.u32 	%r85, %tid.x;
	mul.wide.u32 	%rd35, %r85, 4;
	add.s64 	%rd19, %rd16, %rd35;
	// begin inline asm
	ld.global.nc.u32 %r122, [%rd19];
	// end inline asm
	add.s64 	%rd20, %rd19, 1024;
	// begin inline asm
	ld.global.nc.u32 %r123, [%rd20];
	// end inline asm
	add.s64 	%rd21, %rd19, 2048;
	// begin inline asm
	ld.global.nc.u32 %r124, [%rd21];
	// end inline asm
	add.s64 	%rd22, %rd19, 3072;
	// begin inline asm
	ld.global.nc.u32 %r125, [%rd22];
	// end inline asm
	add.s64 	%rd23, %rd19, 4096;
	// begin inline asm
	ld.global.nc.u32 %r126, [%rd23];
	// end inline asm
	add.s64 	%rd24, %rd19, 5120;
	// begin inline asm
	ld.global.nc.u32 %r127, [%rd24];
	// end inline asm
	add.s64 	%rd25, %rd19, 6144;
	// begin inline asm
	ld.global.nc.u32 %r128, [%rd25];
	// end inline asm
	add.s64 	%rd26, %rd19, 7168;
	// begin inline asm
	ld.global.nc.u32 %r129, [%rd26];
	// end inline asm
	add.s64 	%rd27, %rd19, 8192;
	// begin inline asm
	ld.global.nc.u32 %r130, [%rd27];
	// end inline asm
	add.s64 	%rd28, %rd19, 9216;
	// begin inline asm
	ld.global.nc.u32 %r131, [%rd28];
	// end inline asm
	add.s64 	%rd29, %rd19, 10240;
	// begin inline asm
	ld.global.nc.u32 %r132, [%rd29];
	// end inline asm
	add.s64 	%rd30, %rd19, 11264;
	// begin inline asm
	ld.global.nc.u32 %r133, [%rd30];
	// end inline asm
	add.s64 	%rd31, %rd19, 12288;
	// begin inline asm
	ld.global.nc.u32 %r134, [%rd31];
	// end inline asm
	add.s64 	%rd32, %rd19, 13312;
	// begin inline asm
	ld.global.nc.u32 %r135, [%rd32];
	// end inline asm
	add.s64 	%rd33, %rd19, 14336;
	// begin inline asm
	ld.global.nc.u32 %r136, [%rd33];
	// end inline asm
	add.s64 	%rd34, %rd19, 15360;
	// begin inline asm
	ld.global.nc.u32 %r137, [%rd34];
	// end inline asm
	add.s32 	%r139, %r123, %r122;
	add.s32 	%r140, %r124, %r139;
	add.s32 	%r141, %r125, %r140;
	add.s32 	%r142, %r126, %r141;
	add.s32 	%r143, %r127, %r142;
	add.s32 	%r144, %r128, %r143;
	add.s32 	%r145, %r129, %r144;
	add.s32 	%r146, %r130, %r145;
	add.s32 	%r147, %r131, %r146;
	add.s32 	%r148, %r132, %r147;
	add.s32 	%r149, %r133, %r148;
	add.s32 	%r150, %r134, %r149;
	add.s32 	%r151, %r135, %r150;
	add.s32 	%r152, %r136, %r151;
	add.s32 	%r685, %r137, %r152;
	setp.lt.u32 	%p4, %r120, 8192;
	mov.b32 	%r674, 4096;
	@%p4 bra 	$L__BB31_60;
	add.s32 	%r87, %r120, -4096;
	mov.b32 	%r674, 4096;
$L__BB31_58:
	mul.wide.s32 	%rd52, %r674, 4;
	add.s64 	%rd36, %rd19, %rd52;
	// begin inline asm
	ld.global.nc.u32 %r154, [%rd36];
	// end inline asm
	add.s64 	%rd37, %rd36, 1024;
	// begin inline asm
	ld.global.nc.u32 %r155, [%rd37];
	// end inline asm
	add.s64 	%rd38, %rd36, 2048;
	// begin inline asm
	ld.global.nc.u32 %r156, [%rd38];
	// end inline asm
	add.s64 	%rd39, %rd36, 3072;
	// begin inline asm
	ld.global.nc.u32 %r157, [%rd39];
	// end inline asm
	add.s64 	%rd40, %rd36, 4096;
	// begin inline asm
	ld.global.nc.u32 %r158, [%rd40];
	// end inline asm
	add.s64 	%rd41, %rd36, 5120;
	// begin inline asm
	ld.global.nc.u32 %r159, [%rd41];
	// end inline asm
	add.s64 	%rd42, %rd36, 6144;
	// begin inline asm
	ld.global.nc.u32 %r160, [%rd42];
	// end inline asm
	add.s64 	%rd43, %rd36, 7168;
	// begin inline asm
	ld.global.nc.u32 %r161, [%rd43];
	// end inline asm
	add.s64 	%rd44, %rd36, 8192;
	// begin inline asm
	ld.global.nc.u32 %r162, [%rd44];
	// end inline asm
	add.s64 	%rd45, %rd36, 9216;
	// begin inline asm
	ld.global.nc.u32 %r163, [%rd45];
	// end inline asm
	add.s64 	%rd46, %rd36, 10240;
	// begin inline asm
	ld.global.nc.u32 %r164, [%rd46];
	// end inline asm
	add.s64 	%rd47, %rd36, 11264;
	// begin inline asm
	ld.global.nc.u32 %r165, [%rd47];
	// end inline asm
	add.s64 	%rd48, %rd36, 12288;
	// begin inline asm
	ld.global.nc.u32 %r166, [%rd48];
	// end inline asm
	add.s64 	%rd49, %rd36, 13312;
	// begin inline asm
	ld.global.nc.u32 %r167, [%rd49];
	// end inline asm
	add.s64 	%rd50, %rd36, 14336;
	// begin inline asm
	ld.global.nc.u32 %r168, [%rd50];
	// end inline asm
	add.s64 	%rd51, %rd36, 15360;
	// begin inline asm
	ld.global.nc.u32 %r169, [%rd51];
	// end inline asm
	add.s32 	%r170, %r154, %r685;
	add.s32 	%r171, %r155, %r170;
	add.s32 	%r172, %r156, %r171;
	add.s32 	%r173, %r157, %r172;
	add.s32 	%r174, %r158, %r173;
	add.s32 	%r175, %r159, %r174;
	add.s32 	%r176, %r160, %r175;
	add.s32 	%r177, %r161, %r176;
	add.s32 	%r178, %r162, %r177;
	add.s32 	%r179, %r163, %r178;
	add.s32 	%r180, %r164, %r179;
	add.s32 	%r181, %r165, %r180;
	add.s32 	%r182, %r166, %r181;
	add.s32 	%r183, %r167, %r182;
	add.s32 	%r184, %r168, %r183;
	add.s32 	%r685, %r169, %r184;
	sub.s32 	%r185, %r120, %r674;
	setp.lt.s32 	%p5, %r185, 4096;
	@%p5 bra 	$L__BB31_68;
	add.s32 	%r674, %r674, 4096;
	setp.le.s32 	%p6, %r674, %r87;
	@%p6 bra 	$L__BB31_58;
$L__BB31_60:
	setp.le.s32 	%p7, %r120, %r674;
	@%p7 bra 	$L__BB31_68;
	sub.s32 	%r94, %r120, %r674;
	setp.ge.s32 	%p8, %r85, %r94;
	@%p8 bra 	$L__BB31_68;
	not.b32 	%r187, %r85;
	add.s32 	%r188, %r120, %r187;
	sub.s32 	%r95, %r188, %r674;
	and.b32  	%r189, %r95, 768;
	setp.eq.s32 	%p9, %r189, 768;
	mov.u32 	%r679, %r85;
	@%p9 bra 	$L__BB31_65;
	add.s32 	%r676, %r85, %r674;
	shr.u32 	%r190, %r95, 8;
	add.s32 	%r191, %r190, 1;
	and.b32  	%r192, %r191, 3;
	neg.s32 	%r675, %r192;
	mov.u32 	%r679, %r85;
$L__BB31_64:
	.pragma "nounroll";
	mul.wide.u32 	%rd54, %r676, 4;
	add.s64 	%rd53, %rd16, %rd54;
	// begin inline asm
	ld.global.nc.u32 %r193, [%rd53];
	// end inline asm
	add.s32 	%r685, %r193, %r685;
	add.s32 	%r679, %r679, 256;
	add.s32 	%r676, %r676, 256;
	add.s32 	%r675, %r675, 1;
	setp.ne.s32 	%p10, %r675, 0;
	@%p10 bra 	$L__BB31_64;
$L__BB31_65:
	setp.lt.u32 	%p11, %r95, 768;
	@%p11 bra 	$L__BB31_68;
	cvt.u64.u32 	%rd55, %r679;
	cvt.u64.u32 	%rd56, %r674;
	add.s64 	%rd57, %rd55, %rd56;
	shl.b64 	%rd58, %rd57, 2;
	add.s64 	%rd59, %rd58, %rd16;
	add.s64 	%rd124, %rd59, 2048;
	add.s32 	%r682, %r679, %r674;
$L__BB31_67:
	mul.wide.u32 	%rd64, %r682, 4;
	add.s64 	%rd60, %rd16, %rd64;
	// begin inline asm
	ld.global.nc.u32 %r194, [%rd60];
	// end inline asm
	add.s32 	%r198, %r194, %r685;
	add.s64 	%rd61, %rd124, -1024;
	// begin inline asm
	ld.global.nc.u32 %r195, [%rd61];
	// end inline asm
	add.s32 	%r199, %r195, %r198;
	// begin inline asm
	ld.global.nc.u32 %r196, [%rd124];
	// end inline asm
	add.s32 	%r200, %r196, %r199;
	add.s64 	%rd63, %rd124, 1024;
	// begin inline asm
	ld.global.nc.u32 %r197, [%rd63];
	// end inline asm
	add.s32 	%r685, %r197, %r200;
	add.s32 	%r679, %r679, 1024;
	add.s64 	%rd124, %rd124, 4096;
	add.s32 	%r682, %r682, 1024;
	setp.lt.s32 	%p12, %r679, %r94;
	@%p12 bra 	$L__BB31_67;
$L__BB31_68:
	// begin inline asm
	mov.u32 %r201, %laneid;
	// end inline asm
	mov.b32 	%r204, 1;
	mov.b32 	%r225, 31;
	mov.b32 	%r226, -1;
	// begin inline asm
	shfl.sync.down.b32 %r202, %r685, %r204, %r225, %r226;
	// end inline asm
	setp.gt.s32 	%p13, %r201, 30;
	selp.b32 	%r227, 0, %r202, %p13;
	add.s32 	%r208, %r227, %r685;
	mov.b32 	%r209, 2;
	// begin inline asm
	shfl.sync.down.b32 %r207, %r208, %r209, %r225, %r226;
	// end inline asm
	setp.gt.s32 	%p14, %r201, 29;
	selp.b32 	%r228, 0, %r207, %p14;
	add.s32 	%r213, %r208, %r228;
	mov.b32 	%r214, 4;
	// begin inline asm
	shfl.sync.down.b32 %r212, %r213, %r214, %r225, %r226;
	// end inline asm
	setp.gt.s32 	%p15, %r201, 27;
	selp.b32 	%r229, 0, %r212, %p15;
	add.s32 	%r218, %r213, %r229;
	mov.b32 	%r219, 8;
	// begin inline asm
	shfl.sync.down.b32 %r217, %r218, %r219, %r225, %r226;
	// end inline asm
	setp.gt.s32 	%p16, %r201, 23;
	selp.b32 	%r230, 0, %r217, %p16;
	add.s32 	%r223, %r218, %r230;
	mov.b32 	%r224, 16;
	// begin inline asm
	shfl.sync.down.b32 %r222, %r223, %r224, %r225, %r226;
	// end inline asm
	setp.gt.s32 	%p17, %r201, 15;
	selp.b32 	%r231, 0, %r222, %p17;
	add.s32 	%r686, %r223, %r231;
	setp.ne.s32 	%p18, %r201, 0;
	@%p18 bra 	$L__BB31_70;
	shr.u32 	%r232, %r85, 3;
	and.b32  	%r233, %r232, 124;
	mov.u32 	%r234, _ZZN3cub18CUB_300001_SM_10006detail6reduce28DeviceReduceSingleTileKernelINS2_10policy_hubIiyN4cuda3std3__44plusIiEEE10Policy1000EPiSC_iS9_iiNS7_10__identityEEEvT0_T1_T2_T3_T4_T6_E12temp_storage;
	add.s32 	%r235, %r234, %r233;
	st.shared.u32 	[%r235+8], %r686;
$L__BB31_70:
	bar.sync 	0;
	setp.ne.s32 	%p19, %r85, 0;
	@%p19 bra 	$L__BB31_72;
	ld.shared.u32 	%r236, [_ZZN3cub18CUB_300001_SM_10006detail6reduce28DeviceReduceSingleTileKernelINS2_10policy_hubIiyN4cuda3std3__44plusIiEEE10Policy1000EPiSC_iS9_iiNS7_10__identityEEEvT0_T1_T2_T3_T4_T6_E12temp_storage+12];
	add.s32 	%r237, %r236, %r686;
	ld.shared.u32 	%r238, [_ZZN3cub18CUB_300001_SM_10006detail6reduce28DeviceReduceSingleTileKernelINS2_10policy_hubIiyN4cuda3std3__44plusIiEEE10Policy1000EPiSC_iS9_iiNS7_10__identityEEEvT0_T1_T2_T3_T4_T6_E12temp_storage+16];
	add.s32 	%r239, %r237, %r238;
	ld.shared.u32 	%r240, [_ZZN3cub18CUB_300001_SM_10006detail6reduce28DeviceReduceSingleTileKernelINS2_10policy_hubIiyN4cuda3std3__44plusIiEEE10Policy1000EPiSC_iS9_iiNS7_10__identityEEEvT0_T1_T2_T3_T4_T6_E12temp_storage+20];
	add.s32 	%r241, %r239, %r240;
	ld.shared.u32 	%r242, [_ZZN3cub18CUB_300001_SM_10006detail6reduce28DeviceReduceSingleTileKernelINS2_10policy_hubIiyN4cuda3std3__44plusIiEEE10Policy1000EPiSC_iS9_iiNS7_10__identityEEEvT0_T1_T2_T3_T4_T6_E12temp_storage+24];
	add.s32 	%r243, %r241, %r242;
	ld.shared.u32 	%r244, [_ZZN3cub18CUB_300001_SM_10006detail6reduce28DeviceReduceSingleTileKernelINS2_10policy_hubIiyN4cuda3std3__44plusIiEEE10Policy1000EPiSC_iS9_iiNS7_10__identityEEEvT0_T1_T2_T3_T4_T6_E12temp_storage+28];
	add.s32 	%r245, %r243, %r244;
	ld.shared.u32 	%r246, [_ZZN3cub18CUB_300001_SM_10006detail6reduce28DeviceReduceSingleTileKernelINS2_10policy_hubIiyN4cuda3std3__44plusIiEEE10Policy1000EPiSC_iS9_iiNS7_10__identityEEEvT0_T1_T2_T3_T4_T6_E12temp_storage+32];
	add.s32 	%r247, %r245, %r246;
	ld.shared.u32 	%r248, [_ZZN3cub18CUB_300001_SM_10006detail6reduce28DeviceReduceSingleTileKernelINS2_10policy_hubIiyN4cuda3std3__44plusIiEEE10Policy1000EPiSC_iS9_iiNS7_10__identityEEEvT0_T1_T2_T3_T4_T6_E12temp_storage+36];
	add.s32 	%r686, %r247, %r248;
$L__BB31_72:
	mov.u32 	%r631, %tid.x;
	setp.ne.s32 	%p95, %r631, 0;
	@%p95 bra 	$L__BB31_74;
	add.s32 	%r632, %r686, %r121;
	st.global.u32 	[%rd1], %r632;
$L__BB31_74:
	ret;

}


// ===== COMPILED SASS (sm_100) =====

	.target	sm_100

	.elftype	@"ET_EXEC"


//--------------------- .note.nv.tkinfo           --------------------------
	.section	.note.nv.tkinfo,"",@"SHT_NOTE"
	.sectionflags	@"SHF_NOTE_NV_TKINFO"
	.tkinfo
        /*0018*/ 	.word	0x00000002
        /*0030*/ 	.string	""
        /*0030*/ 	.string	"ptxas"
        /*0030*/ 	.string	"Cuda compilation tools, release 13.0, V13.0.88"
        /*0030*/ 	.string	"Build cuda_13.0.r13.0/compiler.36424714_0"
        /*0030*/ 	.string	"-arch sm_100 -m 64 "



//--------------------- .note.nv.cuinfo           --------------------------
	.section	.note.nv.cuinfo,"",@"SHT_NOTE"
	.sectionflags	@"SHF_NOTE_NV_CUINFO"
        /*0018*/ 	.short	0x0002
        /*001a*/ 	.short	0x0064
        /*001c*/ 	.short	0x0082
	.zero		2


//--------------------- .nv.info                  --------------------------
	.section	.nv.info,"",@"SHT_CUDA_INFO"
	.align	4


	//----- nvinfo : EIATTR_REGCOUNT
	.align		4
        /*0000*/ 	.byte	0x04, 0x2f
        /*0002*/ 	.short	(.L_46 - .L_45)
	.align		4
.L_45:
        /*0004*/ 	.word	index@(_Z16build_hash_tableP6EntitylPili)
        /*0008*/ 	.word	0x00000012


	//----- nvinfo : EIATTR_FRAME_SIZE
	.align		4
.L_46:
        /*000c*/ 	.byte	0x04, 0x11
        /*000e*/ 	.short	(.L_48 - .L_47)
	.align		4
.L_47:
        /*0010*/ 	.word	index@(_Z16build_hash_tableP6EntitylPili)
        /*0014*/ 	.word	0x00000000


	//----- nvinfo : EIATTR_REGCOUNT
	.align		4
.L_48:
        /*0018*/ 	.byte	0x04, 0x2f
        /*001a*/ 	.short	(.L_50 - .L_49)
	.align		4
.L_49:
        /*001c*/ 	.word	index@(_Z25initialize_result_t_deltaP6EntityS0_Pili)
        /*0020*/ 	.word	0x00000014


	//----- nvinfo : EIATTR_FRAME_SIZE
	.align		4
.L_50:
        /*0024*/ 	.byte	0x04, 0x11
        /*0026*/ 	.short	(.L_52 - .L_51)
	.align		4
.L_51:
        /*0028*/ 	.word	index@(_Z25initialize_result_t_deltaP6EntityS0_Pili)
        /*002c*/ 	.word	0x00000000


	//----- nvinfo : EIATTR_REGCOUNT
	.align		4
.L_52:
        /*0030*/ 	.byte	0x04, 0x2f
        /*0032*/ 	.short	(.L_54 - .L_53)
	.align		4
.L_53:
        /*0034*/ 	.word	index@(_Z11copy_structP6EntitylS0_)
        /*0038*/ 	.word	0x00000010


	//----- nvinfo : EIATTR_FRAME_SIZE
	.align		4
.L_54:
        /*003c*/ 	.byte	0x04, 0x11
        /*003e*/ 	.short	(.L_56 - .L_55)
	.align		4
.L_55:
        /*0040*/ 	.word	index@(_Z11copy_structP6EntitylS0_)
        /*0044*/ 	.word	0x00000000


	//----- nvinfo : EIATTR_REGCOUNT
	.align		4
.L_56:
        /*0048*/ 	.byte	0x04, 0x2f
        /*004a*/ 	.short	(.L_58 - .L_57)
	.align		4
.L_57:
        /*004c*/ 	.word	index@(_Z20negative_fill_structP6Entityl)
        /*0050*/ 	.word	0x0000000c


	//----- nvinfo : EIATTR_FRAME_SIZE
	.align		4
.L_58:
        /*0054*/ 	.byte	0x04, 0x11
        /*0056*/ 	.short	(.L_60 - .L_59)
	.align		4
.L_59:
        /*0058*/ 	.word	index@(_Z20negative_fill_structP6Entityl)
        /*005c*/ 	.word	0x00000000


	//----- nvinfo : EIATTR_REGCOUNT
	.align		4
.L_60:
        /*0060*/ 	.byte	0x04, 0x2f
        /*0062*/ 	.short	(.L_62 - .L_61)
	.align		4
.L_61:
        /*0064*/ 	.word	index@(_Z20get_reverse_relationPiliP6Entity)
        /*0068*/ 	.word	0x00000018


	//----- nvinfo : EIATTR_FRAME_SIZE
	.align		4
.L_62:
        /*006c*/ 	.byte	0x04, 0x11
        /*006e*/ 	.short	(.L_64 - .L_63)
	.align		4
.L_63:
        /*0070*/ 	.word	index@($__internal_0_$__cuda_sm20_div_u64)
        /*0074*/ 	.word	0x00000000


	//----- nvinfo : EIATTR_FRAME_SIZE
	.align		4
.L_64:
        /*0078*/ 	.byte	0x04, 0x11
        /*007a*/ 	.short	(.L_66 - .L_65)
	.align		4
.L_65:
        /*007c*/ 	.word	index@(_Z20get_reverse_relationPiliP6Entity)
        /*0080*/ 	.word	0x00000000


	//----- nvinfo : EIATTR_REGCOUNT
	.align		4
.L_66:
        /*0084*/ 	.byte	0x04, 0x2f
        /*0086*/ 	.short	(.L_68 - .L_67)
	.align		4
.L_67:
        /*0088*/ 	.word	index@(_Z20get_join_result_sizeP6EntitylS0_lPi)
        /*008c*/ 	.word	0x00000012


	//----- nvinfo : EIATTR_FRAME_SIZE
	.align		4
.L_68:
        /*0090*/ 	.byte	0x04, 0x11
        /*0092*/ 	.short	(.L_70 - .L_69)
	.align		4
.L_69:
        /*0094*/ 	.word	index@(_Z20get_join_result_sizeP6EntitylS0_lPi)
        /*0098*/ 	.word	0x00000000


	//----- nvinfo : EIATTR_REGCOUNT
	.align		4
.L_70:
        /*009c*/ 	.byte	0x04, 0x2f
        /*009e*/ 	.short	(.L_72 - .L_71)
	.align		4
.L_71:
        /*00a0*/ 	.word	index@(_Z15get_join_resultP6EntityiS0_iPiS0_)
        /*00a4*/ 	.word	0x00000014


	//----- nvinfo : EIATTR_FRAME_SIZE
	.align		4
.L_72:
        /*00a8*/ 	.byte	0x04, 0x11
        /*00aa*/ 	.short	(.L_74 - .L_73)
	.align		4
.L_73:
        /*00ac*/ 	.word	index@(_Z15get_join_resultP6EntityiS0_iPiS0_)
        /*00b0*/ 	.word	0x00000000


	//----- nvinfo : EIATTR_REGCOUNT
	.align		4
.L_74:
        /*00b4*/ 	.byte	0x04, 0x2f
        /*00b6*/ 	.short	(.L_76 - .L_75)
	.align		4
.L_75:
        /*00b8*/ 	.word	index@(_Z23get_join_result_size_arP6EntitylPilS1_)
        /*00bc*/ 	.word	0x00000012


	//----- nvinfo : EIATTR_FRAME_SIZE
	.align		4
.L_76:
        /*00c0*/ 	.byte	0x04, 0x11
        /*00c2*/ 	.short	(.L_78 - .L_77)
	.align		4
.L_77:
        /*00c4*/ 	.word	index@(_Z23get_join_result_size_arP6EntitylPilS1_)
        /*00c8*/ 	.word	0x00000000


	//----- nvinfo : EIATTR_REGCOUNT
	.align		4
.L_78:
        /*00cc*/ 	.byte	0x04, 0x2f
        /*00ce*/ 	.short	(.L_80 - .L_79)
	.align		4
.L_79:
        /*00d0*/ 	.word	index@(_Z18get_join_result_arP6EntityiPiiS1_S0_)
        /*00d4*/ 	.word	0x00000014


	//----- nvinfo : EIATTR_FRAME_SIZE
	.align		4
.L_80:
        /*00d8*/ 	.byte	0x04, 0x11
        /*00da*/ 	.short	(.L_82 - .L_81)
	.align		4
.L_81:
        /*00dc*/ 	.word	index@(_Z18get_join_result_arP6EntityiPiiS1_S0_)
        /*00e0*/ 	.word	0x00000000


	//----- nvinfo : EIATTR_REGCOUNT
	.align		4
.L_82:
        /*00e4*/ 	.byte	0x04, 0x2f
        /*00e6*/ 	.short	(.L_84 - .L_83)
	.align		4
.L_83:
        /*00e8*/ 	.word	index@(_ZN6thrust24THRUST_300001_SM_1000_NS8cuda_cub4core6detail13_kernel_agentINS1_8__unique9InitAgentIN3cub18CUB_300001_SM_100013ScanTileStateIiLb1EEEPiiEEJSA_mSB_EEEvDpT0_)
        /*00ec*/ 	.word	0x0000000a


	//----- nvinfo : EIATTR_FRAME_SIZE
	.align		4
.L_84:
        /*00f0*/ 	.byte	0x04, 0x11
        /*00f2*/ 	.short	(.L_86 - .L_85)
	.align		4
.L_85:
        /*00f4*/ 	.word	index@(_ZN6thrust24THRUST_300001_SM_1000_NS8cuda_cub4core6detail13_kernel_agentINS1_8__unique9InitAgentIN3cub18CUB_300001_SM_100013ScanTileStateIiLb1EEEPiiEEJSA_mSB_EEEvDpT0_)
        /*00f8*/ 	.word	0x00000000


	//----- nvinfo : EIATTR_REGCOUNT
	.align		4
.L_86:
        /*00fc*/ 	.byte	0x04, 0x2f
        /*00fe*/ 	.short	(.L_88 - .L_87)
	.align		4
.L_87:
        /*0100*/ 	.word	index@(_ZN6thrust24THRUST_300001_SM_1000_NS8cuda_cub4core6detail13_kernel_agentINS1_8__unique11UniqueAgentIP6EntityS8_8is_equaliPiEEJS8_S8_S9_SA_iN3cub18CUB_300001_SM_100013ScanTileStateIiLb1EEEmEEEvDpT0_)
        /*0104*/ 	.word	0x00000028


	//----- nvinfo : EIATTR_FRAME_SIZE
	.align		4
.L_88:
        /*0108*/ 	.byte	0x04, 0x11
        /*010a*/ 	.short	(.L_90 - .L_89)
	.align		4
.L_89:
        /*010c*/ 	.word	index@(_ZN6thrust24THRUST_300001_SM_1000_NS8cuda_cub4core6detail13_kernel_agentINS1_8__unique11UniqueAgentIP6EntityS8_8is_equaliPiEEJS8_S8_S9_SA_iN3cub18CUB_300001_SM_100013ScanTileStateIiLb1EEEmEEEvDpT0_)
        /*0110*/ 	.word	0x00000000


	//----- nvinfo : EIATTR_REGCOUNT
	.align		4
.L_90:
        /*0114*/ 	.byte	0x04, 0x2f
        /*0116*/ 	.short	(.L_92 - .L_91)
	.align		4
.L_91:
        /*0118*/ 	.word	index@(_ZN3cub18CUB_300001_SM_10006detail11EmptyKernelIvEEvv)
        /*011c*/ 	.word	0x00000004


	//----- nvinfo : EIATTR_FRAME_SIZE
	.align		4
.L_92:
        /*0120*/ 	.byte	0x04, 0x11
        /*0122*/ 	.short	(.L_94 - .L_93)
	.align		4
.L_93:
        /*0124*/ 	.word	index@(_ZN3cub18CUB_300001_SM_10006detail11EmptyKernelIvEEvv)
        /*0128*/ 	.word	0x00000000


	//----- nvinfo : EIATTR_REGCOUNT
	.align		4
.L_94:
        /*012c*/ 	.byte	0x04, 0x2f
        /*012e*/ 	.short	(.L_96 - .L_95)
	.align		4
.L_95:
        /*0130*/ 	.word	index@(_ZN3cub18CUB_300001_SM_10006detail8for_each13static_kernelINS2_12policy_hub_t12policy_500_tElN6thrust24THRUST_300001_SM_1000_NS8cuda_cub6__fill7functorIP6EntitySB_EEEEvT0_T1_)
        /*0134*/ 	.word	0x00000009


	//----- nvinfo : EIATTR_FRAME_SIZE
	.align		4
.L_96:
        /*0138*/ 	.byte	0x04, 0x11
        /*013a*/ 	.short	(.L_98 - .L_97)
	.align		4
.L_97:
        /*013c*/ 	.word	index@(_ZN3cub18CUB_300001_SM_10006detail8for_each13static_kernelINS2_12policy_hub_t12policy_500_tElN6thrust24THRUST_300001_SM_1000_NS8cuda_cub6__fill7functorIP6EntitySB_EEEEvT0_T1_)
        /*0140*/ 	.word	0x00000000


	//----- nvinfo : EIATTR_REGCOUNT
	.align		4
.L_98:
        /*0144*/ 	.byte	0x04, 0x2f
        /*0146*/ 	.short	(.L_100 - .L_99)
	.align		4
.L_99:
        /*0148*/ 	.word	index@(_ZN3cub18CUB_300001_SM_10006detail10merge_sort30DeviceMergeSortBlockSortKernelINS2_10policy_hubIP6EntityE9Policy600ES6_PNS0_8NullTypeES6_SA_j3cmpS5_S9_EEvbT0_T1_T2_T3_T4_PT6_PT7_T5_NS1_7vsmem_tE)
        /*014c*/ 	.word	0x00000030


	//----- nvinfo : EIATTR_FRAME_SIZE
	.align		4
.L_100:
        /*0150*/ 	.byte	0x04, 0x11
        /*0152*/ 	.short	(.L_102 - .L_101)
	.align		4
.L_101:
        /*0154*/ 	.word	index@(_ZN3cub18CUB_300001_SM_10006detail10merge_sort30DeviceMergeSortBlockSortKernelINS2_10policy_hubIP6EntityE9Policy600ES6_PNS0_8NullTypeES6_SA_j3cmpS5_S9_EEvbT0_T1_T2_T3_T4_PT6_PT7_T5_NS1_7vsmem_tE)
        /*0158*/ 	.word	0x00000000


	//----- nvinfo : EIATTR_REGCOUNT
	.align		4
.L_102:
        /*015c*/ 	.byte	0x04, 0x2f
        /*015e*/ 	.short	(.L_104 - .L_103)
	.align		4
.L_103:
        /*0160*/ 	.word	index@(_ZN3cub18CUB_300001_SM_10006detail10merge_sort30DeviceMergeSortPartitionKernelIP6Entityj3cmpS4_EEvbT_PT2_T0_SA_PSA_T1_SA_i)
        /*0164*/ 	.word	0x00000013


	//----- nvinfo : EIATTR_FRAME_SIZE
	.align		4
.L_104:
        /*0168*/ 	.byte	0x04, 0x11
        /*016a*/ 	.short	(.L_106 - .L_105)
	.align		4
.L_105:
        /*016c*/ 	.word	index@(_ZN3cub18CUB_300001_SM_10006detail10merge_sort30DeviceMergeSortPartitionKernelIP6Entityj3cmpS4_EEvbT_PT2_T0_SA_PSA_T1_SA_i)
        /*0170*/ 	.word	0x00000000


	//----- nvinfo : EIATTR_REGCOUNT
	.align		4
.L_106:
        /*0174*/ 	.byte	0x04, 0x2f
        /*0176*/ 	.short	(.L_108 - .L_107)
	.align		4
.L_107:
        /*0178*/ 	.word	index@(_ZN3cub18CUB_300001_SM_10006detail10merge_sort26DeviceMergeSortMergeKernelINS2_10policy_hubIP6EntityE9Policy600ES6_PNS0_8NullTypeES6_SA_j3cmpS5_S9_EEvbT2_T3_T4_PT6_PT7_T5_PSE_SE_NS1_7vsmem_tE)
        /*017c*/ 	.word	0x00000020


	//----- nvinfo : EIATTR_FRAME_SIZE
	.align		4
.L_108:
        /*0180*/ 	.byte	0x04, 0x11
        /*0182*/ 	.short	(.L_110 - .L_109)
	.align		4
.L_109:
        /*0184*/ 	.word	index@(_ZN3cub18CUB_300001_SM_10006detail10merge_sort26DeviceMergeSortMergeKernelINS2_10policy_hubIP6EntityE9Policy600ES6_PNS0_8NullTypeES6_SA_j3cmpS5_S9_EEvbT2_T3_T4_PT6_PT7_T5_PSE_SE_NS1_7vsmem_tE)
        /*0188*/ 	.word	0x00000000


	//----- nvinfo : EIATTR_REGCOUNT
	.align		4
.L_110:
        /*018c*/ 	.byte	0x04, 0x2f
        /*018e*/ 	.short	(.L_112 - .L_111)
	.align		4
.L_111:
        /*0190*/ 	.word	index@(_ZN3cub18CUB_300001_SM_10006detail10merge_sort30DeviceMergeSortBlockSortKernelINS2_10policy_hubIP6EntityE9Policy600ES6_PNS0_8NullTypeES6_SA_m3cmpS5_S9_EEvbT0_T1_T2_T3_T4_PT6_PT7_T5_NS1_7vsmem_tE)
        /*0194*/ 	.word	0x00000031


	//----- nvinfo : EIATTR_FRAME_SIZE
	.align		4
.L_112:
        /*0198*/ 	.byte	0x04, 0x11
        /*019a*/ 	.short	(.L_114 - .L_113)
	.align		4
.L_113:
        /*019c*/ 	.word	index@(_ZN3cub18CUB_300001_SM_10006detail10merge_sort30DeviceMergeSortBlockSortKernelINS2_10policy_hubIP6EntityE9Policy600ES6_PNS0_8NullTypeES6_SA_m3cmpS5_S9_EEvbT0_T1_T2_T3_T4_PT6_PT7_T5_NS1_7vsmem_tE)
        /*01a0*/ 	.word	0x00000000


	//----- nvinfo : EIATTR_REGCOUNT
	.align		4
.L_114:
        /*01a4*/ 	.byte	0x04, 0x2f
        /*01a6*/ 	.short	(.L_116 - .L_115)
	.align		4
.L_115:
        /*01a8*/ 	.word	index@(_ZN3cub18CUB_300001_SM_10006detail10merge_sort30DeviceMergeSortPartitionKernelIP6Entitym3cmpS4_EEvbT_PT2_T0_SA_PSA_T1_SA_i)
        /*01ac*/ 	.word	0x00000017


	//----- nvinfo : EIATTR_FRAME_SIZE
	.align		4
.L_116:
        /*01b0*/ 	.byte	0x04, 0x11
        /*01b2*/ 	.short	(.L_118 - .L_117)
	.align		4
.L_117:
        /*01b4*/ 	.word	index@(_ZN3cub18CUB_300001_SM_10006detail10merge_sort30DeviceMergeSortPartitionKernelIP6Entitym3cmpS4_EEvbT_PT2_T0_SA_PSA_T1_SA_i)
        /*01b8*/ 	.word	0x00000000


	//----- nvinfo : EIATTR_REGCOUNT
	.align		4
.L_118:
        /*01bc*/ 	.byte	0x04, 0x2f
        /*01be*/ 	.short	(.L_120 - .L_119)
	.align		4
.L_119:
        /*01c0*/ 	.word	index@(_ZN3cub18CUB_300001_SM_10006detail10merge_sort26DeviceMergeSortMergeKernelINS2_10policy_hubIP6EntityE9Policy600ES6_PNS0_8NullTypeES6_SA_m3cmpS5_S9_EEvbT2_T3_T4_PT6_PT7_T5_PSE_SE_NS1_7vsmem_tE)
        /*01c4*/ 	.word	0x00000020


	//----- nvinfo : EIATTR_FRAME_SIZE
	.align		4
.L_120:
        /*01c8*/ 	.byte	0x04, 0x11
        /*01ca*/ 	.short	(.L_122 - .L_121)
	.align		4
.L_121:
        /*01cc*/ 	.word	index@(_ZN3cub18CUB_300001_SM_10006detail10merge_sort26DeviceMergeSortMergeKernelINS2_10policy_hubIP6EntityE9Policy600ES6_PNS0_8NullTypeES6_SA_m3cmpS5_S9_EEvbT2_T3_T4_PT6_PT7_T5_PSE_SE_NS1_7vsmem_tE)
        /*01d0*/ 	.word	0x00000000


	//----- nvinfo : EIATTR_REGCOUNT
	.align		4
.L_122:
        /*01d4*/ 	.byte	0x04, 0x2f
        /*01d6*/ 	.short	(.L_124 - .L_123)
	.align		4
.L_123:
        /*01d8*/ 	.word	index@(_ZN3cub18CUB_300001_SM_10006detail5merge34device_partition_merge_path_kernelINS2_10policy_hubI6EntityNS0_8NullTypeEE9policy600EPS5_PS6_S9_SA_S9_SA_i3cmpEEvT0_T6_T2_SD_SD_PSD_T7_)
        /*01dc*/ 	.word	0x00000014


	//----- nvinfo : EIATTR_FRAME_SIZE
	.align		4
.L_124:
        /*01e0*/ 	.byte	0x04, 0x11
        /*01e2*/ 	.short	(.L_126 - .L_125)
	.align		4
.L_125:
        /*01e4*/ 	.word	index@(_ZN3cub18CUB_300001_SM_10006detail5merge34device_partition_merge_path_kernelINS2_10policy_hubI6EntityNS0_8NullTypeEE9policy600EPS5_PS6_S9_SA_S9_SA_i3cmpEEvT0_T6_T2_SD_SD_PSD_T7_)
        /*01e8*/ 	.word	0x00000000


	//----- nvinfo : EIATTR_REGCOUNT
	.align		4
.L_126:
        /*01ec*/ 	.byte	0x04, 0x2f
        /*01ee*/ 	.short	(.L_128 - .L_127)
	.align		4
.L_127:
        /*01f0*/ 	.word	index@(_ZN3cub18CUB_300001_SM_10006detail5merge19device_merge_kernelINS2_10policy_hubI6EntityNS0_8NullTypeEE9policy600EPS5_PS6_S9_SA_S9_SA_i3cmpEEvT0_T1_T6_T2_T3_SE_T4_T5_T7_PSE_NS1_7vsmem_tE)
        /*01f4*/ 	.word	0x0000001f


	//----- nvinfo : EIATTR_FRAME_SIZE
	.align		4
.L_128:
        /*01f8*/ 	.byte	0x04, 0x11
        /*01fa*/ 	.short	(.L_130 - .L_129)
	.align		4
.L_129:
        /*01fc*/ 	.word	index@(_ZN3cub18CUB_300001_SM_10006detail5merge19device_merge_kernelINS2_10policy_hubI6EntityNS0_8NullTypeEE9policy600EPS5_PS6_S9_SA_S9_SA_i3cmpEEvT0_T1_T6_T2_T3_SE_T4_T5_T7_PSE_NS1_7vsmem_tE)
        /*0200*/ 	.word	0x00000000


	//----- nvinfo : EIATTR_REGCOUNT
	.align		4
.L_130:
        /*0204*/ 	.byte	0x04, 0x2f
        /*0206*/ 	.short	(.L_132 - .L_131)
	.align		4
.L_131:
        /*0208*/ 	.word	index@(_ZN3cub18CUB_300001_SM_10006detail5merge34device_partition_merge_path_kernelINS2_10policy_hubI6EntityNS0_8NullTypeEE9policy600EPS5_PS6_S9_SA_S9_SA_l3cmpEEvT0_T6_T2_SD_SD_PSD_T7_)
        /*020c*/ 	.word	0x00000014


	//----- nvinfo : EIATTR_FRAME_SIZE
	.align		4
.L_132:
        /*0210*/ 	.byte	0x04, 0x11
        /*0212*/ 	.short	(.L_134 - .L_133)
	.align		4
.L_133:
        /*0214*/ 	.word	index@(_ZN3cub18CUB_300001_SM_10006detail5merge34device_partition_merge_path_kernelINS2_10policy_hubI6EntityNS0_8NullTypeEE9policy600EPS5_PS6_S9_SA_S9_SA_l3cmpEEvT0_T6_T2_SD_SD_PSD_T7_)
        /*0218*/ 	.word	0x00000000


	//----- nvinfo : EIATTR_REGCOUNT
	.align		4
.L_134:
        /*021c*/ 	.byte	0x04, 0x2f
        /*021e*/ 	.short	(.L_136 - .L_135)
	.align		4
.L_135:
        /*0220*/ 	.word	index@(_ZN3cub18CUB_300001_SM_10006detail5merge19device_merge_kernelINS2_10policy_hubI6EntityNS0_8NullTypeEE9policy600EPS5_PS6_S9_SA_S9_SA_l3cmpEEvT0_T1_T6_T2_T3_SE_T4_T5_T7_PSE_NS1_7vsmem_tE)
        /*0224*/ 	.word	0x0000001e


	//----- nvinfo : EIATTR_FRAME_SIZE
	.align		4
.L_136:
        /*0228*/ 	.byte	0x04, 0x11
        /*022a*/ 	.short	(.L_138 - .L_137)
	.align		4
.L_137:
        /*022c*/ 	.word	index@(_ZN3cub18CUB_300001_SM_10006detail5merge19device_merge_kernelINS2_10policy_hubI6EntityNS0_8NullTypeEE9policy600EPS5_PS6_S9_SA_S9_SA_l3cmpEEvT0_T1_T6_T2_T3_SE_T4_T5_T7_PSE_NS1_7vsmem_tE)
        /*0230*/ 	.word	0x00000000


	//----- nvinfo : EIATTR_REGCOUNT
	.align		4
.L_138:
        /*0234*/ 	.byte	0x04, 0x2f
        /*0236*/ 	.short	(.L_140 - .L_139)
	.align		4
.L_139:
        /*0238*/ 	.word	index@(_ZN3cub18CUB_300001_SM_10006detail4scan20DeviceScanInitKernelINS0_13ScanTileStateIiLb1EEEEEvT_i)
        /*023c*/ 	.word	0x00000008


	//----- nvinfo : EIATTR_FRAME_SIZE
	.align		4
.L_140:
        /*0240*/ 	.byte	0x04, 0x11
        /*0242*/ 	.short	(.L_142 - .L_141)
	.align		4
.L_141:
        /*0244*/ 	.word	index@(_ZN3cub18CUB_300001_SM_10006detail4scan20DeviceScanInitKernelINS0_13ScanTileStateIiLb1EEEEEvT_i)
        /*0248*/ 	.word	0x00000000


	//----- nvinfo : EIATTR_REGCOUNT
	.align		4
.L_142:
        /*024c*/ 	.byte	0x04, 0x2f
        /*024e*/ 	.short	(.L_144 - .L_143)
	.align		4
.L_143:
        /*0250*/ 	.word	index@(_ZN3cub18CUB_300001_SM_10006detail4scan16DeviceScanKernelINS2_10policy_hubIiiijN4cuda3std3__44plusIvEEE10Policy1000EPiSC_NS0_13ScanTileStateIiLb1EEES9_NS1_10InputValueIiSC_EEjiLb0EiEEvT0_T1_T2_iT3_T4_T5_)
        /*0254*/ 	.word	0x00000038


	//----- nvinfo : EIATTR_FRAME_SIZE
	.align		4
.L_144:
        /*0258*/ 	.byte	0x04, 0x11
        /*025a*/ 	.short	(.L_146 - .L_145)
	.align		4
.L_145:
        /*025c*/ 	.word	index@(_ZN3cub18CUB_300001_SM_10006detail4scan16DeviceScanKernelINS2_10policy_hubIiiijN4cuda3std3__44plusIvEEE10Policy1000EPiSC_NS0_13ScanTileStateIiLb1EEES9_NS1_10InputValueIiSC_EEjiLb0EiEEvT0_T1_T2_iT3_T4_T5_)
        /*0260*/ 	.word	0x00000000


	//----- nvinfo : EIATTR_REGCOUNT
	.align		4
.L_146:
        /*0264*/ 	.byte	0x04, 0x2f
        /*0266*/ 	.short	(.L_148 - .L_147)
	.align		4
.L_147:
        /*0268*/ 	.word	index@(_ZN3cub18CUB_300001_SM_10006detail4scan16DeviceScanKernelINS2_10policy_hubIiiimN4cuda3std3__44plusIvEEE10Policy1000EPiSC_NS0_13ScanTileStateIiLb1EEES9_NS1_10InputValueIiSC_EEmiLb0EiEEvT0_T1_T2_iT3_T4_T5_)
        /*026c*/ 	.word	0x00000030


	//----- nvinfo : EIATTR_FRAME_SIZE
	.align		4
.L_148:
        /*0270*/ 	.byte	0x04, 0x11
        /*0272*/ 	.short	(.L_150 - .L_149)
	.align		4
.L_149:
        /*0274*/ 	.word	index@(_ZN3cub18CUB_300001_SM_10006detail4scan16DeviceScanKernelINS2_10policy_hubIiiimN4cuda3std3__44plusIvEEE10Policy1000EPiSC_NS0_13ScanTileStateIiLb1EEES9_NS1_10InputValueIiSC_EEmiLb0EiEEvT0_T1_T2_iT3_T4_T5_)
        /*0278*/ 	.word	0x00000000


	//----- nvinfo : EIATTR_REGCOUNT
	.align		4
.L_150:
        /*027c*/ 	.byte	0x04, 0x2f
        /*027e*/ 	.short	(.L_152 - .L_151)
	.align		4
.L_151:
        /*0280*/ 	.word	index@(_ZN3cub18CUB_300001_SM_10006detail6reduce28DeviceReduceSingleTileKernelINS2_10policy_hubIijN4cuda3std3__44plusIiEEE10Policy1000EPiSC_jS9_iiNS7_10__identityEEEvT0_T1_T2_T3_T4_T6_)
        /*0284*/ 	.word	0x0000001e


	//----- nvinfo : EIATTR_FRAME_SIZE
	.align		4
.L_152:
        /*0288*/ 	.byte	0x04, 0x11
        /*028a*/ 	.short	(.L_154 - .L_153)
	.align		4
.L_153:
        /*028c*/ 	.word	index@(_ZN3cub18CUB_300001_SM_10006detail6reduce28DeviceReduceSingleTileKernelINS2_10policy_hubIijN4cuda3std3__44plusIiEEE10Policy1000EPiSC_jS9_iiNS7_10__identityEEEvT0_T1_T2_T3_T4_T6_)
        /*0290*/ 	.word	0x00000000


	//----- nvinfo : EIATTR_REGCOUNT
	.align		4
.L_154:
        /*0294*/ 	.byte	0x04, 0x2f
        /*0296*/ 	.short	(.L_156 - .L_155)
	.align		4
.L_155:
        /*0298*/ 	.word	index@(_ZN3cub18CUB_300001_SM_10006detail6reduce18DeviceReduceKernelINS2_10policy_hubIijN4cuda3std3__44plusIiEEE10Policy1000EPijS9_iNS7_10__identityEEEvT0_PT3_T1_NS0_13GridEvenShareISH_EET2_T4_)
        /*029c*/ 	.word	0x00000020


	//----- nvinfo : EIATTR_FRAME_SIZE
	.align		4
.L_156:
        /*02a0*/ 	.byte	0x04, 0x11
        /*02a2*/ 	.short	(.L_158 - .L_157)
	.align		4
.L_157:
        /*02a4*/ 	.word	index@(_ZN3cub18CUB_300001_SM_10006detail6reduce18DeviceReduceKernelINS2_10policy_hubIijN4cuda3std3__44plusIiEEE10Policy1000EPijS9_iNS7_10__identityEEEvT0_PT3_T1_NS0_13GridEvenShareISH_EET2_T4_)
        /*02a8*/ 	.word	0x00000000


	//----- nvinfo : EIATTR_REGCOUNT
	.align		4
.L_158:
        /*02ac*/ 	.byte	0x04, 0x2f
        /*02ae*/ 	.short	(.L_160 - .L_159)
	.align		4
.L_159:
        /*02b0*/ 	.word	index@(_ZN3cub18CUB_300001_SM_10006detail6reduce28DeviceReduceSingleTileKernelINS2_10policy_hubIijN4cuda3std3__44plusIiEEE10Policy1000EPiSC_iS9_iiNS7_10__identityEEEvT0_T1_T2_T3_T4_T6_)
        /*02b4*/ 	.word	0x00000020


	//----- nvinfo : EIATTR_FRAME_SIZE
	.align		4
.L_160:
        /*02b8*/ 	.byte	0x04, 0x11
        /*02ba*/ 	.short	(.L_162 - .L_161)
	.align		4
.L_161:
        /*02bc*/ 	.word	index@(_ZN3cub18CUB_300001_SM_10006detail6reduce28DeviceReduceSingleTileKernelINS2_10policy_hubIijN4cuda3std3__44plusIiEEE10Policy1000EPiSC_iS9_iiNS7_10__identityEEEvT0_T1_T2_T3_T4_T6_)
        /*02c0*/ 	.word	0x00000000


	//----- nvinfo : EIATTR_REGCOUNT
	.align		4
.L_162:
        /*02c4*/ 	.byte	0x04, 0x2f
        /*02c6*/ 	.short	(.L_164 - .L_163)
	.align		4
.L_163:
        /*02c8*/ 	.word	index@(_ZN3cub18CUB_300001_SM_10006detail6reduce28DeviceReduceSingleTileKernelINS2_10policy_hubIiyN4cuda3std3__44plusIiEEE10Policy1000EPiSC_yS9_iiNS7_10__identityEEEvT0_T1_T2_T3_T4_T6_)
        /*02cc*/ 	.word	0x00000020


	//----- nvinfo : EIATTR_FRAME_SIZE
	.align		4
.L_164:
        /*02d0*/ 	.byte	0x04, 0x11
        /*02d2*/ 	.short	(.L_166 - .L_165)
	.align		4
.L_165:
        /*02d4*/ 	.word	index@(_ZN3cub18CUB_300001_SM_10006detail6reduce28DeviceReduceSingleTileKernelINS2_10policy_hubIiyN4cuda3std3__44plusIiEEE10Policy1000EPiSC_yS9_iiNS7_10__identityEEEvT0_T1_T2_T3_T4_T6_)
        /*02d8*/ 	.word	0x00000000


	//----- nvinfo : EIATTR_REGCOUNT
	.align		4
.L_166:
        /*02dc*/ 	.byte	0x04, 0x2f
        /*02de*/ 	.short	(.L_168 - .L_167)
	.align		4
.L_167:
        /*02e0*/ 	.word	index@(_ZN3cub18CUB_300001_SM_10006detail6reduce18DeviceReduceKernelINS2_10policy_hubIiyN4cuda3std3__44plusIiEEE10Policy1000EPiyS9_iNS7_10__identityEEEvT0_PT3_T1_NS0_13GridEvenShareISH_EET2_T4_)
        /*02e4*/ 	.word	0x0000001d


	//----- nvinfo : EIATTR_FRAME_SIZE
	.align		4
.L_168:
        /*02e8*/ 	.byte	0x04, 0x11
        /*02ea*/ 	.short	(.L_170 - .L_169)
	.align		4
.L_169:
        /*02ec*/ 	.word	index@(_ZN3cub18CUB_300001_SM_10006detail6reduce18DeviceReduceKernelINS2_10policy_hubIiyN4cuda3std3__44plusIiEEE10Policy1000EPiyS9_iNS7_10__identityEEEvT0_PT3_T1_NS0_13GridEvenShareISH_EET2_T4_)
        /*02f0*/ 	.word	0x00000000


	//----- nvinfo : EIATTR_REGCOUNT
	.align		4
.L_170:
        /*02f4*/ 	.byte	0x04, 0x2f
        /*02f6*/ 	.short	(.L_172 - .L_171)
	.align		4
.L_171:
        /*02f8*/ 	.word	index@(_ZN3cub18CUB_300001_SM_10006detail6reduce28DeviceReduceSingleTileKernelINS2_10policy_hubIiyN4cuda3std3__44plusIiEEE10Policy1000EPiSC_iS9_iiNS7_10__identityEEEvT0_T1_T2_T3_T4_T6_)
        /*02fc*/ 	.word	0x00000020


	//----- nvinfo : EIATTR_FRAME_SIZE
	.align		4
.L_172:
        /*0300*/ 	.byte	0x04, 0x11
        /*0302*/ 	.short	(.L_174 - .L_173)
	.align		4
.L_173:
        /*0304*/ 	.word	index@(_ZN3cub18CUB_300001_SM_10006detail6reduce28DeviceReduceSingleTileKernelINS2_10policy_hubIiyN4cuda3std3__44plusIiEEE10Policy1000EPiSC_iS9_iiNS7_10__identityEEEvT0_T1_T2_T3_T4_T6_)
        /*0308*/ 	.word	0x00000000


	//----- nvinfo : EIATTR_MIN_STACK_SIZE
	.align		4
.L_174:
        /*030c*/ 	.byte	0x04, 0x12
        /*030e*/ 	.short	(.L_176 - .L_175)
	.align		4
.L_175:
        /*0310*/ 	.word	index@(_ZN3cub18CUB_300001_SM_10006detail6reduce28DeviceReduceSingleTileKernelINS2_10policy_hubIiyN4cuda3std3__44plusIiEEE10Policy1000EPiSC_iS9_iiNS7_10__identityEEEvT0_T1_T2_T3_T4_T6_)
        /*0314*/ 	.word	0x00000000


	//----- nvinfo : EIATTR_MIN_STACK_SIZE
	.align		4
.L_176:
        /*0318*/ 	.byte	0x04, 0x12
        /*031a*/ 	.short	(.L_178 - .L_177)
	.align		4
.L_177:
        /*031c*/ 	.word	index@(_ZN3cub18CUB_300001_SM_10006detail6reduce18DeviceReduceKernelINS2_10policy_hubIiyN4cuda3std3__44plusIiEEE10Policy1000EPiyS9_iNS7_10__identityEEEvT0_PT3_T1_NS0_13GridEvenShareISH_EET2_T4_)
        /*0320*/ 	.word	0x00000000


	//----- nvinfo : EIATTR_MIN_STACK_SIZE
	.align		4
.L_178:
        /*0324*/ 	.byte	0x04, 0x12
        /*0326*/ 	.short	(.L_180 - .L_179)
	.align		4
.L_179:
        /*0328*/ 	.word	index@(_ZN3cub18CUB_300001_SM_10006detail6reduce28DeviceReduceSingleTileKernelINS2_10policy_hubIiyN4cuda3std3__44plusIiEEE10Policy1000EPiSC_yS9_iiNS7_10__identityEEEvT0_T1_T2_T3_T4_T6_)
        /*032c*/ 	.word	0x00000000


	//----- nvinfo : EIATTR_MIN_STACK_SIZE
	.align		4
.L_180:
        /*0330*/ 	.byte	0x04, 0x12
        /*0332*/ 	.short	(.L_182 - .L_181)
	.align		4
.L_181:
        /*0334*/ 	.word	index@(_ZN3cub18CUB_300001_SM_10006detail6reduce28DeviceReduceSingleTileKernelINS2_10policy_hubIijN4cuda3std3__44plusIiEEE10Policy1000EPiSC_iS9_iiNS7_10__identityEEEvT0_T1_T2_T3_T4_T6_)
        /*0338*/ 	.word	0x00000000


	//----- nvinfo : EIATTR_MIN_STACK_SIZE
	.align		4
.L_182:
        /*033c*/ 	.byte	0x04, 0x12
        /*033e*/ 	.short	(.L_184 - .L_183)
	.align		4
.L_183:
        /*0340*/ 	.word	index@(_ZN3cub18CUB_300001_SM_10006detail6reduce18DeviceReduceKernelINS2_10policy_hubIijN4cuda3std3__44plusIiEEE10Policy1000EPijS9_iNS7_10__identityEEEvT0_PT3_T1_NS0_13GridEvenShareISH_EET2_T4_)
        /*0344*/ 	.word	0x00000000


	//----- nvinfo : EIATTR_MIN_STACK_SIZE
	.align		4
.L_184:
        /*0348*/ 	.byte	0x04, 0x12
        /*034a*/ 	.short	(.L_186 - .L_185)
	.align		4
.L_185:
        /*034c*/ 	.word	index@(_ZN3cub18CUB_300001_SM_10006detail6reduce28DeviceReduceSingleTileKernelINS2_10policy_hubIijN4cuda3std3__44plusIiEEE10Policy1000EPiSC_jS9_iiNS7_10__identityEEEvT0_T1_T2_T3_T4_T6_)
        /*0350*/ 	.word	0x00000000


	//----- nvinfo : EIATTR_MIN_STACK_SIZE
	.align		4
.L_186:
        /*0354*/ 	.byte	0x04, 0x12
        /*0356*/ 	.short	(.L_188 - .L_187)
	.align		4
.L_187:
        /*0358*/ 	.word	index@(_ZN3cub18CUB_300001_SM_10006detail4scan16DeviceScanKernelINS2_10policy_hubIiiimN4cuda3std3__44plusIvEEE10Policy1000EPiSC_NS0_13ScanTileStateIiLb1EEES9_NS1_10InputValueIiSC_EEmiLb0EiEEvT0_T1_T2_iT3_T4_T5_)
        /*035c*/ 	.word	0x00000000


	//----- nvinfo : EIATTR_MIN_STACK_SIZE
	.align		4
.L_188:
        /*0360*/ 	.byte	0x04, 0x12
        /*0362*/ 	.short	(.L_190 - .L_189)
	.align		4
.L_189:
        /*0364*/ 	.word	index@(_ZN3cub18CUB_300001_SM_10006detail4scan16DeviceScanKernelINS2_10policy_hubIiiijN4cuda3std3__44plusIvEEE10Policy1000EPiSC_NS0_13ScanTileStateIiLb1EEES9_NS1_10InputValueIiSC_EEjiLb0EiEEvT0_T1_T2_iT3_T4_T5_)
        /*0368*/ 	.word	0x00000000


	//----- nvinfo : EIATTR_MIN_STACK_SIZE
	.align		4
.L_190:
        /*036c*/ 	.byte	0x04, 0x12
        /*036e*/ 	.short	(.L_192 - .L_191)
	.align		4
.L_191:
        /*0370*/ 	.word	index@(_ZN3cub18CUB_300001_SM_10006detail4scan20DeviceScanInitKernelINS0_13ScanTileStateIiLb1EEEEEvT_i)
        /*0374*/ 	.word	0x00000000


	//----- nvinfo : EIATTR_MIN_STACK_SIZE
	.align		4
.L_192:
        /*0378*/ 	.byte	0x04, 0x12
        /*037a*/ 	.short	(.L_194 - .L_193)
	.align		4
.L_193:
        /*037c*/ 	.word	index@(_ZN3cub18CUB_300001_SM_10006detail5merge19device_merge_kernelINS2_10policy_hubI6EntityNS0_8NullTypeEE9policy600EPS5_PS6_S9_SA_S9_SA_l3cmpEEvT0_T1_T6_T2_T3_SE_T4_T5_T7_PSE_NS1_7vsmem_tE)
        /*0380*/ 	.word	0x00000000


	//----- nvinfo : EIATTR_MIN_STACK_SIZE
	.align		4
.L_194:
        /*0384*/ 	.byte	0x04, 0x12
        /*0386*/ 	.short	(.L_196 - .L_195)
	.align		4
.L_195:
        /*0388*/ 	.word	index@(_ZN3cub18CUB_300001_SM_10006detail5merge34device_partition_merge_path_kernelINS2_10policy_hubI6EntityNS0_8NullTypeEE9policy600EPS5_PS6_S9_SA_S9_SA_l3cmpEEvT0_T6_T2_SD_SD_PSD_T7_)
        /*038c*/ 	.word	0x00000000


	//----- nvinfo : EIATTR_MIN_STACK_SIZE
	.align		4
.L_196:
        /*0390*/ 	.byte	0x04, 0x12
        /*0392*/ 	.short	(.L_198 - .L_197)
	.align		4
.L_197:
        /*0394*/ 	.word	index@(_ZN3cub18CUB_300001_SM_10006detail5merge19device_merge_kernelINS2_10policy_hubI6EntityNS0_8NullTypeEE9policy600EPS5_PS6_S9_SA_S9_SA_i3cmpEEvT0_T1_T6_T2_T3_SE_T4_T5_T7_PSE_NS1_7vsmem_tE)
        /*0398*/ 	.word	0x00000000


	//----- nvinfo : EIATTR_MIN_STACK_SIZE
	.align		4
.L_198:
        /*039c*/ 	.byte	0x04, 0x12
        /*039e*/ 	.short	(.L_200 - .L_199)
	.align		4
.L_199:
        /*03a0*/ 	.word	index@(_ZN3cub18CUB_300001_SM_10006detail5merge34device_partition_merge_path_kernelINS2_10policy_hubI6EntityNS0_8NullTypeEE9policy600EPS5_PS6_S9_SA_S9_SA_i3cmpEEvT0_T6_T2_SD_SD_PSD_T7_)
        /*03a4*/ 	.word	0x00000000


	//----- nvinfo : EIATTR_MIN_STACK_SIZE
	.align		4
.L_200:
        /*03a8*/ 	.byte	0x04, 0x12
        /*03aa*/ 	.short	(.L_202 - .L_201)
	.align		4
.L_201:
        /*03ac*/ 	.word	index@(_ZN3cub18CUB_300001_SM_10006detail10merge_sort26DeviceMergeSortMergeKernelINS2_10policy_hubIP6EntityE9Policy600ES6_PNS0_8NullTypeES6_SA_m3cmpS5_S9_EEvbT2_T3_T4_PT6_PT7_T5_PSE_SE_NS1_7vsmem_tE)
        /*03b0*/ 	.word	0x00000000


	//----- nvinfo : EIATTR_MIN_STACK_SIZE
	.align		4
.L_202:
        /*03b4*/ 	.byte	0x04, 0x12
        /*03b6*/ 	.short	(.L_204 - .L_203)
	.align		4
.L_203:
        /*03b8*/ 	.word	index@(_ZN3cub18CUB_300001_SM_10006detail10merge_sort30DeviceMergeSortPartitionKernelIP6Entitym3cmpS4_EEvbT_PT2_T0_SA_PSA_T1_SA_i)
        /*03bc*/ 	.word	0x00000000


	//----- nvinfo : EIATTR_MIN_STACK_SIZE
	.align		4
.L_204:
        /*03c0*/ 	.byte	0x04, 0x12
        /*03c2*/ 	.short	(.L_206 - .L_205)
	.align		4
.L_205:
        /*03c4*/ 	.word	index@(_ZN3cub18CUB_300001_SM_10006detail10merge_sort30DeviceMergeSortBlockSortKernelINS2_10policy_hubIP6EntityE9Policy600ES6_PNS0_8NullTypeES6_SA_m3cmpS5_S9_EEvbT0_T1_T2_T3_T4_PT6_PT7_T5_NS1_7vsmem_tE)
        /*03c8*/ 	.word	0x00000000


	//----- nvinfo : EIATTR_MIN_STACK_SIZE
	.align		4
.L_206:
        /*03cc*/ 	.byte	0x04, 0x12
        /*03ce*/ 	.short	(.L_208 - .L_207)
	.align		4
.L_207:
        /*03d0*/ 	.word	index@(_ZN3cub18CUB_300001_SM_10006detail10merge_sort26DeviceMergeSortMergeKernelINS2_10policy_hubIP6EntityE9Policy600ES6_PNS0_8NullTypeES6_SA_j3cmpS5_S9_EEvbT2_T3_T4_PT6_PT7_T5_PSE_SE_NS1_7vsmem_tE)
        /*03d4*/ 	.word	0x00000000


	//----- nvinfo : EIATTR_MIN_STACK_SIZE
	.align		4
.L_208:
        /*03d8*/ 	.byte	0x04, 0x12
        /*03da*/ 	.short	(.L_210 - .L_209)
	.align		4
.L_209:
        /*03dc*/ 	.word	index@(_ZN3cub18CUB_300001_SM_10006detail10merge_sort30DeviceMergeSortPartitionKernelIP6Entityj3cmpS4_EEvbT_PT2_T0_SA_PSA_T1_SA_i)
        /*03e0*/ 	.word	0x00000000


	//----- nvinfo : EIATTR_MIN_STACK_SIZE
	.align		4
.L_210:
        /*03e4*/ 	.byte	0x04, 0x12
        /*03e6*/ 	.short	(.L_212 - .L_211)
	.align		4
.L_211:
        /*03e8*/ 	.word	index@(_ZN3cub18CUB_300001_SM_10006detail10merge_sort30DeviceMergeSortBlockSortKernelINS2_10policy_hubIP6EntityE9Policy600ES6_PNS0_8NullTypeES6_SA_j3cmpS5_S9_EEvbT0_T1_T2_T3_T4_PT6_PT7_T5_NS1_7vsmem_tE)
        /*03ec*/ 	.word	0x00000000


	//----- nvinfo : EIATTR_MIN_STACK_SIZE
	.align		4
.L_212:
        /*03f0*/ 	.byte	0x04, 0x12
        /*03f2*/ 	.short	(.L_214 - .L_213)
	.align		4
.L_213:
        /*03f4*/ 	.word	index@(_ZN3cub18CUB_300001_SM_10006detail8for_each13static_kernelINS2_12policy_hub_t12policy_500_tElN6thrust24THRUST_300001_SM_1000_NS8cuda_cub6__fill7functorIP6EntitySB_EEEEvT0_T1_)
        /*03f8*/ 	.word	0x00000000


	//----- nvinfo : EIATTR_MIN_STACK_SIZE
	.align		4
.L_214:
        /*03fc*/ 	.byte	0x04, 0x12
        /*03fe*/ 	.short	(.L_216 - .L_215)
	.align		4
.L_215:
        /*0400*/ 	.word	index@(_ZN3cub18CUB_300001_SM_10006detail11EmptyKernelIvEEvv)
        /*0404*/ 	.word	0x00000000


	//----- nvinfo : EIATTR_MIN_STACK_SIZE
	.align		4
.L_216:
        /*0408*/ 	.byte	0x04, 0x12
        /*040a*/ 	.short	(.L_218 - .L_217)
	.align		4
.L_217:
        /*040c*/ 	.word	index@(_ZN6thrust24THRUST_300001_SM_1000_NS8cuda_cub4core6detail13_kernel_agentINS1_8__unique11UniqueAgentIP6EntityS8_8is_equaliPiEEJS8_S8_S9_SA_iN3cub18CUB_300001_SM_100013ScanTileStateIiLb1EEEmEEEvDpT0_)
        /*0410*/ 	.word	0x00000000


	//----- nvinfo : EIATTR_MIN_STACK_SIZE
	.align		4
.L_218:
        /*0414*/ 	.byte	0x04, 0x12
        /*0416*/ 	.short	(.L_220 - .L_219)
	.align		4
.L_219:
        /*0418*/ 	.word	index@(_ZN6thrust24THRUST_300001_SM_1000_NS8cuda_cub4core6detail13_kernel_agentINS1_8__unique9InitAgentIN3cub18CUB_300001_SM_100013ScanTileStateIiLb1EEEPiiEEJSA_mSB_EEEvDpT0_)
        /*041c*/ 	.word	0x00000000


	//----- nvinfo : EIATTR_MIN_STACK_SIZE
	.align		4
.L_220:
        /*0420*/ 	.byte	0x04, 0x12
        /*0422*/ 	.short	(.L_222 - .L_221)
	.align		4
.L_221:
        /*0424*/ 	.word	index@(_Z18get_join_result_arP6EntityiPiiS1_S0_)
        /*0428*/ 	.word	0x00000000


	//----- nvinfo : EIATTR_MIN_STACK_SIZE
	.align		4
.L_222:
        /*042c*/ 	.byte	0x04, 0x12
        /*042e*/ 	.short	(.L_224 - .L_223)
	.align		4
.L_223:
        /*0430*/ 	.word	index@(_Z23get_join_result_size_arP6EntitylPilS1_)
        /*0434*/ 	.word	0x00000000


	//----- nvinfo : EIATTR_MIN_STACK_SIZE
	.align		4
.L_224:
        /*0438*/ 	.byte	0x04, 0x12
        /*043a*/ 	.short	(.L_226 - .L_225)
	.align		4
.L_225:
        /*043c*/ 	.word	index@(_Z15get_join_resultP6EntityiS0_iPiS0_)
        /*0440*/ 	.word	0x00000000


	//----- nvinfo : EIATTR_MIN_STACK_SIZE
	.align		4
.L_226:
        /*0444*/ 	.byte	0x04, 0x12
        /*0446*/ 	.short	(.L_228 - .L_227)
	.align		4
.L_227:
        /*0448*/ 	.word	index@(_Z20get_join_result_sizeP6EntitylS0_lPi)
        /*044c*/ 	.word	0x00000000


	//----- nvinfo : EIATTR_MIN_STACK_SIZE
	.align		4
.L_228:
        /*0450*/ 	.byte	0x04, 0x12
        /*0452*/ 	.short	(.L_230 - .L_229)
	.align		4
.L_229:
        /*0454*/ 	.word	index@(_Z20get_reverse_relationPiliP6Entity)
        /*0458*/ 	.word	0x00000000


	//----- nvinfo : EIATTR_MIN_STACK_SIZE
	.align		4
.L_230:
        /*045c*/ 	.byte	0x04, 0x12
        /*045e*/ 	.short	(.L_232 - .L_231)
	.align		4
.L_231:
        /*0460*/ 	.word	index@(_Z20negative_fill_structP6Entityl)
        /*0464*/ 	.word	0x00000000


	//----- nvinfo : EIATTR_MIN_STACK_SIZE
	.align		4
.L_232:
        /*0468*/ 	.byte	0x04, 0x12
        /*046a*/ 	.short	(.L_234 - .L_233)
	.align		4
.L_233:
        /*046c*/ 	.word	index@(_Z11copy_structP6EntitylS0_)
        /*0470*/ 	.word	0x00000000


	//----- nvinfo : EIATTR_MIN_STACK_SIZE
	.align		4
.L_234:
        /*0474*/ 	.byte	0x04, 0x12
        /*0476*/ 	.short	(.L_236 - .L_235)
	.align		4
.L_235:
        /*0478*/ 	.word	index@(_Z25initialize_result_t_deltaP6EntityS0_Pili)
        /*047c*/ 	.word	0x00000000


	//----- nvinfo : EIATTR_MIN_STACK_SIZE
	.align		4
.L_236:
        /*0480*/ 	.byte	0x04, 0x12
        /*0482*/ 	.short	(.L_238 - .L_237)
	.align		4
.L_237:
        /*0484*/ 	.word	index@(_Z16build_hash_tableP6EntitylPili)
        /*0488*/ 	.word	0x00000000
.L_238:


//--------------------- .nv.compat                --------------------------
	.section	.nv.compat,"",@"SHT_CUDA_COMPAT_INFO"
	.align	4
        /*0000*/ 	.byte	0x02, 0x09, 0x00, 0x00, 0x02, 0x02, 0x01, 0x00, 0x02, 0x05, 0x05, 0x00, 0x03, 0x07, 0x01, 0x01
        /*0010*/ 	.byte	0x02, 0x03, 0x00, 0x00, 0x02, 0x06, 0x01, 0x00, 0x04, 0x0b, 0x08, 0x00, 0x09, 0x00, 0x00, 0x00
        /*0020*/ 	.byte	0x00, 0x00, 0x00, 0x00


//--------------------- .nv.info._ZN3cub18CUB_300001_SM_10006detail6reduce28DeviceReduceSingleTileKernelINS2_10policy_hubIiyN4cuda3std3__44plusIiEEE10Policy1000EPiSC_iS9_iiNS7_10__identityEEEvT0_T1_T2_T3_T4_T6_ --------------------------
	.section	.nv.info._ZN3cub18CUB_300001_SM_10006detail6reduce28DeviceReduceSingleTileKernelINS2_10policy_hubIiyN4cuda3std3__44plusIiEEE10Policy1000EPiSC_iS9_iiNS7_10__identityEEEvT0_T1_T2_T3_T4_T6_,"",@"SHT_CUDA_INFO"
	.sectionflags	@""
	.align	4


	//----- nvinfo : EIATTR_CUDA_API_VERSION
	.align		4
        /*0000*/ 	.byte	0x04, 0x37
        /*0002*/ 	.short	(.L_240 - .L_239)
.L_239:
        /*0004*/ 	.word	0x00000082


	//----- nvinfo : EIATTR_KPARAM_INFO
	.align		4
.L_240:
        /*0008*/ 	.byte	0x04, 0x17
        /*000a*/ 	.short	(.L_242 - .L_241)
.L_241:
        /*000c*/ 	.word	0x00000000
        /*0010*/ 	.short	0x0005
        /*0012*/ 	.short	0x001c
        /*0014*/ 	.byte	0x00, 0xf0, 0x05, 0x00


	//----- nvinfo : EIATTR_KPARAM_INFO
	.align		4
.L_242:
        /*0018*/ 	.byte	0x04, 0x17
        /*001a*/ 	.short	(.L_244 - .L_243)
.L_243:
        /*001c*/ 	.word	0x00000000
        /*0020*/ 	.short	0x0004
        /*0022*/ 	.short	0x0018
        /*0024*/ 	.byte	0x00, 0xf0, 0x11, 0x00


	//----- nvinfo : EIATTR_KPARAM_INFO
	.align		4
.L_244:
        /*0028*/ 	.byte	0x04, 0x17
        /*002a*/ 	.short	(.L_246 - .L_245)
.L_245:
        /*002c*/ 	.word	0x00000000
        /*0030*/ 	.short	0x0003
        /*0032*/ 	.short	0x0014
        /*0034*/ 	.byte	0x00, 0xf0, 0x05, 0x00


	//----- nvinfo : EIATTR_KPARAM_INFO
	.align		4
.L_246:
        /*0038*/ 	.byte	0x04, 0x17
        /*003a*/ 	.short	(.L_248 - .L_247)
.L_247:
        /*003c*/ 	.word	0x00000000
        /*0040*/ 	.short	0x0002
        /*0042*/ 	.short	0x0010
        /*0044*/ 	.byte	0x00, 0xf0, 0x11, 0x00


	//----- nvinfo : EIATTR_KPARAM_INFO
	.align		4
.L_248:
        /*0048*/ 	.byte	0x04, 0x17
        /*004a*/ 	.short	(.L_250 - .L_249)
.L_249:
        /*004c*/ 	.word	0x00000000
        /*0050*/ 	.short	0x0001
        /*0052*/ 	.short	0x0008
        /*0054*/ 	.byte	0x00, 0xf5, 0x21, 0x00


	//----- nvinfo : EIATTR_KPARAM_INFO
	.align		4
.L_250:
        /*0058*/ 	.byte	0x04, 0x17
        /*005a*/ 	.short	(.L_252 - .L_251)
.L_251:
        /*005c*/ 	.word	0x00000000
        /*0060*/ 	.short	0x0000
        /*0062*/ 	.short	0x0000
        /*0064*/ 	.byte	0x00, 0xf5, 0x21, 0x00


	//----- nvinfo : EIATTR_SPARSE_MMA_MASK
	.align		4
.L_252:
        /*0068*/ 	.byte	0x03, 0x50
        /*006a*/ 	.short	0x0000


	//----- nvinfo : EIATTR_MAXREG_COUNT
	.align		4
        /*006c*/ 	.byte	0x03, 0x1b
        /*006e*/ 	.short	0x00ff


	//----- nvinfo : EIATTR_NUM_BARRIERS
	.align		4
        /*0070*/ 	.byte	0x02, 0x4c
        /*0072*/ 	.byte	0x01
	.zero		1


	//----- nvinfo : EIATTR_MERCURY_ISA_VERSION
	.align		4
        /*0074*/ 	.byte	0x03, 0x5f
        /*0076*/ 	.short	0x0101


	//----- nvinfo : EIATTR_COOP_GROUP_MASK_REGIDS
	.align		4
        /*0078*/ 	.byte	0x04, 0x29
        /*007a*/ 	.short	(.L_254 - .L_253)


	//   ....[0]....
.L_253:
        /*007c*/ 	.word	0xffffffff


	//   ....[1]....
        /*0080*/ 	.word	0xffffffff


	//   ....[2]....
        /*0084*/ 	.word	0xffffffff


	//   ....[3]....
        /*0088*/ 	.word	0xffffffff


	//   ....[4]....
        /*008c*/ 	.word	0xffffffff


	//   ....[5]....
        /*0090*/ 	.word	0xffffffff


	//   ....[6]....
        /*0094*/ 	.word	0xffffffff


	//   ....[7]....
        /*0098*/ 	.word	0xffffffff


	//   ....[8]....
        /*009c*/ 	.word	0xffffffff


	//   ....[9]....
        /*00a0*/ 	.word	0xffffffff


	//   ....[10]....
        /*00a4*/ 	.word	0xffffffff


	//   ....[11]....
        /*00a8*/ 	.word	0xffffffff


	//   ....[12]....
        /*00ac*/ 	.word	0xffffffff


	//   ....[13]....
        /*00b0*/ 	.word	0xffffffff


	//   ....[14]....
        /*00b4*/ 	.word	0xffffffff


	//   ....[15]....
        /*00b8*/ 	.word	0xffffffff


	//   ....[16]....
        /*00bc*/ 	.word	0xffffffff


	//   ....[17]....
        /*00c0*/ 	.word	0xffffffff


	//   ....[18]....
        /*00c4*/ 	.word	0xffffffff


	//   ....[19]....
        /*00c8*/ 	.word	0xffffffff


	//   ....[20]....
        /*00cc*/ 	.word	0xffffffff


	//   ....[21]....
        /*00d0*/ 	.word	0xffffffff


	//   ....[22]....
        /*00d4*/ 	.word	0xffffffff


	//   ....[23]....
        /*00d8*/ 	.word	0xffffffff


	//   ....[24]....
        /*00dc*/ 	.word	0xffffffff


	//   ....[25]....
        /*00e0*/ 	.word	0xffffffff


	//   ....[26]....
        /*00e4*/ 	.word	0xffffffff


	//   ....[27]....
        /*00e8*/ 	.word	0xffffffff


	//   ....[28]....
        /*00ec*/ 	.word	0xffffffff


	//   ....[29]....
        /*00f0*/ 	.word	0xffffffff


	//----- nvinfo : EIATTR_COOP_GROUP_INSTR_OFFSETS
	.align		4
.L_254:
        /*00f4*/ 	.byte	0x04, 0x28
        /*00f6*/ 	.short	(.L_256 - .L_255)


	//   ....[0]....
.L_255:
        /*00f8*/ 	.word	0x00000890


	//   ....[1]....
        /*00fc*/ 	.word	0x000008f0


	//   ....[2]....
        /*0100*/ 	.word	0x00000940


	//   ....[3]....
        /*0104*/ 	.word	0x000009b0


	//   ....[4]....
        /*0108*/ 	.word	0x00000a10


	//   ....[5]....
        /*010c*/ 	.word	0x00000ba0


	//   ....[6]....
        /*0110*/ 	.word	0x00000c40


	//   ....[7]....
        /*0114*/ 	.word	0x00000cc0


	//   ....[8]....
        /*0118*/ 	.word	0x00000d20


	//   ....[9]....
        /*011c*/ 	.word	0x00000d60


	//   ....[10]....
        /*0120*/ 	.word	0x000019d0


	//   ....[11]....
        /*0124*/ 	.word	0x00001a30


	//   ....[12]....
        /*0128*/ 	.word	0x00001a90


	//   ....[13]....
        /*012c*/ 	.word	0x00001af0


	//   ....[14]....
        /*0130*/ 	.word	0x00001b50


	//   ....[15]....
        /*0134*/ 	.word	0x000023f0


	//   ....[16]....
        /*0138*/ 	.word	0x00002450


	//   ....[17]....
        /*013c*/ 	.word	0x000024a0


	//   ....[18]....
        /*0140*/ 	.word	0x00002510


	//   ....[19]....
        /*0144*/ 	.word	0x00002570


	//   ....[20]....
        /*0148*/ 	.word	0x00002700


	//   ....[21]....
        /*014c*/ 	.word	0x00002790


	//   ....[22]....
        /*0150*/ 	.word	0x000027e0


	//   ....[23]....
        /*0154*/ 	.word	0x00002850


	//   ....[24]....
        /*0158*/ 	.word	0x000028c0


	//   ....[25]....
        /*015c*/ 	.word	0x000036a0


	//   ....[26]....
        /*0160*/ 	.word	0x00003700


	//   ....[27]....
        /*0164*/ 	.word	0x00003760


	//   ....[28]....
        /*0168*/ 	.word	0x000037c0


	//   ....[29]....
        /*016c*/ 	.word	0x00003820


	//----- nvinfo : EIATTR_VRC_CTA_INIT_COUNT
	.align		4
.L_256:
        /*0170*/ 	.byte	0x02, 0x4a
	.zero		1
	.zero		1


	//----- nvinfo : EIATTR_EXIT_INSTR_OFFSETS
	.align		4
        /*0174*/ 	.byte	0x04, 0x1c
        /*0176*/ 	.short	(.L_258 - .L_257)


	//   ....[0]....
.L_257:
        /*0178*/ 	.word	0x00000080


	//   ....[1]....
        /*017c*/ 	.word	0x000000c0


	//   ....[2]....
        /*0180*/ 	.word	0x00003940


	//   ....[3]....
        /*0184*/ 	.word	0x00003990


	//----- nvinfo : EIATTR_MAX_THREADS
	.align		4
.L_258:
        /*0188*/ 	.byte	0x04, 0x05
        /*018a*/ 	.short	(.L_260 - .L_259)
.L_259:
        /*018c*/ 	.word	0x00000100
        /*0190*/ 	.word	0x00000001
        /*0194*/ 	.word	0x00000001


	//----- nvinfo : EIATTR_CRS_STACK_SIZE
	.align		4
.L_260:
        /*0198*/ 	.byte	0x04, 0x1e
        /*019a*/ 	.short	(.L_262 - .L_261)
.L_261:
        /*019c*/ 	.word	0x00000000


	//----- nvinfo : EIATTR_CBANK_PARAM_SIZE
	.align		4
.L_262:
        /*01a0*/ 	.byte	0x03, 0x19
        /*01a2*/ 	.short	0x001d


	//----- nvinfo : EIATTR_PARAM_CBANK
	.align		4
        /*01a4*/ 	.byte	0x04, 0x0a
        /*01a6*/ 	.short	(.L_264 - .L_263)
	.align		4
.L_263:
        /*01a8*/ 	.word	index@(.nv.constant0._ZN3cub18CUB_300001_SM_10006detail6reduce28DeviceReduceSingleTileKernelINS2_10policy_hubIiyN4cuda3std3__44plusIiEEE10Policy1000EPiSC_iS9_iiNS7_10__identityEEEvT0_T1_T2_T3_T4_T6_)
        /*01ac*/ 	.short	0x0380
        /*01ae*/ 	.short	0x001d


	//----- nvinfo : EIATTR_SW_WAR
	.align		4
.L_264:
        /*01b0*/ 	.byte	0x04, 0x36
        /*01b2*/ 	.short	(.L_266 - .L_265)
.L_265:
        /*01b4*/ 	.word	0x00000008
.L_266:


//--------------------- .nv.info._ZN3cub18CUB_300001_SM_10006detail6reduce18DeviceReduceKernelINS2_10policy_hubIiyN4cuda3std3__44plusIiEEE10Policy1000EPiyS9_iNS7_10__identityEEEvT0_PT3_T1_NS0_13GridEvenShareISH_EET2_T4_ --------------------------
	.section	.nv.info._ZN3cub18CUB_300001_SM_10006detail6reduce18DeviceReduceKernelINS2_10policy_hubIiyN4cuda3std3__44plusIiEEE10Policy1000EPiyS9_iNS7_10__identityEEEvT0_PT3_T1_NS0_13GridEvenShareISH_EET2_T4_,"",@"SHT_CUDA_INFO"
	.sectionflags	@""
	.align	4


	//----- nvinfo : EIATTR_CUDA_API_VERSION
	.align		4
        /*0000*/ 	.byte	0x04, 0x37
        /*0002*/ 	.short	(.L_268 - .L_267)
.L_267:
        /*0004*/ 	.word	0x00000082


	//----- nvinfo : EIATTR_KPARAM_INFO
	.align		4
.L_268:
        /*0008*/ 	.byte	0x04, 0x17
        /*000a*/ 	.short	(.L_270 - .L_269)
.L_269:
        /*000c*/ 	.word	0x00000000
        /*0010*/ 	.short	0x0005
        /*0012*/ 	.short	0x0061
        /*0014*/ 	.byte	0x00, 0xf0, 0x05, 0x00


	//----- nvinfo : EIATTR_KPARAM_INFO
	.align		4
.L_270:
        /*0018*/ 	.byte	0x04, 0x17
        /*001a*/ 	.short	(.L_272 - .L_271)
.L_271:
        /*001c*/ 	.word	0x00000000
        /*0020*/ 	.short	0x0004
        /*0022*/ 	.short	0x0060
        /*0024*/ 	.byte	0x00, 0xf0, 0x05, 0x00


	//----- nvinfo : EIATTR_KPARAM_INFO
	.align		4
.L_272:
        /*0028*/ 	.byte	0x04, 0x17
        /*002a*/ 	.short	(.L_274 - .L_273)
.L_273:
        /*002c*/ 	.word	0x00000000
        /*0030*/ 	.short	0x0003
        /*0032*/ 	.short	0x0018
        /*0034*/ 	.byte	0x00, 0xf0, 0x21, 0x01


	//----- nvinfo : EIATTR_KPARAM_INFO
	.align		4
.L_274:
        /*0038*/ 	.byte	0x04, 0x17
        /*003a*/ 	.short	(.L_276 - .L_275)
.L_275:
        /*003c*/ 	.word	0x00000000
        /*0040*/ 	.short	0x0002
        /*0042*/ 	.short	0x0010
        /*0044*/ 	.byte	0x00, 0xf0, 0x21, 0x00


	//----- nvinfo : EIATTR_KPARAM_INFO
	.align		4
.L_276:
        /*0048*/ 	.byte	0x04, 0x17
        /*004a*/ 	.short	(.L_278 - .L_277)
.L_277:
        /*004c*/ 	.word	0x00000000
        /*0050*/ 	.short	0x0001
        /*0052*/ 	.short	0x0008
        /*0054*/ 	.byte	0x00, 0xf5, 0x21, 0x00


	//----- nvinfo : EIATTR_KPARAM_INFO
	.align		4
.L_278:
        /*0058*/ 	.byte	0x04, 0x17
        /*005a*/ 	.short	(.L_280 - .L_279)
.L_279:
        /*005c*/ 	.word	0x00000000
        /*0060*/ 	.short	0x0000
        /*0062*/ 	.short	0x0000
        /*0064*/ 	.byte	0x00, 0xf5, 0x21, 0x00


	//----- nvinfo : EIATTR_SPARSE_MMA_MASK
	.align		4
.L_280:
        /*0068*/ 	.byte	0x03, 0x50
        /*006a*/ 	.short	0x0000


	//----- nvinfo : EIATTR_MAXREG_COUNT
	.align		4
        /*006c*/ 	.byte	0x03, 0x1b
        /*006e*/ 	.short	0x00ff


	//----- nvinfo : EIATTR_NUM_BARRIERS
	.align		4
        /*0070*/ 	.byte	0x02, 0x4c
        /*0072*/ 	.byte	0x01
	.zero		1


	//----- nvinfo : EIATTR_MERCURY_ISA_VERSION
	.align		4
        /*0074*/ 	.byte	0x03, 0x5f
        /*0076*/ 	.short	0x0101


	//----- nvinfo : EIATTR_COOP_GROUP_MASK_REGIDS
	.align		4
        /*0078*/ 	.byte	0x04, 0x29
        /*007a*/ 	.short	(.L_282 - .L_281)


	//   ....[0]....
.L_281:
        /*007c*/ 	.word	0xffffffff


	//   ....[1]....
        /*0080*/ 	.word	0xffffffff


	//   ....[2]....
        /*0084*/ 	.word	0xffffffff


	//   ....[3]....
        /*0088*/ 	.word	0xffffffff


	//   ....[4]....
        /*008c*/ 	.word	0xffffffff


	//   ....[5]....
        /*0090*/ 	.word	0xffffffff


	//   ....[6]....
        /*0094*/ 	.word	0xffffffff


	//   ....[7]....
        /*0098*/ 	.word	0xffffffff


	//   ....[8]....
        /*009c*/ 	.word	0xffffffff


	//   ....[9]....
        /*00a0*/ 	.word	0xffffffff


	//   ....[10]....
        /*00a4*/ 	.word	0xffffffff


	//   ....[11]....
        /*00a8*/ 	.word	0xffffffff


	//   ....[12]....
        /*00ac*/ 	.word	0xffffffff


	//   ....[13]....
        /*00b0*/ 	.word	0xffffffff


	//   ....[14]....
        /*00b4*/ 	.word	0xffffffff


	//   ....[15]....
        /*00b8*/ 	.word	0xffffffff


	//   ....[16]....
        /*00bc*/ 	.word	0xffffffff


	//   ....[17]....
        /*00c0*/ 	.word	0xffffffff


	//   ....[18]....
        /*00c4*/ 	.word	0xffffffff


	//   ....[19]....
        /*00c8*/ 	.word	0xffffffff


	//   ....[20]....
        /*00cc*/ 	.word	0xffffffff


	//   ....[21]....
        /*00d0*/ 	.word	0xffffffff


	//   ....[22]....
        /*00d4*/ 	.word	0xffffffff


	//   ....[23]....
        /*00d8*/ 	.word	0xffffffff


	//   ....[24]....
        /*00dc*/ 	.word	0xffffffff


	//   ....[25]....
        /*00e0*/ 	.word	0xffffffff


	//   ....[26]....
        /*00e4*/ 	.word	0xffffffff


	//   ....[27]....
        /*00e8*/ 	.word	0xffffffff


	//   ....[28]....
        /*00ec*/ 	.word	0xffffffff


	//   ....[29]....
        /*00f0*/ 	.word	0xffffffff


	//----- nvinfo : EIATTR_COOP_GROUP_INSTR_OFFSETS
	.align		4
.L_282:
        /*00f4*/ 	.byte	0x04, 0x28
        /*00f6*/ 	.short	(.L_284 - .L_283)


	//   ....[0]....
.L_283:
        /*00f8*/ 	.word	0x00000a40


	//   ....[1]....
        /*00fc*/ 	.word	0x00000aa0


	//   ....[2]....
        /*0100*/ 	.word	0x00000b00


	//   ....[3]....
        /*0104*/ 	.word	0x00000b60


	//   ....[4]....
        /*0108*/ 	.word	0x00000bc0


	//   ....[5]....
        /*010c*/ 	.word	0x00000d50


	//   ....[6]....
        /*0110*/ 	.word	0x00000e00


	//   ....[7]....
        /*0114*/ 	.word	0x00000e80


	//   ....[8]....
        /*0118*/ 	.word	0x00000ed0


	//   ....[9]....
        /*011c*/ 	.word	0x00000f10


	//   ....[10]....
        /*0120*/ 	.word	0x00001cd0


	//   ....[11]....
        /*0124*/ 	.word	0x00001d30


	//   ....[12]....
        /*0128*/ 	.word	0x00001d90


	//   ....[13]....
        /*012c*/ 	.word	0x00001df0


	//   ....[14]....
        /*0130*/ 	.word	0x00001e50


	//   ....[15]....
        /*0134*/ 	.word	0x00002910


	//   ....[16]....
        /*0138*/ 	.word	0x00002970


	//   ....[17]....
        /*013c*/ 	.word	0x000029d0


	//   ....[18]....
        /*0140*/ 	.word	0x00002a30


	//   ....[19]....
        /*0144*/ 	.word	0x00002a90


	//   ....[20]....
        /*0148*/ 	.word	0x00002c20


	//   ....[21]....
        /*014c*/ 	.word	0x00002cd0


	//   ....[22]....
        /*0150*/ 	.word	0x00002d20


	//   ....[23]....
        /*0154*/ 	.word	0x00002d80


	//   ....[24]....
        /*0158*/ 	.word	0x00002dd0


	//   ....[25]....
        /*015c*/ 	.word	0x00003d40


	//   ....[26]....
        /*0160*/ 	.word	0x00003db0


	//   ....[27]....
        /*0164*/ 	.word	0x00003e20


	//   ....[28]....
        /*0168*/ 	.word	0x00003e90


	//   ....[29]....
        /*016c*/ 	.word	0x00003ed0


	//----- nvinfo : EIATTR_VRC_CTA_INIT_COUNT
	.align		4
.L_284:
        /*0170*/ 	.byte	0x02, 0x4a
	.zero		1
	.zero		1


	//----- nvinfo : EIATTR_EXIT_INSTR_OFFSETS
	.align		4
        /*0174*/ 	.byte	0x04, 0x1c
        /*0176*/ 	.short	(.L_286 - .L_285)


	//   ....[0]....
.L_285:
        /*0178*/ 	.word	0x00003ff0


	//   ....[1]....
        /*017c*/ 	.word	0x00004050


	//----- nvinfo : EIATTR_MAX_THREADS
	.align		4
.L_286:
        /*0180*/ 	.byte	0x04, 0x05
        /*0182*/ 	.short	(.L_288 - .L_287)
.L_287:
        /*0184*/ 	.word	0x00000100
        /*0188*/ 	.word	0x00000001
        /*018c*/ 	.word	0x00000001


	//----- nvinfo : EIATTR_CRS_STACK_SIZE
	.align		4
.L_288:
        /*0190*/ 	.byte	0x04, 0x1e
        /*0192*/ 	.short	(.L_290 - .L_289)
.L_289:
        /*0194*/ 	.word	0x00000000


	//----- nvinfo : EIATTR_CBANK_PARAM_SIZE
	.align		4
.L_290:
        /*0198*/ 	.byte	0x03, 0x19
        /*019a*/ 	.short	0x0062


	//----- nvinfo : EIATTR_PARAM_CBANK
	.align		4
        /*019c*/ 	.byte	0x04, 0x0a
        /*019e*/ 	.short	(.L_292 - .L_291)
	.align		4
.L_291:
        /*01a0*/ 	.word	index@(.nv.constant0._ZN3cub18CUB_300001_SM_10006detail6reduce18DeviceReduceKernelINS2_10policy_hubIiyN4cuda3std3__44plusIiEEE10Policy1000EPiyS9_iNS7_10__identityEEEvT0_PT3_T1_NS0_13GridEvenShareISH_EET2_T4_)
        /*01a4*/ 	.short	0x0380
        /*01a6*/ 	.short	0x0062


	//----- nvinfo : EIATTR_SW_WAR
	.align		4
.L_292:
        /*01a8*/ 	.byte	0x04, 0x36
        /*01aa*/ 	.short	(.L_294 - .L_293)
.L_293:
        /*01ac*/ 	.word	0x00000008
.L_294:


//--------------------- .nv.info._ZN3cub18CUB_300001_SM_10006detail6reduce28DeviceReduceSingleTileKernelINS2_10policy_hubIiyN4cuda3std3__44plusIiEEE10Policy1000EPiSC_yS9_iiNS7_10__identityEEEvT0_T1_T2_T3_T4_T6_ --------------------------
	.section	.nv.info._ZN3cub18CUB_300001_SM_10006detail6reduce28DeviceReduceSingleTileKernelINS2_10policy_hubIiyN4cuda3std3__44plusIiEEE10Policy1000EPiSC_yS9_iiNS7_10__identityEEEvT0_T1_T2_T3_T4_T6_,"",@"SHT_CUDA_INFO"
	.sectionflags	@""
	.align	4


	//----- nvinfo : EIATTR_CUDA_API_VERSION
	.align		4
        /*0000*/ 	.byte	0x04, 0x37
        /*0002*/ 	.short	(.L_296 - .L_295)
.L_295:
        /*0004*/ 	.word	0x00000082


	//----- nvinfo : EIATTR_KPARAM_INFO
	.align		4
.L_296:
        /*0008*/ 	.byte	0x04, 0x17
        /*000a*/ 	.short	(.L_298 - .L_297)
.L_297:
        /*000c*/ 	.word	0x00000000
        /*0010*/ 	.short	0x0005
        /*0012*/ 	.short	0x0020
        /*0014*/ 	.byte	0x00, 0xf0, 0x05, 0x00


	//----- nvinfo : EIATTR_KPARAM_INFO
	.align		4
.L_298:
        /*0018*/ 	.byte	0x04, 0x17
        /*001a*/ 	.short	(.L_300 - .L_299)
.L_299:
        /*001c*/ 	.word	0x00000000
        /*0020*/ 	.short	0x0004
        /*0022*/ 	.short	0x001c
        /*0024*/ 	.byte	0x00, 0xf0, 0x11, 0x00


	//----- nvinfo : EIATTR_KPARAM_INFO
	.align		4
.L_300:
        /*0028*/ 	.byte	0x04, 0x17
        /*002a*/ 	.short	(.L_302 - .L_301)
.L_301:
        /*002c*/ 	.word	0x00000000
        /*0030*/ 	.short	0x0003
        /*0032*/ 	.short	0x0018
        /*0034*/ 	.byte	0x00, 0xf0, 0x05, 0x00


	//----- nvinfo : EIATTR_KPARAM_INFO
	.align		4
.L_302:
        /*0038*/ 	.byte	0x04, 0x17
        /*003a*/ 	.short	(.L_304 - .L_303)
.L_303:
        /*003c*/ 	.word	0x00000000
        /*0040*/ 	.short	0x0002
        /*0042*/ 	.short	0x0010
        /*0044*/ 	.byte	0x00, 0xf0, 0x21, 0x00


	//----- nvinfo : EIATTR_KPARAM_INFO
	.align		4
.L_304:
        /*0048*/ 	.byte	0x04, 0x17
        /*004a*/ 	.short	(.L_306 - .L_305)
.L_305:
        /*004c*/ 	.word	0x00000000
        /*0050*/ 	.short	0x0001
        /*0052*/ 	.short	0x0008
        /*0054*/ 	.byte	0x00, 0xf5, 0x21, 0x00


	//----- nvinfo : EIATTR_KPARAM_INFO
	.align		4
.L_306:
        /*0058*/ 	.byte	0x04, 0x17
        /*005a*/ 	.short	(.L_308 - .L_307)
.L_307:
        /*005c*/ 	.word	0x00000000
        /*0060*/ 	.short	0x0000
        /*0062*/ 	.short	0x0000
        /*0064*/ 	.byte	0x00, 0xf5, 0x21, 0x00


	//----- nvinfo : EIATTR_SPARSE_MMA_MASK
	.align		4
.L_308:
        /*0068*/ 	.byte	0x03, 0x50
        /*006a*/ 	.short	0x0000


	//----- nvinfo : EIATTR_MAXREG_COUNT
	.align		4
        /*006c*/ 	.byte	0x03, 0x1b
        /*006e*/ 	.short	0x00ff


	//----- nvinfo : EIATTR_NUM_BARRIERS
	.align		4
        /*0070*/ 	.byte	0x02, 0x4c
        /*0072*/ 	.byte	0x01
	.zero		1


	//----- nvinfo : EIATTR_MERCURY_ISA_VERSION
	.align		4
        /*0074*/ 	.byte	0x03, 0x5f
        /*0076*/ 	.short	0x0101


	//----- nvinfo : EIATTR_COOP_GROUP_MASK_REGIDS
	.align		4
        /*0078*/ 	.byte	0x04, 0x29
        /*007a*/ 	.short	(.L_310 - .L_309)


	//   ....[0]....
.L_309:
        /*007c*/ 	.word	0xffffffff


	//   ....[1]....
        /*0080*/ 	.word	0xffffffff


	//   ....[2]....
        /*0084*/ 	.word	0xffffffff


	//   ....[3]....
        /*0088*/ 	.word	0xffffffff


	//   ....[4]....
        /*008c*/ 	.word	0xffffffff


	//   ....[5]....
        /*0090*/ 	.word	0xffffffff


	//   ....[6]....
        /*0094*/ 	.word	0xffffffff


	//   ....[7]....
        /*0098*/ 	.word	0xffffffff


	//   ....[8]....
        /*009c*/ 	.word	0xffffffff


	//   ....[9]....
        /*00a0*/ 	.word	0xffffffff


	//   ....[10]....
        /*00a4*/ 	.word	0xffffffff


	//   ....[11]....
        /*00a8*/ 	.word	0xffffffff


	//   ....[12]....
        /*00ac*/ 	.word	0xffffffff


	//   ....[13]....
        /*00b0*/ 	.word	0xffffffff


	//   ....[14]....
        /*00b4*/ 	.word	0xffffffff


	//   ....[15]....
        /*00b8*/ 	.word	0xffffffff


	//   ....[16]....
        /*00bc*/ 	.word	0xffffffff


	//   ....[17]....
        /*00c0*/ 	.word	0xffffffff


	//   ....[18]....
        /*00c4*/ 	.word	0xffffffff


	//   ....[19]....
        /*00c8*/ 	.word	0xffffffff


	//   ....[20]....
        /*00cc*/ 	.word	0xffffffff


	//   ....[21]....
        /*00d0*/ 	.word	0xffffffff


	//   ....[22]....
        /*00d4*/ 	.word	0xffffffff


	//   ....[23]....
        /*00d8*/ 	.word	0xffffffff


	//   ....[24]....
        /*00dc*/ 	.word	0xffffffff


	//   ....[25]....
        /*00e0*/ 	.word	0xffffffff


	//   ....[26]....
        /*00e4*/ 	.word	0xffffffff


	//   ....[27]....
        /*00e8*/ 	.word	0xffffffff


	//   ....[28]....
        /*00ec*/ 	.word	0xffffffff


	//   ....[29]....
        /*00f0*/ 	.word	0xffffffff


	//----- nvinfo : EIATTR_COOP_GROUP_INSTR_OFFSETS
	.align		4
.L_310:
        /*00f4*/ 	.byte	0x04, 0x28
        /*00f6*/ 	.short	(.L_312 - .L_311)


	//   ....[0]....
.L_311:
        /*00f8*/ 	.word	0x000008e0


	//   ....[1]....
        /*00fc*/ 	.word	0x00000940


	//   ....[2]....
        /*0100*/ 	.word	0x00000990


	//   ....[3]....
        /*0104*/ 	.word	0x00000a00


	//   ....[4]....
        /*0108*/ 	.word	0x00000a60


	//   ....[5]....
        /*010c*/ 	.word	0x00000bf0


	//   ....[6]....
        /*0110*/ 	.word	0x00000c90


	//   ....[7]....
        /*0114*/ 	.word	0x00000d10


	//   ....[8]....
        /*0118*/ 	.word	0x00000d70


	//   ....[9]....
        /*011c*/ 	.word	0x00000db0


	//   ....[10]....
        /*0120*/ 	.word	0x00001a60


	//   ....[11]....
        /*0124*/ 	.word	0x00001ac0


	//   ....[12]....
        /*0128*/ 	.word	0x00001b20


	//   ....[13]....
        /*012c*/ 	.word	0x00001b80


	//   ....[14]....
        /*0130*/ 	.word	0x00001be0


	//   ....[15]....
        /*0134*/ 	.word	0x000024a0


	//   ....[16]....
        /*0138*/ 	.word	0x00002500


	//   ....[17]....
        /*013c*/ 	.word	0x00002550


	//   ....[18]....
        /*0140*/ 	.word	0x000025c0


	//   ....[19]....
        /*0144*/ 	.word	0x00002620


	//   ....[20]....
        /*0148*/ 	.word	0x000027b0


	//   ....[21]....
        /*014c*/ 	.word	0x00002840


	//   ....[22]....
        /*0150*/ 	.word	0x00002890


	//   ....[23]....
        /*0154*/ 	.word	0x00002900


	//   ....[24]....
        /*0158*/ 	.word	0x00002970


	//   ....[25]....
        /*015c*/ 	.word	0x00003780


	//   ....[26]....
        /*0160*/ 	.word	0x000037e0


	//   ....[27]....
        /*0164*/ 	.word	0x00003830


	//   ....[28]....
        /*0168*/ 	.word	0x00003880


	//   ....[29]....
        /*016c*/ 	.word	0x000038e0


	//----- nvinfo : EIATTR_VRC_CTA_INIT_COUNT
	.align		4
.L_312:
        /*0170*/ 	.byte	0x02, 0x4a
	.zero		1
	.zero		1


	//----- nvinfo : EIATTR_EXIT_INSTR_OFFSETS
	.align		4
        /*0174*/ 	.byte	0x04, 0x1c
        /*0176*/ 	.short	(.L_314 - .L_313)


	//   ....[0]....
.L_313:
        /*0178*/ 	.word	0x000000a0


	//   ....[1]....
        /*017c*/ 	.word	0x000000e0


	//   ....[2]....
        /*0180*/ 	.word	0x00003a10


	//   ....[3]....
        /*0184*/ 	.word	0x00003a60


	//----- nvinfo : EIATTR_MAX_THREADS
	.align		4
.L_314:
        /*0188*/ 	.byte	0x04, 0x05
        /*018a*/ 	.short	(.L_316 - .L_315)
.L_315:
        /*018c*/ 	.word	0x00000100
        /*0190*/ 	.word	0x00000001
        /*0194*/ 	.word	0x00000001


	//----- nvinfo : EIATTR_CRS_STACK_SIZE
	.align		4
.L_316:
        /*0198*/ 	.byte	0x04, 0x1e
        /*019a*/ 	.short	(.L_318 - .L_317)
.L_317:
        /*019c*/ 	.word	0x00000000


	//----- nvinfo : EIATTR_CBANK_PARAM_SIZE
	.align		4
.L_318:
        /*01a0*/ 	.byte	0x03, 0x19
        /*01a2*/ 	.short	0x0021


	//----- nvinfo : EIATTR_PARAM_CBANK
	.align		4
        /*01a4*/ 	.byte	0x04, 0x0a
        /*01a6*/ 	.short	(.L_320 - .L_319)
	.align		4
.L_319:
        /*01a8*/ 	.word	index@(.nv.constant0._ZN3cub18CUB_300001_SM_10006detail6reduce28DeviceReduceSingleTileKernelINS2_10policy_hubIiyN4cuda3std3__44plusIiEEE10Policy1000EPiSC_yS9_iiNS7_10__identityEEEvT0_T1_T2_T3_T4_T6_)
        /*01ac*/ 	.short	0x0380
        /*01ae*/ 	.short	0x0021


	//----- nvinfo : EIATTR_SW_WAR
	.align		4
.L_320:
        /*01b0*/ 	.byte	0x04, 0x36
        /*01b2*/ 	.short	(.L_322 - .L_321)
.L_321:
        /*01b4*/ 	.word	0x00000008
.L_322:


//--------------------- .nv.info._ZN3cub18CUB_300001_SM_10006detail6reduce28DeviceReduceSingleTileKernelINS2_10policy_hubIijN4cuda3std3__44plusIiEEE10Policy1000EPiSC_iS9_iiNS7_10__identityEEEvT0_T1_T2_T3_T4_T6_ --------------------------
	.section	.nv.info._ZN3cub18CUB_300001_SM_10006detail6reduce28DeviceReduceSingleTileKernelINS2_10policy_hubIijN4cuda3std3__44plusIiEEE10Policy1000EPiSC_iS9_iiNS7_10__identityEEEvT0_T1_T2_T3_T4_T6_,"",@"SHT_CUDA_INFO"
	.sectionflags	@""
	.align	4


	//----- nvinfo : EIATTR_CUDA_API_VERSION
	.align		4
        /*0000*/ 	.byte	0x04, 0x37
        /*0002*/ 	.short	(.L_324 - .L_323)
.L_323:
        /*0004*/ 	.word	0x00000082


	//----- nvinfo : EIATTR_KPARAM_INFO
	.align		4
.L_324:
        /*0008*/ 	.byte	0x04, 0x17
        /*000a*/ 	.short	(.L_326 - .L_325)
.L_325:
        /*000c*/ 	.word	0x00000000
        /*0010*/ 	.short	0x0005
        /*0012*/ 	.short	0x001c
        /*0014*/ 	.byte	0x00, 0xf0, 0x05, 0x00


	//----- nvinfo : EIATTR_KPARAM_INFO
	.align		4
.L_326:
        /*0018*/ 	.byte	0x04, 0x17
        /*001a*/ 	.short	(.L_328 - .L_327)
.L_327:
        /*001c*/ 	.word	0x00000000
        /*0020*/ 	.short	0x0004
        /*0022*/ 	.short	0x0018
        /*0024*/ 	.byte	0x00, 0xf0, 0x11, 0x00


	//----- nvinfo : EIATTR_KPARAM_INFO
	.align		4
.L_328:
        /*0028*/ 	.byte	0x04, 0x17
        /*002a*/ 	.short	(.L_330 - .L_329)
.L_329:
        /*002c*/ 	.word	0x00000000
        /*0030*/ 	.short	0x0003
        /*0032*/ 	.short	0x0014
        /*0034*/ 	.byte	0x00, 0xf0, 0x05, 0x00


	//----- nvinfo : EIATTR_KPARAM_INFO
	.align		4
.L_330:
        /*0038*/ 	.byte	0x04, 0x17
        /*003a*/ 	.short	(.L_332 - .L_331)
.L_331:
        /*003c*/ 	.word	0x00000000
        /*0040*/ 	.short	0x0002
        /*0042*/ 	.short	0x0010
        /*0044*/ 	.byte	0x00, 0xf0, 0x11, 0x00


	//----- nvinfo : EIATTR_KPARAM_INFO
	.align		4
.L_332:
        /*0048*/ 	.byte	0x04, 0x17
        /*004a*/ 	.short	(.L_334 - .L_333)
.L_333:
        /*004c*/ 	.word	0x00000000
        /*0050*/ 	.short	0x0001
        /*0052*/ 	.short	0x0008
        /*0054*/ 	.byte	0x00, 0xf5, 0x21, 0x00


	//----- nvinfo : EIATTR_KPARAM_INFO
	.align		4
.L_334:
        /*0058*/ 	.byte	0x04, 0x17
        /*005a*/ 	.short	(.L_336 - .L_335)
.L_335:
        /*005c*/ 	.word	0x00000000
        /*0060*/ 	.short	0x0000
        /*0062*/ 	.short	0x0000
        /*0064*/ 	.byte	0x00, 0xf5, 0x21, 0x00


	//----- nvinfo : EIATTR_SPARSE_MMA_MASK
	.align		4
.L_336:
        /*0068*/ 	.byte	0x03, 0x50
        /*006a*/ 	.short	0x0000


	//----- nvinfo : EIATTR_MAXREG_COUNT
	.align		4
        /*006c*/ 	.byte	0x03, 0x1b
        /*006e*/ 	.short	0x00ff


	//----- nvinfo : EIATTR_NUM_BARRIERS
	.align		4
        /*0070*/ 	.byte	0x02, 0x4c
        /*0072*/ 	.byte	0x01
	.zero		1


	//----- nvinfo : EIATTR_MERCURY_ISA_VERSION
	.align		4
        /*0074*/ 	.byte	0x03, 0x5f
        /*0076*/ 	.short	0x0101


	//----- nvinfo : EIATTR_COOP_GROUP_MASK_REGIDS
	.align		4
        /*0078*/ 	.byte	0x04, 0x29
        /*007a*/ 	.short	(.L_338 - .L_337)


	//   ....[0]....
.L_337:
        /*007c*/ 	.word	0xffffffff


	//   ....[1]....
        /*0080*/ 	.word	0xffffffff


	//   ....[2]....
        /*0084*/ 	.word	0xffffffff


	//   ....[3]....
        /*0088*/ 	.word	0xffffffff


	//   ....[4]....
        /*008c*/ 	.word	0xffffffff


	//   ....[5]....
        /*0090*/ 	.word	0xffffffff


	//   ....[6]....
        /*0094*/ 	.word	0xffffffff


	//   ....[7]....
        /*0098*/ 	.word	0xffffffff


	//   ....[8]....
        /*009c*/ 	.word	0xffffffff


	//   ....[9]....
        /*00a0*/ 	.word	0xffffffff


	//   ....[10]....
        /*00a4*/ 	.word	0xffffffff


	//   ....[11]....
        /*00a8*/ 	.word	0xffffffff


	//   ....[12]....
        /*00ac*/ 	.word	0xffffffff


	//   ....[13]....
        /*00b0*/ 	.word	0xffffffff


	//   ....[14]....
        /*00b4*/ 	.word	0xffffffff


	//   ....[15]....
        /*00b8*/ 	.word	0xffffffff


	//   ....[16]....
        /*00bc*/ 	.word	0xffffffff


	//   ....[17]....
        /*00c0*/ 	.word	0xffffffff


	//   ....[18]....
        /*00c4*/ 	.word	0xffffffff


	//   ....[19]....
        /*00c8*/ 	.word	0xffffffff


	//   ....[20]....
        /*00cc*/ 	.word	0xffffffff


	//   ....[21]....
        /*00d0*/ 	.word	0xffffffff


	//   ....[22]....
        /*00d4*/ 	.word	0xffffffff


	//   ....[23]....
        /*00d8*/ 	.word	0xffffffff


	//   ....[24]....
        /*00dc*/ 	.word	0xffffffff


	//   ....[25]....
        /*00e0*/ 	.word	0xffffffff


	//   ....[26]....
        /*00e4*/ 	.word	0xffffffff


	//   ....[27]....
        /*00e8*/ 	.word	0xffffffff


	//   ....[28]....
        /*00ec*/ 	.word	0xffffffff


	//   ....[29]....
        /*00f0*/ 	.word	0xffffffff


	//----- nvinfo : EIATTR_COOP_GROUP_INSTR_OFFSETS
	.align		4
.L_338:
        /*00f4*/ 	.byte	0x04, 0x28
        /*00f6*/ 	.short	(.L_340 - .L_339)


	//   ....[0]....
.L_339:
        /*00f8*/ 	.word	0x00000890


	//   ....[1]....
        /*00fc*/ 	.word	0x000008f0


	//   ....[2]....
        /*0100*/ 	.word	0x00000940


	//   ....[3]....
        /*0104*/ 	.word	0x000009b0


	//   ....[4]....
        /*0108*/ 	.word	0x00000a10


	//   ....[5]....
        /*010c*/ 	.word	0x00000ba0


	//   ....[6]....
        /*0110*/ 	.word	0x00000c40


	//   ....[7]....
        /*0114*/ 	.word	0x00000cc0


	//   ....[8]....
        /*0118*/ 	.word	0x00000d20


	//   ....[9]....
        /*011c*/ 	.word	0x00000d60


	//   ....[10]....
        /*0120*/ 	.word	0x000019d0


	//   ....[11]....
        /*0124*/ 	.word	0x00001a30


	//   ....[12]....
        /*0128*/ 	.word	0x00001a90


	//   ....[13]....
        /*012c*/ 	.word	0x00001af0


	//   ....[14]....
        /*0130*/ 	.word	0x00001b50


	//   ....[15]....
        /*0134*/ 	.word	0x000023f0


	//   ....[16]....
        /*0138*/ 	.word	0x00002450


	//   ....[17]....
        /*013c*/ 	.word	0x000024a0


	//   ....[18]....
        /*0140*/ 	.word	0x00002510


	//   ....[19]....
        /*0144*/ 	.word	0x00002570


	//   ....[20]....
        /*0148*/ 	.word	0x00002700


	//   ....[21]....
        /*014c*/ 	.word	0x00002790


	//   ....[22]....
        /*0150*/ 	.word	0x000027e0


	//   ....[23]....
        /*0154*/ 	.word	0x00002850


	//   ....[24]....
        /*0158*/ 	.word	0x000028c0


	//   ....[25]....
        /*015c*/ 	.word	0x000036a0


	//   ....[26]....
        /*0160*/ 	.word	0x00003700


	//   ....[27]....
        /*0164*/ 	.word	0x00003760


	//   ....[28]....
        /*0168*/ 	.word	0x000037c0


	//   ....[29]....
        /*016c*/ 	.word	0x00003820


	//----- nvinfo : EIATTR_VRC_CTA_INIT_COUNT
	.align		4
.L_340:
        /*0170*/ 	.byte	0x02, 0x4a
	.zero		1
	.zero		1


	//----- nvinfo : EIATTR_EXIT_INSTR_OFFSETS
	.align		4
        /*0174*/ 	.byte	0x04, 0x1c
        /*0176*/ 	.short	(.L_342 - .L_341)


	//   ....[0]....
.L_341:
        /*0178*/ 	.word	0x00000080


	//   ....[1]....
        /*017c*/ 	.word	0x000000c0


	//   ....[2]....
        /*0180*/ 	.word	0x00003940


	//   ....[3]....
        /*0184*/ 	.word	0x00003990


	//----- nvinfo : EIATTR_MAX_THREADS
	.align		4
.L_342:
        /*0188*/ 	.byte	0x04, 0x05
        /*018a*/ 	.short	(.L_344 - .L_343)
.L_343:
        /*018c*/ 	.word	0x00000100
        /*0190*/ 	.word	0x00000001
        /*0194*/ 	.word	0x00000001


	//----- nvinfo : EIATTR_CRS_STACK_SIZE
	.align		4
.L_344:
        /*0198*/ 	.byte	0x04, 0x1e
        /*019a*/ 	.short	(.L_346 - .L_345)
.L_345:
        /*019c*/ 	.word	0x00000000


	//----- nvinfo : EIATTR_CBANK_PARAM_SIZE
	.align		4
.L_346:
        /*01a0*/ 	.byte	0x03, 0x19
        /*01a2*/ 	.short	0x001d


	//----- nvinfo : EIATTR_PARAM_CBANK
	.align		4
        /*01a4*/ 	.byte	0x04, 0x0a
        /*01a6*/ 	.short	(.L_348 - .L_347)
	.align		4
.L_347:
        /*01a8*/ 	.word	index@(.nv.constant0._ZN3cub18CUB_300001_SM_10006detail6reduce28DeviceReduceSingleTileKernelINS2_10policy_hubIijN4cuda3std3__44plusIiEEE10Policy1000EPiSC_iS9_iiNS7_10__identityEEEvT0_T1_T2_T3_T4_T6_)
        /*01ac*/ 	.short	0x0380
        /*01ae*/ 	.short	0x001d


	//----- nvinfo : EIATTR_SW_WAR
	.align		4
.L_348:
        /*01b0*/ 	.byte	0x04, 0x36
        /*01b2*/ 	.short	(.L_350 - .L_349)
.L_349:
        /*01b4*/ 	.word	0x00000008
.L_350:


//--------------------- .nv.info._ZN3cub18CUB_300001_SM_10006detail6reduce18DeviceReduceKernelINS2_10policy_hubIijN4cuda3std3__44plusIiEEE10Policy1000EPijS9_iNS7_10__identityEEEvT0_PT3_T1_NS0_13GridEvenShareISH_EET2_T4_ --------------------------
	.section	.nv.info._ZN3cub18CUB_300001_SM_10006detail6reduce18DeviceReduceKernelINS2_10policy_hubIijN4cuda3std3__44plusIiEEE10Policy1000EPijS9_iNS7_10__identityEEEvT0_PT3_T1_NS0_13GridEvenShareISH_EET2_T4_,"",@"SHT_CUDA_INFO"
	.sectionflags	@""
	.align	4


	//----- nvinfo : EIATTR_CUDA_API_VERSION
	.align		4
        /*0000*/ 	.byte	0x04, 0x37
        /*0002*/ 	.short	(.L_352 - .L_351)
.L_351:
        /*0004*/ 	.word	0x00000082


	//----- nvinfo : EIATTR_KPARAM_INFO
	.align		4
.L_352:
        /*0008*/ 	.byte	0x04, 0x17
        /*000a*/ 	.short	(.L_354 - .L_353)
.L_353:
        /*000c*/ 	.word	0x00000000
        /*0010*/ 	.short	0x0005
        /*0012*/ 	.short	0x003d
        /*0014*/ 	.byte	0x00, 0xf0, 0x05, 0x00


	//----- nvinfo : EIATTR_KPARAM_INFO
	.align		4
.L_354:
        /*0018*/ 	.byte	0x04, 0x17
        /*001a*/ 	.short	(.L_356 - .L_355)
.L_355:
        /*001c*/ 	.word	0x00000000
        /*0020*/ 	.short	0x0004
        /*0022*/ 	.short	0x003c
        /*0024*/ 	.byte	0x00, 0xf0, 0x05, 0x00


	//----- nvinfo : EIATTR_KPARAM_INFO
	.align		4
.L_356:
        /*0028*/ 	.byte	0x04, 0x17
        /*002a*/ 	.short	(.L_358 - .L_357)
.L_357:
        /*002c*/ 	.word	0x00000000
        /*0030*/ 	.short	0x0003
        /*0032*/ 	.short	0x0014
        /*0034*/ 	.byte	0x00, 0xf0, 0xa1, 0x00


	//----- nvinfo : EIATTR_KPARAM_INFO
	.align		4
.L_358:
        /*0038*/ 	.byte	0x04, 0x17
        /*003a*/ 	.short	(.L_360 - .L_359)
.L_359:
        /*003c*/ 	.word	0x00000000
        /*0040*/ 	.short	0x0002
        /*0042*/ 	.short	0x0010
        /*0044*/ 	.byte	0x00, 0xf0, 0x11, 0x00


	//----- nvinfo : EIATTR_KPARAM_INFO
	.align		4
.L_360:
        /*0048*/ 	.byte	0x04, 0x17
        /*004a*/ 	.short	(.L_362 - .L_361)
.L_361:
        /*004c*/ 	.word	0x00000000
        /*0050*/ 	.short	0x0001
        /*0052*/ 	.short	0x0008
        /*0054*/ 	.byte	0x00, 0xf5, 0x21, 0x00


	//----- nvinfo : EIATTR_KPARAM_INFO
	.align		4
.L_362:
        /*0058*/ 	.byte	0x04, 0x17
        /*005a*/ 	.short	(.L_364 - .L_363)
.L_363:
        /*005c*/ 	.word	0x00000000
        /*0060*/ 	.short	0x0000
        /*0062*/ 	.short	0x0000
        /*0064*/ 	.byte	0x00, 0xf5, 0x21, 0x00


	//----- nvinfo : EIATTR_SPARSE_MMA_MASK
	.align		4
.L_364:
        /*0068*/ 	.byte	0x03, 0x50
        /*006a*/ 	.short	0x0000


	//----- nvinfo : EIATTR_MAXREG_COUNT
	.align		4
        /*006c*/ 	.byte	0x03, 0x1b
        /*006e*/ 	.short	0x00ff


	//----- nvinfo : EIATTR_NUM_BARRIERS
	.align		4
        /*0070*/ 	.byte	0x02, 0x4c
        /*0072*/ 	.byte	0x01
	.zero		1


	//----- nvinfo : EIATTR_MERCURY_ISA_VERSION
	.align		4
        /*0074*/ 	.byte	0x03, 0x5f
        /*0076*/ 	.short	0x0101


	//----- nvinfo : EIATTR_COOP_GROUP_MASK_REGIDS
	.align		4
        /*0078*/ 	.byte	0x04, 0x29
        /*007a*/ 	.short	(.L_366 - .L_365)


	//   ....[0]....
.L_365:
        /*007c*/ 	.word	0xffffffff


	//   ....[1]....
        /*0080*/ 	.word	0xffffffff


	//   ....[2]....
        /*0084*/ 	.word	0xffffffff


	//   ....[3]....
        /*0088*/ 	.word	0xffffffff


	//   ....[4]....
        /*008c*/ 	.word	0xffffffff


	//   ....[5]....
        /*0090*/ 	.word	0xffffffff


	//   ....[6]....
        /*0094*/ 	.word	0xffffffff


	//   ....[7]....
        /*0098*/ 	.word	0xffffffff


	//   ....[8]....
        /*009c*/ 	.word	0xffffffff


	//   ....[9]....
        /*00a0*/ 	.word	0xffffffff


	//   ....[10]....
        /*00a4*/ 	.word	0xffffffff


	//   ....[11]....
        /*00a8*/ 	.word	0xffffffff


	//   ....[12]....
        /*00ac*/ 	.word	0xffffffff


	//   ....[13]....
        /*00b0*/ 	.word	0xffffffff


	//   ....[14]....
        /*00b4*/ 	.word	0xffffffff


	//   ....[15]....
        /*00b8*/ 	.word	0xffffffff


	//   ....[16]....
        /*00bc*/ 	.word	0xffffffff


	//   ....[17]....
        /*00c0*/ 	.word	0xffffffff


	//   ....[18]....
        /*00c4*/ 	.word	0xffffffff


	//   ....[19]....
        /*00c8*/ 	.word	0xffffffff


	//   ....[20]....
        /*00cc*/ 	.word	0xffffffff


	//   ....[21]....
        /*00d0*/ 	.word	0xffffffff


	//   ....[22]....
        /*00d4*/ 	.word	0xffffffff


	//   ....[23]....
        /*00d8*/ 	.word	0xffffffff


	//   ....[24]....
        /*00dc*/ 	.word	0xffffffff


	//   ....[25]....
        /*00e0*/ 	.word	0xffffffff


	//   ....[26]....
        /*00e4*/ 	.word	0xffffffff


	//   ....[27]....
        /*00e8*/ 	.word	0xffffffff


	//   ....[28]....
        /*00ec*/ 	.word	0xffffffff


	//   ....[29]....
        /*00f0*/ 	.word	0xffffffff


	//----- nvinfo : EIATTR_COOP_GROUP_INSTR_OFFSETS
	.align		4
.L_366:
        /*00f4*/ 	.byte	0x04, 0x28
        /*00f6*/ 	.short	(.L_368 - .L_367)


	//   ....[0]....
.L_367:
        /*00f8*/ 	.word	0x000004d0


	//   ....[1]....
        /*00fc*/ 	.word	0x00000530


	//   ....[2]....
        /*0100*/ 	.word	0x00000580


	//   ....[3]....
        /*0104*/ 	.word	0x000005f0


	//   ....[4]....
        /*0108*/ 	.word	0x00000650


	//   ....[5]....
        /*010c*/ 	.word	0x000007e0


	//   ....[6]....
        /*0110*/ 	.word	0x00000880


	//   ....[7]....
        /*0114*/ 	.word	0x00000900


	//   ....[8]....
        /*0118*/ 	.word	0x00000960


	//   ....[9]....
        /*011c*/ 	.word	0x000009a0


	//   ....[10]....
        /*0120*/ 	.word	0x00001250


	//   ....[11]....
        /*0124*/ 	.word	0x000012b0


	//   ....[12]....
        /*0128*/ 	.word	0x00001310


	//   ....[13]....
        /*012c*/ 	.word	0x00001370


	//   ....[14]....
        /*0130*/ 	.word	0x000013d0


	//   ....[15]....
        /*0134*/ 	.word	0x00001920


	//   ....[16]....
        /*0138*/ 	.word	0x00001980


	//   ....[17]....
        /*013c*/ 	.word	0x000019e0


	//   ....[18]....
        /*0140*/ 	.word	0x00001a40


	//   ....[19]....
        /*0144*/ 	.word	0x00001aa0


	//   ....[20]....
        /*0148*/ 	.word	0x00001c30


	//   ....[21]....
        /*014c*/ 	.word	0x00001cc0


	//   ....[22]....
        /*0150*/ 	.word	0x00001d30


	//   ....[23]....
        /*0154*/ 	.word	0x00001d80


	//   ....[24]....
        /*0158*/ 	.word	0x00001dd0


	//   ....[25]....
        /*015c*/ 	.word	0x00002860


	//   ....[26]....
        /*0160*/ 	.word	0x000028c0


	//   ....[27]....
        /*0164*/ 	.word	0x00002920


	//   ....[28]....
        /*0168*/ 	.word	0x00002980


	//   ....[29]....
        /*016c*/ 	.word	0x000029e0


	//----- nvinfo : EIATTR_VRC_CTA_INIT_COUNT
	.align		4
.L_368:
        /*0170*/ 	.byte	0x02, 0x4a
	.zero		1
	.zero		1


	//----- nvinfo : EIATTR_EXIT_INSTR_OFFSETS
	.align		4
        /*0174*/ 	.byte	0x04, 0x1c
        /*0176*/ 	.short	(.L_370 - .L_369)


	//   ....[0]....
.L_369:
        /*0178*/ 	.word	0x00002b00


	//   ....[1]....
        /*017c*/ 	.word	0x00002b40


	//----- nvinfo : EIATTR_MAX_THREADS
	.align		4
.L_370:
        /*0180*/ 	.byte	0x04, 0x05
        /*0182*/ 	.short	(.L_372 - .L_371)
.L_371:
        /*0184*/ 	.word	0x00000100
        /*0188*/ 	.word	0x00000001
        /*018c*/ 	.word	0x00000001


	//----- nvinfo : EIATTR_CRS_STACK_SIZE
	.align		4
.L_372:
        /*0190*/ 	.byte	0x04, 0x1e
        /*0192*/ 	.short	(.L_374 - .L_373)
.L_373:
        /*0194*/ 	.word	0x00000000


	//----- nvinfo : EIATTR_CBANK_PARAM_SIZE
	.align		4
.L_374:
        /*0198*/ 	.byte	0x03, 0x19
        /*019a*/ 	.short	0x003e


	//----- nvinfo : EIATTR_PARAM_CBANK
	.align		4
        /*019c*/ 	.byte	0x04, 0x0a
        /*019e*/ 	.short	(.L_376 - .L_375)
	.align		4
.L_375:
        /*01a0*/ 	.word	index@(.nv.constant0._ZN3cub18CUB_300001_SM_10006detail6reduce18DeviceReduceKernelINS2_10policy_hubIijN4cuda3std3__44plusIiEEE10Policy1000EPijS9_iNS7_10__identityEEEvT0_PT3_T1_NS0_13GridEvenShareISH_EET2_T4_)
        /*01a4*/ 	.short	0x0380
        /*01a6*/ 	.short	0x003e


	//----- nvinfo : EIATTR_SW_WAR
	.align		4
.L_376:
        /*01a8*/ 	.byte	0x04, 0x36
        /*01aa*/ 	.short	(.L_378 - .L_377)
.L_377:
        /*01ac*/ 	.word	0x00000008
.L_378:


//--------------------- .nv.info._ZN3cub18CUB_300001_SM_10006detail6reduce28DeviceReduceSingleTileKernelINS2_10policy_hubIijN4cuda3std3__44plusIiEEE10Policy1000EPiSC_jS9_iiNS7_10__identityEEEvT0_T1_T2_T3_T4_T6_ --------------------------
	.section	.nv.info._ZN3cub18CUB_300001_SM_10006detail6reduce28DeviceReduceSingleTileKernelINS2_10policy_hubIijN4cuda3std3__44plusIiEEE10Policy1000EPiSC_jS9_iiNS7_10__identityEEEvT0_T1_T2_T3_T4_T6_,"",@"SHT_CUDA_INFO"
	.sectionflags	@""
	.align	4


	//----- nvinfo : EIATTR_CUDA_API_VERSION
	.align		4
        /*0000*/ 	.byte	0x04, 0x37
        /*0002*/ 	.short	(.L_380 - .L_379)
.L_379:
        /*0004*/ 	.word	0x00000082


	//----- nvinfo : EIATTR_KPARAM_INFO
	.align		4
.L_380:
        /*0008*/ 	.byte	0x04, 0x17
        /*000a*/ 	.short	(.L_382 - .L_381)
.L_381:
        /*000c*/ 	.word	0x00000000
        /*0010*/ 	.short	0x0005
        /*0012*/ 	.short	0x001c
        /*0014*/ 	.byte	0x00, 0xf0, 0x05, 0x00


	//----- nvinfo : EIATTR_KPARAM_INFO
	.align		4
.L_382:
        /*0018*/ 	.byte	0x04, 0x17
        /*001a*/ 	.short	(.L_384 - .L_383)
.L_383:
        /*001c*/ 	.word	0x00000000
        /*0020*/ 	.short	0x0004
        /*0022*/ 	.short	0x0018
        /*0024*/ 	.byte	0x00, 0xf0, 0x11, 0x00


	//----- nvinfo : EIATTR_KPARAM_INFO
	.align		4
.L_384:
        /*0028*/ 	.byte	0x04, 0x17
        /*002a*/ 	.short	(.L_386 - .L_385)
.L_385:
        /*002c*/ 	.word	0x00000000
        /*0030*/ 	.short	0x0003
        /*0032*/ 	.short	0x0014
        /*0034*/ 	.byte	0x00, 0xf0, 0x05, 0x00


	//----- nvinfo : EIATTR_KPARAM_INFO
	.align		4
.L_386:
        /*0038*/ 	.byte	0x04, 0x17
        /*003a*/ 	.short	(.L_388 - .L_387)
.L_387:
        /*003c*/ 	.word	0x00000000
        /*0040*/ 	.short	0x0002
        /*0042*/ 	.short	0x0010
        /*0044*/ 	.byte	0x00, 0xf0, 0x11, 0x00


	//----- nvinfo : EIATTR_KPARAM_INFO
	.align		4
.L_388:
        /*0048*/ 	.byte	0x04, 0x17
        /*004a*/ 	.short	(.L_390 - .L_389)
.L_389:
        /*004c*/ 	.word	0x00000000
        /*0050*/ 	.short	0x0001
        /*0052*/ 	.short	0x0008
        /*0054*/ 	.byte	0x00, 0xf5, 0x21, 0x00


	//----- nvinfo : EIATTR_KPARAM_INFO
	.align		4
.L_390:
        /*0058*/ 	.byte	0x04, 0x17
        /*005a*/ 	.short	(.L_392 - .L_391)
.L_391:
        /*005c*/ 	.word	0x00000000
        /*0060*/ 	.short	0x0000
        /*0062*/ 	.short	0x0000
        /*0064*/ 	.byte	0x00, 0xf5, 0x21, 0x00


	//----- nvinfo : EIATTR_SPARSE_MMA_MASK
	.align		4
.L_392:
        /*0068*/ 	.byte	0x03, 0x50
        /*006a*/ 	.short	0x0000


	//----- nvinfo : EIATTR_MAXREG_COUNT
	.align		4
        /*006c*/ 	.byte	0x03, 0x1b
        /*006e*/ 	.short	0x00ff


	//----- nvinfo : EIATTR_NUM_BARRIERS
	.align		4
        /*0070*/ 	.byte	0x02, 0x4c
        /*0072*/ 	.byte	0x01
	.zero		1


	//----- nvinfo : EIATTR_MERCURY_ISA_VERSION
	.align		4
        /*0074*/ 	.byte	0x03, 0x5f
        /*0076*/ 	.short	0x0101


	//----- nvinfo : EIATTR_COOP_GROUP_MASK_REGIDS
	.align		4
        /*0078*/ 	.byte	0x04, 0x29
        /*007a*/ 	.short	(.L_394 - .L_393)


	//   ....[0]....
.L_393:
        /*007c*/ 	.word	0xffffffff


	//   ....[1]....
        /*0080*/ 	.word	0xffffffff


	//   ....[2]....
        /*0084*/ 	.word	0xffffffff


	//   ....[3]....
        /*0088*/ 	.word	0xffffffff


	//   ....[4]....
        /*008c*/ 	.word	0xffffffff


	//   ....[5]....
        /*0090*/ 	.word	0xffffffff


	//   ....[6]....
        /*0094*/ 	.word	0xffffffff


	//   ....[7]....
        /*0098*/ 	.word	0xffffffff


	//   ....[8]....
        /*009c*/ 	.word	0xffffffff


	//   ....[9]....
        /*00a0*/ 	.word	0xffffffff


	//   ....[10]....
        /*00a4*/ 	.word	0xffffffff


	//   ....[11]....
        /*00a8*/ 	.word	0xffffffff


	//   ....[12]....
        /*00ac*/ 	.word	0xffffffff


	//   ....[13]....
        /*00b0*/ 	.word	0xffffffff


	//   ....[14]....
        /*00b4*/ 	.word	0xffffffff


	//   ....[15]....
        /*00b8*/ 	.word	0xffffffff


	//   ....[16]....
        /*00bc*/ 	.word	0xffffffff


	//   ....[17]....
        /*00c0*/ 	.word	0xffffffff


	//   ....[18]....
        /*00c4*/ 	.word	0xffffffff


	//   ....[19]....
        /*00c8*/ 	.word	0xffffffff


	//   ....[20]....
        /*00cc*/ 	.word	0xffffffff


	//   ....[21]....
        /*00d0*/ 	.word	0xffffffff


	//   ....[22]....
        /*00d4*/ 	.word	0xffffffff


	//   ....[23]....
        /*00d8*/ 	.word	0xffffffff


	//   ....[24]....
        /*00dc*/ 	.word	0xffffffff


	//   ....[25]....
        /*00e0*/ 	.word	0xffffffff


	//   ....[26]....
        /*00e4*/ 	.word	0xffffffff


	//   ....[27]....
        /*00e8*/ 	.word	0xffffffff


	//   ....[28]....
        /*00ec*/ 	.word	0xffffffff


	//   ....[29]....
        /*00f0*/ 	.word	0xffffffff


	//----- nvinfo : EIATTR_COOP_GROUP_INSTR_OFFSETS
	.align		4
.L_394:
        /*00f4*/ 	.byte	0x04, 0x28
        /*00f6*/ 	.short	(.L_396 - .L_395)


	//   ....[0]....
.L_395:
        /*00f8*/ 	.word	0x00000840


	//   ....[1]....
        /*00fc*/ 	.word	0x000008a0


	//   ....[2]....
        /*0100*/ 	.word	0x00000900


	//   ....[3]....
        /*0104*/ 	.word	0x00000960


	//   ....[4]....
        /*0108*/ 	.word	0x000009c0


	//   ....[5]....
        /*010c*/ 	.word	0x00000b50


	//   ....[6]....
        /*0110*/ 	.word	0x00000bf0


	//   ....[7]....
        /*0114*/ 	.word	0x00000c60


	//   ....[8]....
        /*0118*/ 	.word	0x00000ca0


	//   ....[9]....
        /*011c*/ 	.word	0x00000cf0


	//   ....[10]....
        /*0120*/ 	.word	0x00001510


	//   ....[11]....
        /*0124*/ 	.word	0x00001570


	//   ....[12]....
        /*0128*/ 	.word	0x000015d0


	//   ....[13]....
        /*012c*/ 	.word	0x00001630


	//   ....[14]....
        /*0130*/ 	.word	0x00001690


	//   ....[15]....
        /*0134*/ 	.word	0x00001ee0


	//   ....[16]....
        /*0138*/ 	.word	0x00001f40


	//   ....[17]....
        /*013c*/ 	.word	0x00001fa0


	//   ....[18]....
        /*0140*/ 	.word	0x00002000


	//   ....[19]....
        /*0144*/ 	.word	0x00002060


	//   ....[20]....
        /*0148*/ 	.word	0x000021f0


	//   ....[21]....
        /*014c*/ 	.word	0x00002280


	//   ....[22]....
        /*0150*/ 	.word	0x000022d0


	//   ....[23]....
        /*0154*/ 	.word	0x00002350


	//   ....[24]....
        /*0158*/ 	.word	0x000023b0


	//   ....[25]....
        /*015c*/ 	.word	0x00002d30


	//   ....[26]....
        /*0160*/ 	.word	0x00002d90


	//   ....[27]....
        /*0164*/ 	.word	0x00002df0


	//   ....[28]....
        /*0168*/ 	.word	0x00002e50


	//   ....[29]....
        /*016c*/ 	.word	0x00002eb0


	//----- nvinfo : EIATTR_VRC_CTA_INIT_COUNT
	.align		4
.L_396:
        /*0170*/ 	.byte	0x02, 0x4a
	.zero		1
	.zero		1


	//----- nvinfo : EIATTR_EXIT_INSTR_OFFSETS
	.align		4
        /*0174*/ 	.byte	0x04, 0x1c
        /*0176*/ 	.short	(.L_398 - .L_397)


	//   ....[0]....
.L_397:
        /*0178*/ 	.word	0x00000080


	//   ....[1]....
        /*017c*/ 	.word	0x000000c0


	//   ....[2]....
        /*0180*/ 	.word	0x00002fd0


	//   ....[3]....
        /*0184*/ 	.word	0x00003020


	//----- nvinfo : EIATTR_MAX_THREADS
	.align		4
.L_398:
        /*0188*/ 	.byte	0x04, 0x05
        /*018a*/ 	.short	(.L_400 - .L_399)
.L_399:
        /*018c*/ 	.word	0x00000100
        /*0190*/ 	.word	0x00000001
        /*0194*/ 	.word	0x00000001


	//----- nvinfo : EIATTR_CRS_STACK_SIZE
	.align		4
.L_400:
        /*0198*/ 	.byte	0x04, 0x1e
        /*019a*/ 	.short	(.L_402 - .L_401)
.L_401:
        /*019c*/ 	.word	0x00000000


	//----- nvinfo : EIATTR_CBANK_PARAM_SIZE
	.align		4
.L_402:
        /*01a0*/ 	.byte	0x03, 0x19
        /*01a2*/ 	.short	0x001d


	//----- nvinfo : EIATTR_PARAM_CBANK
	.align		4
        /*01a4*/ 	.byte	0x04, 0x0a
        /*01a6*/ 	.short	(.L_404 - .L_403)
	.align		4
.L_403:
        /*01a8*/ 	.word	index@(.nv.constant0._ZN3cub18CUB_300001_SM_10006detail6reduce28DeviceReduceSingleTileKernelINS2_10policy_hubIijN4cuda3std3__44plusIiEEE10Policy1000EPiSC_jS9_iiNS7_10__identityEEEvT0_T1_T2_T3_T4_T6_)
        /*01ac*/ 	.short	0x0380
        /*01ae*/ 	.short	0x001d


	//----- nvinfo : EIATTR_SW_WAR
	.align		4
.L_404:
        /*01b0*/ 	.byte	0x04, 0x36
        /*01b2*/ 	.short	(.L_406 - .L_405)
.L_405:
        /*01b4*/ 	.word	0x00000008
.L_406:


//--------------------- .nv.info._ZN3cub18CUB_300001_SM_10006detail4scan16DeviceScanKernelINS2_10policy_hubIiiimN4cuda3std3__44plusIvEEE10Policy1000EPiSC_NS0_13ScanTileStateIiLb1EEES9_NS1_10InputValueIiSC_EEmiLb0EiEEvT0_T1_T2_iT3_T4_T5_ --------------------------
	.section	.nv.info._ZN3cub18CUB_300001_SM_10006detail4scan16DeviceScanKernelINS2_10policy_hubIiiimN4cuda3std3__44plusIvEEE10Policy1000EPiSC_NS0_13ScanTileStateIiLb1EEES9_NS1_10InputValueIiSC_EEmiLb0EiEEvT0_T1_T2_iT3_T4_T5_,"",@"SHT_CUDA_INFO"
	.sectionflags	@""
	.align	4


	//----- nvinfo : EIATTR_CUDA_API_VERSION
	.align		4
        /*0000*/ 	.byte	0x04, 0x37
        /*0002*/ 	.short	(.L_408 - .L_407)
.L_407:
        /*0004*/ 	.word	0x00000082


	//----- nvinfo : EIATTR_KPARAM_INFO
	.align		4
.L_408:
        /*0008*/ 	.byte	0x04, 0x17
        /*000a*/ 	.short	(.L_410 - .L_409)
.L_409:
        /*000c*/ 	.word	0x00000000
        /*0010*/ 	.short	0x0006
        /*0012*/ 	.short	0x0030
        /*0014*/ 	.byte	0x00, 0xf0, 0x21, 0x00


	//----- nvinfo : EIATTR_KPARAM_INFO
	.align		4
.L_410:
        /*0018*/ 	.byte	0x04, 0x17
        /*001a*/ 	.short	(.L_412 - .L_411)
.L_411:
        /*001c*/ 	.word	0x00000000
        /*0020*/ 	.short	0x0005
        /*0022*/ 	.short	0x0020
        /*0024*/ 	.byte	0x00, 0xf0, 0x41, 0x00


	//----- nvinfo : EIATTR_KPARAM_INFO
	.align		4
.L_412:
        /*0028*/ 	.byte	0x04, 0x17
        /*002a*/ 	.short	(.L_414 - .L_413)
.L_413:
        /*002c*/ 	.word	0x00000000
        /*0030*/ 	.short	0x0004
        /*0032*/ 	.short	0x001c
        /*0034*/ 	.byte	0x00, 0xf0, 0x05, 0x00


	//----- nvinfo : EIATTR_KPARAM_INFO
	.align		4
.L_414:
        /*0038*/ 	.byte	0x04, 0x17
        /*003a*/ 	.short	(.L_416 - .L_415)
.L_415:
        /*003c*/ 	.word	0x00000000
        /*0040*/ 	.short	0x0003
        /*0042*/ 	.short	0x0018
        /*0044*/ 	.byte	0x00, 0xf0, 0x11, 0x00


	//----- nvinfo : EIATTR_KPARAM_INFO
	.align		4
.L_416:
        /*0048*/ 	.byte	0x04, 0x17
        /*004a*/ 	.short	(.L_418 - .L_417)
.L_417:
        /*004c*/ 	.word	0x00000000
        /*0050*/ 	.short	0x0002
        /*0052*/ 	.short	0x0010
        /*0054*/ 	.byte	0x00, 0xf0, 0x21, 0x00


	//----- nvinfo : EIATTR_KPARAM_INFO
	.align		4
.L_418:
        /*0058*/ 	.byte	0x04, 0x17
        /*005a*/ 	.short	(.L_420 - .L_419)
.L_419:
        /*005c*/ 	.word	0x00000000
        /*0060*/ 	.short	0x0001
        /*0062*/ 	.short	0x0008
        /*0064*/ 	.byte	0x00, 0xf5, 0x21, 0x00


	//----- nvinfo : EIATTR_KPARAM_INFO
	.align		4
.L_420:
        /*0068*/ 	.byte	0x04, 0x17
        /*006a*/ 	.short	(.L_422 - .L_421)
.L_421:
        /*006c*/ 	.word	0x00000000
        /*0070*/ 	.short	0x0000
        /*0072*/ 	.short	0x0000
        /*0074*/ 	.byte	0x00, 0xf5, 0x21, 0x00


	//----- nvinfo : EIATTR_SPARSE_MMA_MASK
	.align		4
.L_422:
        /*0078*/ 	.byte	0x03, 0x50
        /*007a*/ 	.short	0x0000


	//----- nvinfo : EIATTR_MAXREG_COUNT
	.align		4
        /*007c*/ 	.byte	0x03, 0x1b
        /*007e*/ 	.short	0x0080


	//----- nvinfo : EIATTR_NUM_BARRIERS
	.align		4
        /*0080*/ 	.byte	0x02, 0x4c
        /*0082*/ 	.byte	0x01
	.zero		1


	//----- nvinfo : EIATTR_MERCURY_ISA_VERSION
	.align		4
        /*0084*/ 	.byte	0x03, 0x5f
        /*0086*/ 	.short	0x0101


	//----- nvinfo : EIATTR_COOP_GROUP_MASK_REGIDS
	.align		4
        /*0088*/ 	.byte	0x04, 0x29
        /*008a*/ 	.short	(.L_424 - .L_423)


	//   ....[0]....
.L_423:
        /*008c*/ 	.word	0xffffffff


	//   ....[1]....
        /*0090*/ 	.word	0xffffffff


	//   ....[2]....
        /*0094*/ 	.word	0xffffffff


	//   ....[3]....
        /*0098*/ 	.word	0xffffffff


	//   ....[4]....
        /*009c*/ 	.word	0xffffffff


	//   ....[5]....
        /*00a0*/ 	.word	0xffffffff


	//   ....[6]....
        /*00a4*/ 	.word	0xffffffff


	//   ....[7]....
        /*00a8*/ 	.word	0xffffffff


	//   ....[8]....
        /*00ac*/ 	.word	0xffffffff


	//   ....[9]....
        /*00b0*/ 	.word	0xffffffff


	//   ....[10]....
        /*00b4*/ 	.word	0xffffffff


	//   ....[11]....
        /*00b8*/ 	.word	0xffffffff


	//   ....[12]....
        /*00bc*/ 	.word	0xffffffff


	//   ....[13]....
        /*00c0*/ 	.word	0xffffffff


	//   ....[14]....
        /*00c4*/ 	.word	0xffffffff


	//   ....[15]....
        /*00c8*/ 	.word	0xffffffff


	//   ....[16]....
        /*00cc*/ 	.word	0xffffffff


	//   ....[17]....
        /*00d0*/ 	.word	0xffffffff


	//   ....[18]....
        /*00d4*/ 	.word	0xffffffff


	//   ....[19]....
        /*00d8*/ 	.word	0xffffffff


	//   ....[20]....
        /*00dc*/ 	.word	0xffffffff


	//   ....[21]....
        /*00e0*/ 	.word	0xffffffff


	//   ....[22]....
        /*00e4*/ 	.word	0xffffffff


	//   ....[23]....
        /*00e8*/ 	.word	0xffffffff


	//   ....[24]....
        /*00ec*/ 	.word	0xffffffff


	//   ....[25]....
        /*00f0*/ 	.word	0xffffffff


	//   ....[26]....
        /*00f4*/ 	.word	0xffffffff


	//   ....[27]....
        /*00f8*/ 	.word	0xffffffff


	//   ....[28]....
        /*00fc*/ 	.word	0xffffffff


	//   ....[29]....
        /*0100*/ 	.word	0xffffffff


	//   ....[30]....
        /*0104*/ 	.word	0xffffffff


	//   ....[31]....
        /*0108*/ 	.word	0xffffffff


	//   ....[32]....
        /*010c*/ 	.word	0xffffffff


	//   ....[33]....
        /*0110*/ 	.word	0xffffffff


	//   ....[34]....
        /*0114*/ 	.word	0xffffffff


	//   ....[35]....
        /*0118*/ 	.word	0xffffffff


	//   ....[36]....
        /*011c*/ 	.word	0xffffffff


	//   ....[37]....
        /*0120*/ 	.word	0xffffffff


	//   ....[38]....
        /*0124*/ 	.word	0xffffffff


	//   ....[39]....
        /*0128*/ 	.word	0xffffffff


	//   ....[40]....
        /*012c*/ 	.word	0xffffffff


	//   ....[41]....
        /*0130*/ 	.word	0xffffffff


	//   ....[42]....
        /*0134*/ 	.word	0xffffffff


	//   ....[43]....
        /*0138*/ 	.word	0xffffffff


	//   ....[44]....
        /*013c*/ 	.word	0xffffffff


	//   ....[45]....
        /*0140*/ 	.word	0xffffffff


	//   ....[46]....
        /*0144*/ 	.word	0xffffffff


	//   ....[47]....
        /*0148*/ 	.word	0xffffffff


	//   ....[48]....
        /*014c*/ 	.word	0xffffffff


	//   ....[49]....
        /*0150*/ 	.word	0xffffffff


	//   ....[50]....
        /*0154*/ 	.word	0xffffffff


	//   ....[51]....
        /*0158*/ 	.word	0xffffffff


	//   ....[52]....
        /*015c*/ 	.word	0xffffffff


	//   ....[53]....
        /*0160*/ 	.word	0xffffffff


	//   ....[54]....
        /*0164*/ 	.word	0xffffffff


	//   ....[55]....
        /*0168*/ 	.word	0xffffffff


	//   ....[56]....
        /*016c*/ 	.word	0xffffffff


	//   ....[57]....
        /*0170*/ 	.word	0xffffffff


	//   ....[58]....
        /*0174*/ 	.word	0xffffffff


	//   ....[59]....
        /*0178*/ 	.word	0xffffffff


	//   ....[60]....
        /*017c*/ 	.word	0x0500000a


	//   ....[61]....
        /*0180*/ 	.word	0x0500000a


	//   ....[62]....
        /*0184*/ 	.word	0x0500000a


	//   ....[63]....
        /*0188*/ 	.word	0x0500000a


	//   ....[64]....
        /*018c*/ 	.word	0x0500000a


	//   ....[65]....
        /*0190*/ 	.word	0x0500000a


	//   ....[66]....
        /*0194*/ 	.word	0x0500000a


	//   ....[67]....
        /*0198*/ 	.word	0x0500000a


	//   ....[68]....
        /*019c*/ 	.word	0x0500000a


	//   ....[69]....
        /*01a0*/ 	.word	0x0500000a


	//   ....[70]....
        /*01a4*/ 	.word	0x0500000a


	//   ....[71]....
        /*01a8*/ 	.word	0x0500000a


	//   ....[72]....
        /*01ac*/ 	.word	0x0500000a


	//   ....[73]....
        /*01b0*/ 	.word	0x0500000a


	//   ....[74]....
        /*01b4*/ 	.word	0x0500000a


	//   ....[75]....
        /*01b8*/ 	.word	0x0500000a


	//   ....[76]....
        /*01bc*/ 	.word	0x0500000a


	//   ....[77]....
        /*01c0*/ 	.word	0x0500000a


	//   ....[78]....
        /*01c4*/ 	.word	0x0500000a


	//   ....[79]....
        /*01c8*/ 	.word	0x0500000a


	//   ....[80]....
        /*01cc*/ 	.word	0x0500000a


	//   ....[81]....
        /*01d0*/ 	.word	0x0500000a


	//   ....[82]....
        /*01d4*/ 	.word	0x0500000a


	//   ....[83]....
        /*01d8*/ 	.word	0x0500000a


	//   ....[84]....
        /*01dc*/ 	.word	0x0500000a


	//   ....[85]....
        /*01e0*/ 	.word	0x0500000a


	//   ....[86]....
        /*01e4*/ 	.word	0x0500000a


	//   ....[87]....
        /*01e8*/ 	.word	0x0500000a


	//   ....[88]....
        /*01ec*/ 	.word	0x0500000a


	//   ....[89]....
        /*01f0*/ 	.word	0x0500000a


	//   ....[90]....
        /*01f4*/ 	.word	0x0500000a


	//   ....[91]....
        /*01f8*/ 	.word	0x0500000a


	//   ....[92]....
        /*01fc*/ 	.word	0x0500000a


	//   ....[93]....
        /*0200*/ 	.word	0x0500000a


	//   ....[94]....
        /*0204*/ 	.word	0x0500000a


	//   ....[95]....
        /*0208*/ 	.word	0x0500000a


	//----- nvinfo : EIATTR_COOP_GROUP_INSTR_OFFSETS
	.align		4
.L_424:
        /*020c*/ 	.byte	0x04, 0x28
        /*020e*/ 	.short	(.L_426 - .L_425)


	//   ....[0]....
.L_425:
        /*0210*/ 	.word	0x000004d0


	//   ....[1]....
        /*0214*/ 	.word	0x000006f0


	//   ....[2]....
        /*0218*/ 	.word	0x00000710


	//   ....[3]....
        /*021c*/ 	.word	0x00000730


	//   ....[4]....
        /*0220*/ 	.word	0x00000750


	//   ....[5]....
        /*0224*/ 	.word	0x00000770


	//   ....[6]....
        /*0228*/ 	.word	0x00000b80


	//   ....[7]....
        /*022c*/ 	.word	0x00000ba0


	//   ....[8]....
        /*0230*/ 	.word	0x00000bc0


	//   ....[9]....
        /*0234*/ 	.word	0x00000be0


	//   ....[10]....
        /*0238*/ 	.word	0x00000c00


	//   ....[11]....
        /*023c*/ 	.word	0x00001000


	//   ....[12]....
        /*0240*/ 	.word	0x00001090


	//   ....[13]....
        /*0244*/ 	.word	0x000010f0


	//   ....[14]....
        /*0248*/ 	.word	0x00001160


	//   ....[15]....
        /*024c*/ 	.word	0x000011c0


	//   ....[16]....
        /*0250*/ 	.word	0x00001210


	//   ....[17]....
        /*0254*/ 	.word	0x00001270


	//   ....[18]....
        /*0258*/ 	.word	0x000012c0


	//   ....[19]....
        /*025c*/ 	.word	0x000012e0


	//   ....[20]....
        /*0260*/ 	.word	0x000013a0


	//   ....[21]....
        /*0264*/ 	.word	0x00001430


	//   ....[22]....
        /*0268*/ 	.word	0x00001480


	//   ....[23]....
        /*026c*/ 	.word	0x000014e0


	//   ....[24]....
        /*0270*/ 	.word	0x00001540


	//   ....[25]....
        /*0274*/ 	.word	0x00001580


	//   ....[26]....
        /*0278*/ 	.word	0x000015c0


	//   ....[27]....
        /*027c*/ 	.word	0x00001600


	//   ....[28]....
        /*0280*/ 	.word	0x00001610


	//   ....[29]....
        /*0284*/ 	.word	0x00001a50


	//   ....[30]....
        /*0288*/ 	.word	0x00002430


	//   ....[31]....
        /*028c*/ 	.word	0x00002650


	//   ....[32]....
        /*0290*/ 	.word	0x00002670


	//   ....[33]....
        /*0294*/ 	.word	0x00002690


	//   ....[34]....
        /*0298*/ 	.word	0x000026b0


	//   ....[35]....
        /*029c*/ 	.word	0x000026d0


	//   ....[36]....
        /*02a0*/ 	.word	0x00002a60


	//   ....[37]....
        /*02a4*/ 	.word	0x00002a80


	//   ....[38]....
        /*02a8*/ 	.word	0x00002aa0


	//   ....[39]....
        /*02ac*/ 	.word	0x00002ac0


	//   ....[40]....
        /*02b0*/ 	.word	0x00002ae0


	//   ....[41]....
        /*02b4*/ 	.word	0x00002ee0


	//   ....[42]....
        /*02b8*/ 	.word	0x00002f70


	//   ....[43]....
        /*02bc*/ 	.word	0x00002fd0


	//   ....[44]....
        /*02c0*/ 	.word	0x00003030


	//   ....[45]....
        /*02c4*/ 	.word	0x00003090


	//   ....[46]....
        /*02c8*/ 	.word	0x000030f0


	//   ....[47]....
        /*02cc*/ 	.word	0x00003140


	//   ....[48]....
        /*02d0*/ 	.word	0x000031b0


	//   ....[49]....
        /*02d4*/ 	.word	0x000031c0


	//   ....[50]....
        /*02d8*/ 	.word	0x000032a0


	//   ....[51]....
        /*02dc*/ 	.word	0x00003330


	//   ....[52]....
        /*02e0*/ 	.word	0x00003380


	//   ....[53]....
        /*02e4*/ 	.word	0x000033f0


	//   ....[54]....
        /*02e8*/ 	.word	0x00003450


	//   ....[55]....
        /*02ec*/ 	.word	0x000034a0


	//   ....[56]....
        /*02f0*/ 	.word	0x000034e0


	//   ....[57]....
        /*02f4*/ 	.word	0x00003540


	//   ....[58]....
        /*02f8*/ 	.word	0x00003550


	//   ....[59]....
        /*02fc*/ 	.word	0x000039d0


	//   ....[60]....
        /*0300*/ 	.word	0x00003f80


	//   ....[61]....
        /*0304*/ 	.word	0x00004000


	//   ....[62]....
        /*0308*/ 	.word	0x00004090


	//   ....[63]....
        /*030c*/ 	.word	0x00004170


	//   ....[64]....
        /*0310*/ 	.word	0x000041f0


	//   ....[65]....
        /*0314*/ 	.word	0x00004280


	//   ....[66]....
        /*0318*/ 	.word	0x00004300


	//   ....[67]....
        /*031c*/ 	.word	0x00004380


	//   ....[68]....
        /*0320*/ 	.word	0x000043b0


	//   ....[69]....
        /*0324*/ 	.word	0x00004480


	//   ....[70]....
        /*0328*/ 	.word	0x00004500


	//   ....[71]....
        /*032c*/ 	.word	0x00004580


	//   ....[72]....
        /*0330*/ 	.word	0x00004630


	//   ....[73]....
        /*0334*/ 	.word	0x000046c0


	//   ....[74]....
        /*0338*/ 	.word	0x00004740


	//   ....[75]....
        /*033c*/ 	.word	0x000047b0


	//   ....[76]....
        /*0340*/ 	.word	0x00004830


	//   ....[77]....
        /*0344*/ 	.word	0x00004890


	//   ....[78]....
        /*0348*/ 	.word	0x00004900


	//   ....[79]....
        /*034c*/ 	.word	0x00004980


	//   ....[80]....
        /*0350*/ 	.word	0x00004a20


	//   ....[81]....
        /*0354*/ 	.word	0x00004ae0


	//   ....[82]....
        /*0358*/ 	.word	0x00004b80


	//   ....[83]....
        /*035c*/ 	.word	0x00004c10


	//   ....[84]....
        /*0360*/ 	.word	0x00004ca0


	//   ....[85]....
        /*0364*/ 	.word	0x00004d10


	//   ....[86]....
        /*0368*/ 	.word	0x00004d40


	//   ....[87]....
        /*036c*/ 	.word	0x00004e10


	//   ....[88]....
        /*0370*/ 	.word	0x00004e90


	//   ....[89]....
        /*0374*/ 	.word	0x00004f10


	//   ....[90]....
        /*0378*/ 	.word	0x00004fd0


	//   ....[91]....
        /*037c*/ 	.word	0x00005070


	//   ....[92]....
        /*0380*/ 	.word	0x00005100


	//   ....[93]....
        /*0384*/ 	.word	0x00005190


	//   ....[94]....
        /*0388*/ 	.word	0x00005220


	//   ....[95]....
        /*038c*/ 	.word	0x00005280


	//----- nvinfo : EIATTR_VRC_CTA_INIT_COUNT
	.align		4
.L_426:
        /*0390*/ 	.byte	0x02, 0x4a
	.zero		1
	.zero		1


	//----- nvinfo : EIATTR_EXIT_INSTR_OFFSETS
	.align		4
        /*0394*/ 	.byte	0x04, 0x1c
        /*0396*/ 	.short	(.L_428 - .L_427)


	//   ....[0]....
.L_427:
        /*0398*/ 	.word	0x00001ce0


	//   ....[1]....
        /*039c*/ 	.word	0x00001d10


	//   ....[2]....
        /*03a0*/ 	.word	0x00003f10


	//   ....[3]....
        /*03a4*/ 	.word	0x00003f30


	//----- nvinfo : EIATTR_MAX_THREADS
	.align		4
.L_428:
        /*03a8*/ 	.byte	0x04, 0x05
        /*03aa*/ 	.short	(.L_430 - .L_429)
.L_429:
        /*03ac*/ 	.word	0x000001a0
        /*03b0*/ 	.word	0x00000001
        /*03b4*/ 	.word	0x00000001


	//----- nvinfo : EIATTR_CRS_STACK_SIZE
	.align		4
.L_430:
        /*03b8*/ 	.byte	0x04, 0x1e
        /*03ba*/ 	.short	(.L_432 - .L_431)
.L_431:
        /*03bc*/ 	.word	0x00000000


	//----- nvinfo : EIATTR_CBANK_PARAM_SIZE
	.align		4
.L_432:
        /*03c0*/ 	.byte	0x03, 0x19
        /*03c2*/ 	.short	0x0038


	//----- nvinfo : EIATTR_PARAM_CBANK
	.align		4
        /*03c4*/ 	.byte	0x04, 0x0a
        /*03c6*/ 	.short	(.L_434 - .L_433)
	.align		4
.L_433:
        /*03c8*/ 	.word	index@(.nv.constant0._ZN3cub18CUB_300001_SM_10006detail4scan16DeviceScanKernelINS2_10policy_hubIiiimN4cuda3std3__44plusIvEEE10Policy1000EPiSC_NS0_13ScanTileStateIiLb1EEES9_NS1_10InputValueIiSC_EEmiLb0EiEEvT0_T1_T2_iT3_T4_T5_)
        /*03cc*/ 	.short	0x0380
        /*03ce*/ 	.short	0x0038


	//----- nvinfo : EIATTR_SW_WAR
	.align		4
.L_434:
        /*03d0*/ 	.byte	0x04, 0x36
        /*03d2*/ 	.short	(.L_436 - .L_435)
.L_435:
        /*03d4*/ 	.word	0x00000008
.L_436:


//--------------------- .nv.info._ZN3cub18CUB_300001_SM_10006detail4scan16DeviceScanKernelINS2_10policy_hubIiiijN4cuda3std3__44plusIvEEE10Policy1000EPiSC_NS0_13ScanTileStateIiLb1EEES9_NS1_10InputValueIiSC_EEjiLb0EiEEvT0_T1_T2_iT3_T4_T5_ --------------------------
	.section	.nv.info._ZN3cub18CUB_300001_SM_10006detail4scan16DeviceScanKernelINS2_10policy_hubIiiijN4cuda3std3__44plusIvEEE10Policy1000EPiSC_NS0_13ScanTileStateIiLb1EEES9_NS1_10InputValueIiSC_EEjiLb0EiEEvT0_T1_T2_iT3_T4_T5_,"",@"SHT_CUDA_INFO"
	.sectionflags	@""
	.align	4


	//----- nvinfo : EIATTR_CUDA_API_VERSION
	.align		4
        /*0000*/ 	.byte	0x04, 0x37
        /*0002*/ 	.short	(.L_438 - .L_437)
.L_437:
        /*0004*/ 	.word	0x00000082


	//----- nvinfo : EIATTR_KPARAM_INFO
	.align		4
.L_438:
        /*0008*/ 	.byte	0x04, 0x17
        /*000a*/ 	.short	(.L_440 - .L_439)
.L_439:
        /*000c*/ 	.word	0x00000000
        /*0010*/ 	.short	0x0006
        /*0012*/ 	.short	0x0030
        /*0014*/ 	.byte	0x00, 0xf0, 0x11, 0x00


	//----- nvinfo : EIATTR_KPARAM_INFO
	.align		4
.L_440:
        /*0018*/ 	.byte	0x04, 0x17
        /*001a*/ 	.short	(.L_442 - .L_441)
.L_441:
        /*001c*/ 	.word	0x00000000
        /*0020*/ 	.short	0x0005
        /*0022*/ 	.short	0x0020
        /*0024*/ 	.byte	0x00, 0xf0, 0x41, 0x00


	//----- nvinfo : EIATTR_KPARAM_INFO
	.align		4
.L_442:
        /*0028*/ 	.byte	0x04, 0x17
        /*002a*/ 	.short	(.L_444 - .L_443)
.L_443:
        /*002c*/ 	.word	0x00000000
        /*0030*/ 	.short	0x0004
        /*0032*/ 	.short	0x001c
        /*0034*/ 	.byte	0x00, 0xf0, 0x05, 0x00


	//----- nvinfo : EIATTR_KPARAM_INFO
	.align		4
.L_444:
        /*0038*/ 	.byte	0x04, 0x17
        /*003a*/ 	.short	(.L_446 - .L_445)
.L_445:
        /*003c*/ 	.word	0x00000000
        /*0040*/ 	.short	0x0003
        /*0042*/ 	.short	0x0018
        /*0044*/ 	.byte	0x00, 0xf0, 0x11, 0x00


	//----- nvinfo : EIATTR_KPARAM_INFO
	.align		4
.L_446:
        /*0048*/ 	.byte	0x04, 0x17
        /*004a*/ 	.short	(.L_448 - .L_447)
.L_447:
        /*004c*/ 	.word	0x00000000
        /*0050*/ 	.short	0x0002
        /*0052*/ 	.short	0x0010
        /*0054*/ 	.byte	0x00, 0xf0, 0x21, 0x00


	//----- nvinfo : EIATTR_KPARAM_INFO
	.align		4
.L_448:
        /*0058*/ 	.byte	0x04, 0x17
        /*005a*/ 	.short	(.L_450 - .L_449)
.L_449:
        /*005c*/ 	.word	0x00000000
        /*0060*/ 	.short	0x0001
        /*0062*/ 	.short	0x0008
        /*0064*/ 	.byte	0x00, 0xf5, 0x21, 0x00


	//----- nvinfo : EIATTR_KPARAM_INFO
	.align		4
.L_450:
        /*0068*/ 	.byte	0x04, 0x17
        /*006a*/ 	.short	(.L_452 - .L_451)
.L_451:
        /*006c*/ 	.word	0x00000000
        /*0070*/ 	.short	0x0000
        /*0072*/ 	.short	0x0000
        /*0074*/ 	.byte	0x00, 0xf5, 0x21, 0x00


	//----- nvinfo : EIATTR_SPARSE_MMA_MASK
	.align		4
.L_452:
        /*0078*/ 	.byte	0x03, 0x50
        /*007a*/ 	.short	0x0000


	//----- nvinfo : EIATTR_MAXREG_COUNT
	.align		4
        /*007c*/ 	.byte	0x03, 0x1b
        /*007e*/ 	.short	0x00a8


	//----- nvinfo : EIATTR_NUM_BARRIERS
	.align		4
        /*0080*/ 	.byte	0x02, 0x4c
        /*0082*/ 	.byte	0x01
	.zero		1


	//----- nvinfo : EIATTR_MERCURY_ISA_VERSION
	.align		4
        /*0084*/ 	.byte	0x03, 0x5f
        /*0086*/ 	.short	0x0101


	//----- nvinfo : EIATTR_UNUSED_LOAD_BYTE_OFFSET
	.align		4
        /*0088*/ 	.byte	0x04, 0x44
        /*008a*/ 	.short	(.L_454 - .L_453)


	//   ....[0]....
.L_453:
        /*008c*/ 	.word	0x000029f0
        /*0090*/ 	.word	0x00000fff


	//----- nvinfo : EIATTR_COOP_GROUP_MASK_REGIDS
	.align		4
.L_454:
        /*0094*/ 	.byte	0x04, 0x29
        /*0096*/ 	.short	(.L_456 - .L_455)


	//   ....[0]....
.L_455:
        /*0098*/ 	.word	0xffffffff


	//   ....[1]....
        /*009c*/ 	.word	0xffffffff


	//   ....[2]....
        /*00a0*/ 	.word	0xffffffff


	//   ....[3]....
        /*00a4*/ 	.word	0xffffffff


	//   ....[4]....
        /*00a8*/ 	.word	0xffffffff


	//   ....[5]....
        /*00ac*/ 	.word	0xffffffff


	//   ....[6]....
        /*00b0*/ 	.word	0xffffffff


	//   ....[7]....
        /*00b4*/ 	.word	0xffffffff


	//   ....[8]....
        /*00b8*/ 	.word	0xffffffff


	//   ....[9]....
        /*00bc*/ 	.word	0xffffffff


	//   ....[10]....
        /*00c0*/ 	.word	0xffffffff


	//   ....[11]....
        /*00c4*/ 	.word	0xffffffff


	//   ....[12]....
        /*00c8*/ 	.word	0xffffffff


	//   ....[13]....
        /*00cc*/ 	.word	0xffffffff


	//   ....[14]....
        /*00d0*/ 	.word	0xffffffff


	//   ....[15]....
        /*00d4*/ 	.word	0xffffffff


	//   ....[16]....
        /*00d8*/ 	.word	0xffffffff


	//   ....[17]....
        /*00dc*/ 	.word	0xffffffff


	//   ....[18]....
        /*00e0*/ 	.word	0xffffffff


	//   ....[19]....
        /*00e4*/ 	.word	0xffffffff


	//   ....[20]....
        /*00e8*/ 	.word	0xffffffff


	//   ....[21]....
        /*00ec*/ 	.word	0xffffffff


	//   ....[22]....
        /*00f0*/ 	.word	0xffffffff


	//   ....[23]....
        /*00f4*/ 	.word	0xffffffff


	//   ....[24]....
        /*00f8*/ 	.word	0xffffffff


	//   ....[25]....
        /*00fc*/ 	.word	0xffffffff


	//   ....[26]....
        /*0100*/ 	.word	0xffffffff


	//   ....[27]....
        /*0104*/ 	.word	0xffffffff


	//   ....[28]....
        /*0108*/ 	.word	0xffffffff


	//   ....[29]....
        /*010c*/ 	.word	0xffffffff


	//   ....[30]....
        /*0110*/ 	.word	0xffffffff


	//   ....[31]....
        /*0114*/ 	.word	0xffffffff


	//   ....[32]....
        /*0118*/ 	.word	0xffffffff


	//   ....[33]....
        /*011c*/ 	.word	0xffffffff


	//   ....[34]....
        /*0120*/ 	.word	0xffffffff


	//   ....[35]....
        /*0124*/ 	.word	0xffffffff


	//   ....[36]....
        /*0128*/ 	.word	0xffffffff


	//   ....[37]....
        /*012c*/ 	.word	0xffffffff


	//   ....[38]....
        /*0130*/ 	.word	0xffffffff


	//   ....[39]....
        /*0134*/ 	.word	0xffffffff


	//   ....[40]....
        /*0138*/ 	.word	0xffffffff


	//   ....[41]....
        /*013c*/ 	.word	0xffffffff


	//   ....[42]....
        /*0140*/ 	.word	0xffffffff


	//   ....[43]....
        /*0144*/ 	.word	0xffffffff


	//   ....[44]....
        /*0148*/ 	.word	0xffffffff


	//   ....[45]....
        /*014c*/ 	.word	0xffffffff


	//   ....[46]....
        /*0150*/ 	.word	0xffffffff


	//   ....[47]....
        /*0154*/ 	.word	0xffffffff


	//   ....[48]....
        /*0158*/ 	.word	0xffffffff


	//   ....[49]....
        /*015c*/ 	.word	0xffffffff


	//   ....[50]....
        /*0160*/ 	.word	0xffffffff


	//   ....[51]....
        /*0164*/ 	.word	0xffffffff


	//   ....[52]....
        /*0168*/ 	.word	0xffffffff


	//   ....[53]....
        /*016c*/ 	.word	0xffffffff


	//   ....[54]....
        /*0170*/ 	.word	0xffffffff


	//   ....[55]....
        /*0174*/ 	.word	0xffffffff


	//   ....[56]....
        /*0178*/ 	.word	0xffffffff


	//   ....[57]....
        /*017c*/ 	.word	0xffffffff


	//   ....[58]....
        /*0180*/ 	.word	0xffffffff


	//   ....[59]....
        /*0184*/ 	.word	0xffffffff


	//   ....[60]....
        /*0188*/ 	.word	0x05000013


	//   ....[61]....
        /*018c*/ 	.word	0x05000013


	//   ....[62]....
        /*0190*/ 	.word	0x05000013


	//   ....[63]....
        /*0194*/ 	.word	0x05000013


	//   ....[64]....
        /*0198*/ 	.word	0x05000013


	//   ....[65]....
        /*019c*/ 	.word	0x05000013


	//   ....[66]....
        /*01a0*/ 	.word	0x05000013


	//   ....[67]....
        /*01a4*/ 	.word	0x05000013


	//   ....[68]....
        /*01a8*/ 	.word	0x05000013


	//   ....[69]....
        /*01ac*/ 	.word	0x05000013


	//   ....[70]....
        /*01b0*/ 	.word	0x05000013


	//   ....[71]....
        /*01b4*/ 	.word	0x05000013


	//   ....[72]....
        /*01b8*/ 	.word	0x05000013


	//   ....[73]....
        /*01bc*/ 	.word	0x05000013


	//   ....[74]....
        /*01c0*/ 	.word	0x05000013


	//   ....[75]....
        /*01c4*/ 	.word	0x05000013


	//   ....[76]....
        /*01c8*/ 	.word	0x05000013


	//   ....[77]....
        /*01cc*/ 	.word	0x05000013


	//   ....[78]....
        /*01d0*/ 	.word	0x05000013


	//   ....[79]....
        /*01d4*/ 	.word	0x05000013


	//   ....[80]....
        /*01d8*/ 	.word	0x05000013


	//   ....[81]....
        /*01dc*/ 	.word	0x05000013


	//   ....[82]....
        /*01e0*/ 	.word	0x05000013


	//   ....[83]....
        /*01e4*/ 	.word	0x05000013


	//   ....[84]....
        /*01e8*/ 	.word	0x05000013


	//   ....[85]....
        /*01ec*/ 	.word	0x05000013


	//   ....[86]....
        /*01f0*/ 	.word	0x05000013


	//   ....[87]....
        /*01f4*/ 	.word	0x05000013


	//   ....[88]....
        /*01f8*/ 	.word	0x05000013


	//   ....[89]....
        /*01fc*/ 	.word	0x05000013


	//   ....[90]....
        /*0200*/ 	.word	0x05000013


	//   ....[91]....
        /*0204*/ 	.word	0x05000013


	//   ....[92]....
        /*0208*/ 	.word	0x05000013


	//   ....[93]....
        /*020c*/ 	.word	0x05000013


	//   ....[94]....
        /*0210*/ 	.word	0x05000013


	//   ....[95]....
        /*0214*/ 	.word	0x05000013


	//----- nvinfo : EIATTR_COOP_GROUP_INSTR_OFFSETS
	.align		4
.L_456:
        /*0218*/ 	.byte	0x04, 0x28
        /*021a*/ 	.short	(.L_458 - .L_457)


	//   ....[0]....
.L_457:
        /*021c*/ 	.word	0x00000510


	//   ....[1]....
        /*0220*/ 	.word	0x000006d0


	//   ....[2]....
        /*0224*/ 	.word	0x000006f0


	//   ....[3]....
        /*0228*/ 	.word	0x00000710


	//   ....[4]....
        /*022c*/ 	.word	0x00000730


	//   ....[5]....
        /*0230*/ 	.word	0x00000750


	//   ....[6]....
        /*0234*/ 	.word	0x00000b40


	//   ....[7]....
        /*0238*/ 	.word	0x00000b60


	//   ....[8]....
        /*023c*/ 	.word	0x00000b80


	//   ....[9]....
        /*0240*/ 	.word	0x00000ba0


	//   ....[10]....
        /*0244*/ 	.word	0x00000bc0


	//   ....[11]....
        /*0248*/ 	.word	0x00000f70


	//   ....[12]....
        /*024c*/ 	.word	0x00001140


	//   ....[13]....
        /*0250*/ 	.word	0x000011a0


	//   ....[14]....
        /*0254*/ 	.word	0x00001250


	//   ....[15]....
        /*0258*/ 	.word	0x000012a0


	//   ....[16]....
        /*025c*/ 	.word	0x000012f0


	//   ....[17]....
        /*0260*/ 	.word	0x00001340


	//   ....[18]....
        /*0264*/ 	.word	0x00001380


	//   ....[19]....
        /*0268*/ 	.word	0x00001390


	//   ....[20]....
        /*026c*/ 	.word	0x00001470


	//   ....[21]....
        /*0270*/ 	.word	0x00001640


	//   ....[22]....
        /*0274*/ 	.word	0x00001690


	//   ....[23]....
        /*0278*/ 	.word	0x000016f0


	//   ....[24]....
        /*027c*/ 	.word	0x00001750


	//   ....[25]....
        /*0280*/ 	.word	0x00001790


	//   ....[26]....
        /*0284*/ 	.word	0x000017d0


	//   ....[27]....
        /*0288*/ 	.word	0x00001810


	//   ....[28]....
        /*028c*/ 	.word	0x00001820


	//   ....[29]....
        /*0290*/ 	.word	0x00001c30


	//   ....[30]....
        /*0294*/ 	.word	0x00002710


	//   ....[31]....
        /*0298*/ 	.word	0x000028d0


	//   ....[32]....
        /*029c*/ 	.word	0x000028f0


	//   ....[33]....
        /*02a0*/ 	.word	0x00002910


	//   ....[34]....
        /*02a4*/ 	.word	0x00002930


	//   ....[35]....
        /*02a8*/ 	.word	0x00002950


	//   ....[36]....
        /*02ac*/ 	.word	0x00002ce0


	//   ....[37]....
        /*02b0*/ 	.word	0x00002d00


	//   ....[38]....
        /*02b4*/ 	.word	0x00002d20


	//   ....[39]....
        /*02b8*/ 	.word	0x00002d40


	//   ....[40]....
        /*02bc*/ 	.word	0x00002d60


	//   ....[41]....
        /*02c0*/ 	.word	0x00003120


	//   ....[42]....
        /*02c4*/ 	.word	0x000032f0


	//   ....[43]....
        /*02c8*/ 	.word	0x00003350


	//   ....[44]....
        /*02cc*/ 	.word	0x000033c0


	//   ....[45]....
        /*02d0*/ 	.word	0x00003430


	//   ....[46]....
        /*02d4*/ 	.word	0x00003480


	//   ....[47]....
        /*02d8*/ 	.word	0x000034d0


	//   ....[48]....
        /*02dc*/ 	.word	0x00003530


	//   ....[49]....
        /*02e0*/ 	.word	0x00003540


	//   ....[50]....
        /*02e4*/ 	.word	0x00003620


	//   ....[51]....
        /*02e8*/ 	.word	0x000037f0


	//   ....[52]....
        /*02ec*/ 	.word	0x00003840


	//   ....[53]....
        /*02f0*/ 	.word	0x000038b0


	//   ....[54]....
        /*02f4*/ 	.word	0x00003910


	//   ....[55]....
        /*02f8*/ 	.word	0x00003960


	//   ....[56]....
        /*02fc*/ 	.word	0x000039c0


	//   ....[57]....
        /*0300*/ 	.word	0x00003a00


	//   ....[58]....
        /*0304*/ 	.word	0x00003a10


	//   ....[59]....
        /*0308*/ 	.word	0x00003e90


	//   ....[60]....
        /*030c*/ 	.word	0x000044a0


	//   ....[61]....
        /*0310*/ 	.word	0x00004520


	//   ....[62]....
        /*0314*/ 	.word	0x000045b0


	//   ....[63]....
        /*0318*/ 	.word	0x000046b0


	//   ....[64]....
        /*031c*/ 	.word	0x00004750


	//   ....[65]....
        /*0320*/ 	.word	0x000047e0


	//   ....[66]....
        /*0324*/ 	.word	0x00004860


	//   ....[67]....
        /*0328*/ 	.word	0x000048e0


	//   ....[68]....
        /*032c*/ 	.word	0x00004910


	//   ....[69]....
        /*0330*/ 	.word	0x000049b0


	//   ....[70]....
        /*0334*/ 	.word	0x00004a30


	//   ....[71]....
        /*0338*/ 	.word	0x00004ab0


	//   ....[72]....
        /*033c*/ 	.word	0x00004b70


	//   ....[73]....
        /*0340*/ 	.word	0x00004c00


	//   ....[74]....
        /*0344*/ 	.word	0x00004c80


	//   ....[75]....
        /*0348*/ 	.word	0x00004d00


	//   ....[76]....
        /*034c*/ 	.word	0x00004d80


	//   ....[77]....
        /*0350*/ 	.word	0x00004db0


	//   ....[78]....
        /*0354*/ 	.word	0x00004e50


	//   ....[79]....
        /*0358*/ 	.word	0x00004ed0


	//   ....[80]....
        /*035c*/ 	.word	0x00004f60


	//   ....[81]....
        /*0360*/ 	.word	0x00005030


	//   ....[82]....
        /*0364*/ 	.word	0x000050d0


	//   ....[83]....
        /*0368*/ 	.word	0x00005160


	//   ....[84]....
        /*036c*/ 	.word	0x000051e0


	//   ....[85]....
        /*0370*/ 	.word	0x00005280


	//   ....[86]....
        /*0374*/ 	.word	0x000052b0


	//   ....[87]....
        /*0378*/ 	.word	0x00005370


	//   ....[88]....
        /*037c*/ 	.word	0x000053f0


	//   ....[89]....
        /*0380*/ 	.word	0x00005470


	//   ....[90]....
        /*0384*/ 	.word	0x00005530


	//   ....[91]....
        /*0388*/ 	.word	0x000055d0


	//   ....[92]....
        /*038c*/ 	.word	0x00005660


	//   ....[93]....
        /*0390*/ 	.word	0x000056f0


	//   ....[94]....
        /*0394*/ 	.word	0x00005760


	//   ....[95]....
        /*0398*/ 	.word	0x000057e0


	//----- nvinfo : EIATTR_VRC_CTA_INIT_COUNT
	.align		4
.L_458:
        /*039c*/ 	.byte	0x02, 0x4a
	.zero		1
	.zero		1


	//----- nvinfo : EIATTR_EXIT_INSTR_OFFSETS
	.align		4
        /*03a0*/ 	.byte	0x04, 0x1c
        /*03a2*/ 	.short	(.L_460 - .L_459)


	//   ....[0]....
.L_459:
        /*03a4*/ 	.word	0x00001f00


	//   ....[1]....
        /*03a8*/ 	.word	0x00001f20


	//   ....[2]....
        /*03ac*/ 	.word	0x00004430


	//   ....[3]....
        /*03b0*/ 	.word	0x00004450


	//----- nvinfo : EIATTR_MAX_THREADS
	.align		4
.L_460:
        /*03b4*/ 	.byte	0x04, 0x05
        /*03b6*/ 	.short	(.L_462 - .L_461)
.L_461:
        /*03b8*/ 	.word	0x00000180
        /*03bc*/ 	.word	0x00000001
        /*03c0*/ 	.word	0x00000001


	//----- nvinfo : EIATTR_CRS_STACK_SIZE
	.align		4
.L_462:
        /*03c4*/ 	.byte	0x04, 0x1e
        /*03c6*/ 	.short	(.L_464 - .L_463)
.L_463:
        /*03c8*/ 	.word	0x00000000


	//----- nvinfo : EIATTR_CBANK_PARAM_SIZE
	.align		4
.L_464:
        /*03cc*/ 	.byte	0x03, 0x19
        /*03ce*/ 	.short	0x0034


	//----- nvinfo : EIATTR_PARAM_CBANK
	.align		4
        /*03d0*/ 	.byte	0x04, 0x0a
        /*03d2*/ 	.short	(.L_466 - .L_465)
	.align		4
.L_465:
        /*03d4*/ 	.word	index@(.nv.constant0._ZN3cub18CUB_300001_SM_10006detail4scan16DeviceScanKernelINS2_10policy_hubIiiijN4cuda3std3__44plusIvEEE10Policy1000EPiSC_NS0_13ScanTileStateIiLb1EEES9_NS1_10InputValueIiSC_EEjiLb0EiEEvT0_T1_T2_iT3_T4_T5_)
        /*03d8*/ 	.short	0x0380
        /*03da*/ 	.short	0x0034


	//----- nvinfo : EIATTR_SW_WAR
	.align		4
.L_466:
        /*03dc*/ 	.byte	0x04, 0x36
        /*03de*/ 	.short	(.L_468 - .L_467)
.L_467:
        /*03e0*/ 	.word	0x00000008
.L_468:


//--------------------- .nv.info._ZN3cub18CUB_300001_SM_10006detail4scan20DeviceScanInitKernelINS0_13ScanTileStateIiLb1EEEEEvT_i --------------------------
	.section	.nv.info._ZN3cub18CUB_300001_SM_10006detail4scan20DeviceScanInitKernelINS0_13ScanTileStateIiLb1EEEEEvT_i,"",@"SHT_CUDA_INFO"
	.sectionflags	@""
	.align	4


	//----- nvinfo : EIATTR_CUDA_API_VERSION
	.align		4
        /*0000*/ 	.byte	0x04, 0x37
        /*0002*/ 	.short	(.L_470 - .L_469)
.L_469:
        /*0004*/ 	.word	0x00000082


	//----- nvinfo : EIATTR_KPARAM_INFO
	.align		4
.L_470:
        /*0008*/ 	.byte	0x04, 0x17
        /*000a*/ 	.short	(.L_472 - .L_471)
.L_471:
        /*000c*/ 	.word	0x00000000
        /*0010*/ 	.short	0x0001
        /*0012*/ 	.short	0x0008
        /*0014*/ 	.byte	0x00, 0xf0, 0x11, 0x00


	//----- nvinfo : EIATTR_KPARAM_INFO
	.align		4
.L_472:
        /*0018*/ 	.byte	0x04, 0x17
        /*001a*/ 	.short	(.L_474 - .L_473)
.L_473:
        /*001c*/ 	.word	0x00000000
        /*0020*/ 	.short	0x0000
        /*0022*/ 	.short	0x0000
        /*0024*/ 	.byte	0x00, 0xf0, 0x21, 0x00


	//----- nvinfo : EIATTR_SPARSE_MMA_MASK
	.align		4
.L_474:
        /*0028*/ 	.byte	0x03, 0x50
        /*002a*/ 	.short	0x0000


	//----- nvinfo : EIATTR_MAXREG_COUNT
	.align		4
        /*002c*/ 	.byte	0x03, 0x1b
        /*002e*/ 	.short	0x00ff


	//----- nvinfo : EIATTR_MERCURY_ISA_VERSION
	.align		4
        /*0030*/ 	.byte	0x03, 0x5f
        /*0032*/ 	.short	0x0101


	//----- nvinfo : EIATTR_VRC_CTA_INIT_COUNT
	.align		4
        /*0034*/ 	.byte	0x02, 0x4a
	.zero		1
	.zero		1


	//----- nvinfo : EIATTR_EXIT_INSTR_OFFSETS
	.align		4
        /*0038*/ 	.byte	0x04, 0x1c
        /*003a*/ 	.short	(.L_476 - .L_475)


	//   ....[0]....
.L_475:
        /*003c*/ 	.word	0x000000f0


	//   ....[1]....
        /*0040*/ 	.word	0x00000130


	//----- nvinfo : EIATTR_CBANK_PARAM_SIZE
	.align		4
.L_476:
        /*0044*/ 	.byte	0x03, 0x19
        /*0046*/ 	.short	0x000c


	//----- nvinfo : EIATTR_PARAM_CBANK
	.align		4
        /*0048*/ 	.byte	0x04, 0x0a
        /*004a*/ 	.short	(.L_478 - .L_477)
	.align		4
.L_477:
        /*004c*/ 	.word	index@(.nv.constant0._ZN3cub18CUB_300001_SM_10006detail4scan20DeviceScanInitKernelINS0_13ScanTileStateIiLb1EEEEEvT_i)
        /*0050*/ 	.short	0x0380
        /*0052*/ 	.short	0x000c


	//----- nvinfo : EIATTR_SW_WAR
	.align		4
.L_478:
        /*0054*/ 	.byte	0x04, 0x36
        /*0056*/ 	.short	(.L_480 - .L_479)
.L_479:
        /*0058*/ 	.word	0x00000008
.L_480:


//--------------------- .nv.info._ZN3cub18CUB_300001_SM_10006detail5merge19device_merge_kernelINS2_10policy_hubI6EntityNS0_8NullTypeEE9policy600EPS5_PS6_S9_SA_S9_SA_l3cmpEEvT0_T1_T6_T2_T3_SE_T4_T5_T7_PSE_NS1_7vsmem_tE --------------------------
	.section	.nv.info._ZN3cub18CUB_300001_SM_10006detail5merge19device_merge_kernelINS2_10policy_hubI6EntityNS0_8NullTypeEE9policy600EPS5_PS6_S9_SA_S9_SA_l3cmpEEvT0_T1_T6_T2_T3_SE_T4_T5_T7_PSE_NS1_7vsmem_tE,"",@"SHT_CUDA_INFO"
	.sectionflags	@""
	.align	4


	//----- nvinfo : EIATTR_CUDA_API_VERSION
	.align		4
        /*0000*/ 	.byte	0x04, 0x37
        /*0002*/ 	.short	(.L_482 - .L_481)
.L_481:
        /*0004*/ 	.word	0x00000082


	//----- nvinfo : EIATTR_KPARAM_INFO
	.align		4
.L_482:
        /*0008*/ 	.byte	0x04, 0x17
        /*000a*/ 	.short	(.L_484 - .L_483)
.L_483:
        /*000c*/ 	.word	0x00000000
        /*0010*/ 	.short	0x000a
        /*0012*/ 	.short	0x0050
        /*0014*/ 	.byte	0x00, 0xf0, 0x21, 0x00


	//----- nvinfo : EIATTR_KPARAM_INFO
	.align		4
.L_484:
        /*0018*/ 	.byte	0x04, 0x17
        /*001a*/ 	.short	(.L_486 - .L_485)
.L_485:
        /*001c*/ 	.word	0x00000000
        /*0020*/ 	.short	0x0009
        /*0022*/ 	.short	0x0048
        /*0024*/ 	.byte	0x00, 0xf5, 0x21, 0x00


	//----- nvinfo : EIATTR_KPARAM_INFO
	.align		4
.L_486:
        /*0028*/ 	.byte	0x04, 0x17
        /*002a*/ 	.short	(.L_488 - .L_487)
.L_487:
        /*002c*/ 	.word	0x00000000
        /*0030*/ 	.short	0x0008
        /*0032*/ 	.short	0x0040
        /*0034*/ 	.byte	0x00, 0xf0, 0x05, 0x00


	//----- nvinfo : EIATTR_KPARAM_INFO
	.align		4
.L_488:
        /*0038*/ 	.byte	0x04, 0x17
        /*003a*/ 	.short	(.L_490 - .L_489)
.L_489:
        /*003c*/ 	.word	0x00000000
        /*0040*/ 	.short	0x0007
        /*0042*/ 	.short	0x0038
        /*0044*/ 	.byte	0x00, 0xf5, 0x21, 0x00


	//----- nvinfo : EIATTR_KPARAM_INFO
	.align		4
.L_490:
        /*0048*/ 	.byte	0x04, 0x17
        /*004a*/ 	.short	(.L_492 - .L_491)
.L_491:
        /*004c*/ 	.word	0x00000000
        /*0050*/ 	.short	0x0006
        /*0052*/ 	.short	0x0030
        /*0054*/ 	.byte	0x00, 0xf5, 0x21, 0x00


	//----- nvinfo : EIATTR_KPARAM_INFO
	.align		4
.L_492:
        /*0058*/ 	.byte	0x04, 0x17
        /*005a*/ 	.short	(.L_494 - .L_493)
.L_493:
        /*005c*/ 	.word	0x00000000
        /*0060*/ 	.short	0x0005
        /*0062*/ 	.short	0x0028
        /*0064*/ 	.byte	0x00, 0xf0, 0x21, 0x00


	//----- nvinfo : EIATTR_KPARAM_INFO
	.align		4
.L_494:
        /*0068*/ 	.byte	0x04, 0x17
        /*006a*/ 	.short	(.L_496 - .L_495)
.L_495:
        /*006c*/ 	.word	0x00000000
        /*0070*/ 	.short	0x0004
        /*0072*/ 	.short	0x0020
        /*0074*/ 	.byte	0x00, 0xf5, 0x21, 0x00


	//----- nvinfo : EIATTR_KPARAM_INFO
	.align		4
.L_496:
        /*0078*/ 	.byte	0x04, 0x17
        /*007a*/ 	.short	(.L_498 - .L_497)
.L_497:
        /*007c*/ 	.word	0x00000000
        /*0080*/ 	.short	0x0003
        /*0082*/ 	.short	0x0018
        /*0084*/ 	.byte	0x00, 0xf5, 0x21, 0x00


	//----- nvinfo : EIATTR_KPARAM_INFO
	.align		4
.L_498:
        /*0088*/ 	.byte	0x04, 0x17
        /*008a*/ 	.short	(.L_500 - .L_499)
.L_499:
        /*008c*/ 	.word	0x00000000
        /*0090*/ 	.short	0x0002
        /*0092*/ 	.short	0x0010
        /*0094*/ 	.byte	0x00, 0xf0, 0x21, 0x00


	//----- nvinfo : EIATTR_KPARAM_INFO
	.align		4
.L_500:
        /*0098*/ 	.byte	0x04, 0x17
        /*009a*/ 	.short	(.L_502 - .L_501)
.L_501:
        /*009c*/ 	.word	0x00000000
        /*00a0*/ 	.short	0x0001
        /*00a2*/ 	.short	0x0008
        /*00a4*/ 	.byte	0x00, 0xf5, 0x21, 0x00


	//----- nvinfo : EIATTR_KPARAM_INFO
	.align		4
.L_502:
        /*00a8*/ 	.byte	0x04, 0x17
        /*00aa*/ 	.short	(.L_504 - .L_503)
.L_503:
        /*00ac*/ 	.word	0x00000000
        /*00b0*/ 	.short	0x0000
        /*00b2*/ 	.short	0x0000
        /*00b4*/ 	.byte	0x00, 0xf5, 0x21, 0x00


	//----- nvinfo : EIATTR_SPARSE_MMA_MASK
	.align		4
.L_504:
        /*00b8*/ 	.byte	0x03, 0x50
        /*00ba*/ 	.short	0x0000


	//----- nvinfo : EIATTR_MAXREG_COUNT
	.align		4
        /*00bc*/ 	.byte	0x03, 0x1b
        /*00be*/ 	.short	0x0080


	//----- nvinfo : EIATTR_NUM_BARRIERS
	.align		4
        /*00c0*/ 	.byte	0x02, 0x4c
        /*00c2*/ 	.byte	0x01
	.zero		1


	//----- nvinfo : EIATTR_MERCURY_ISA_VERSION
	.align		4
        /*00c4*/ 	.byte	0x03, 0x5f
        /*00c6*/ 	.short	0x0101


	//----- nvinfo : EIATTR_COOP_GROUP_MASK_REGIDS
	.align		4
        /*00c8*/ 	.byte	0x04, 0x29
        /*00ca*/ 	.short	(.L_506 - .L_505)


	//   ....[0]....
.L_505:
        /*00cc*/ 	.word	0xffffffff


	//   ....[1]....
        /*00d0*/ 	.word	0xffffffff


	//----- nvinfo : EIATTR_COOP_GROUP_INSTR_OFFSETS
	.align		4
.L_506:
        /*00d4*/ 	.byte	0x04, 0x28
        /*00d6*/ 	.short	(.L_508 - .L_507)


	//   ....[0]....
.L_507:
        /*00d8*/ 	.word	0x000011b0


	//   ....[1]....
        /*00dc*/ 	.word	0x00002620


	//----- nvinfo : EIATTR_VRC_CTA_INIT_COUNT
	.align		4
.L_508:
        /*00e0*/ 	.byte	0x02, 0x4a
	.zero		1
	.zero		1


	//----- nvinfo : EIATTR_EXIT_INSTR_OFFSETS
	.align		4
        /*00e4*/ 	.byte	0x04, 0x1c
        /*00e6*/ 	.short	(.L_510 - .L_509)


	//   ....[0]....
.L_509:
        /*00e8*/ 	.word	0x00001360


	//   ....[1]....
        /*00ec*/ 	.word	0x000028d0


	//   ....[2]....
        /*00f0*/ 	.word	0x00002900


	//----- nvinfo : EIATTR_MAX_THREADS
	.align		4
.L_510:
        /*00f4*/ 	.byte	0x04, 0x05
        /*00f6*/ 	.short	(.L_512 - .L_511)
.L_511:
        /*00f8*/ 	.word	0x00000200
        /*00fc*/ 	.word	0x00000001
        /*0100*/ 	.word	0x00000001


	//----- nvinfo : EIATTR_CRS_STACK_SIZE
	.align		4
.L_512:
        /*0104*/ 	.byte	0x04, 0x1e
        /*0106*/ 	.short	(.L_514 - .L_513)
.L_513:
        /*0108*/ 	.word	0x00000000


	//----- nvinfo : EIATTR_CBANK_PARAM_SIZE
	.align		4
.L_514:
        /*010c*/ 	.byte	0x03, 0x19
        /*010e*/ 	.short	0x0058


	//----- nvinfo : EIATTR_PARAM_CBANK
	.align		4
        /*0110*/ 	.byte	0x04, 0x0a
        /*0112*/ 	.short	(.L_516 - .L_515)
	.align		4
.L_515:
        /*0114*/ 	.word	index@(.nv.constant0._ZN3cub18CUB_300001_SM_10006detail5merge19device_merge_kernelINS2_10policy_hubI6EntityNS0_8NullTypeEE9policy600EPS5_PS6_S9_SA_S9_SA_l3cmpEEvT0_T1_T6_T2_T3_SE_T4_T5_T7_PSE_NS1_7vsmem_tE)
        /*0118*/ 	.short	0x0380
        /*011a*/ 	.short	0x0058


	//----- nvinfo : EIATTR_SW_WAR
	.align		4
.L_516:
        /*011c*/ 	.byte	0x04, 0x36
        /*011e*/ 	.short	(.L_518 - .L_517)
.L_517:
        /*0120*/ 	.word	0x00000008
.L_518:


//--------------------- .nv.info._ZN3cub18CUB_300001_SM_10006detail5merge34device_partition_merge_path_kernelINS2_10policy_hubI6EntityNS0_8NullTypeEE9policy600EPS5_PS6_S9_SA_S9_SA_l3cmpEEvT0_T6_T2_SD_SD_PSD_T7_ --------------------------
	.section	.nv.info._ZN3cub18CUB_300001_SM_10006detail5merge34device_partition_merge_path_kernelINS2_10policy_hubI6EntityNS0_8NullTypeEE9policy600EPS5_PS6_S9_SA_S9_SA_l3cmpEEvT0_T6_T2_SD_SD_PSD_T7_,"",@"SHT_CUDA_INFO"
	.sectionflags	@""
	.align	4


	//----- nvinfo : EIATTR_CUDA_API_VERSION
	.align		4
        /*0000*/ 	.byte	0x04, 0x37
        /*0002*/ 	.short	(.L_520 - .L_519)
.L_519:
        /*0004*/ 	.word	0x00000082


	//----- nvinfo : EIATTR_KPARAM_INFO
	.align		4
.L_520:
        /*0008*/ 	.byte	0x04, 0x17
        /*000a*/ 	.short	(.L_522 - .L_521)
.L_521:
        /*000c*/ 	.word	0x00000000
        /*0010*/ 	.short	0x0006
        /*0012*/ 	.short	0x0030
        /*0014*/ 	.byte	0x00, 0xf0, 0x05, 0x00


	//----- nvinfo : EIATTR_KPARAM_INFO
	.align		4
.L_522:
        /*0018*/ 	.byte	0x04, 0x17
        /*001a*/ 	.short	(.L_524 - .L_523)
.L_523:
        /*001c*/ 	.word	0x00000000
        /*0020*/ 	.short	0x0005
        /*0022*/ 	.short	0x0028
        /*0024*/ 	.byte	0x00, 0xf5, 0x21, 0x00


	//----- nvinfo : EIATTR_KPARAM_INFO
	.align		4
.L_524:
        /*0028*/ 	.byte	0x04, 0x17
        /*002a*/ 	.short	(.L_526 - .L_525)
.L_525:
        /*002c*/ 	.word	0x00000000
        /*0030*/ 	.short	0x0004
        /*0032*/ 	.short	0x0020
        /*0034*/ 	.byte	0x00, 0xf0, 0x21, 0x00


	//----- nvinfo : EIATTR_KPARAM_INFO
	.align		4
.L_526:
        /*0038*/ 	.byte	0x04, 0x17
        /*003a*/ 	.short	(.L_528 - .L_527)
.L_527:
        /*003c*/ 	.word	0x00000000
        /*0040*/ 	.short	0x0003
        /*0042*/ 	.short	0x0018
        /*0044*/ 	.byte	0x00, 0xf0, 0x21, 0x00


	//----- nvinfo : EIATTR_KPARAM_INFO
	.align		4
.L_528:
        /*0048*/ 	.byte	0x04, 0x17
        /*004a*/ 	.short	(.L_530 - .L_529)
.L_529:
        /*004c*/ 	.word	0x00000000
        /*0050*/ 	.short	0x0002
        /*0052*/ 	.short	0x0010
        /*0054*/ 	.byte	0x00, 0xf5, 0x21, 0x00


	//----- nvinfo : EIATTR_KPARAM_INFO
	.align		4
.L_530:
        /*0058*/ 	.byte	0x04, 0x17
        /*005a*/ 	.short	(.L_532 - .L_531)
.L_531:
        /*005c*/ 	.word	0x00000000
        /*0060*/ 	.short	0x0001
        /*0062*/ 	.short	0x0008
        /*0064*/ 	.byte	0x00, 0xf0, 0x21, 0x00


	//----- nvinfo : EIATTR_KPARAM_INFO
	.align		4
.L_532:
        /*0068*/ 	.byte	0x04, 0x17
        /*006a*/ 	.short	(.L_534 - .L_533)
.L_533:
        /*006c*/ 	.word	0x00000000
        /*0070*/ 	.short	0x0000
        /*0072*/ 	.short	0x0000
        /*0074*/ 	.byte	0x00, 0xf5, 0x21, 0x00


	//----- nvinfo : EIATTR_SPARSE_MMA_MASK
	.align		4
.L_534:
        /*0078*/ 	.byte	0x03, 0x50
        /*007a*/ 	.short	0x0000


	//----- nvinfo : EIATTR_MAXREG_COUNT
	.align		4
        /*007c*/ 	.byte	0x03, 0x1b
        /*007e*/ 	.short	0x00ff


	//----- nvinfo : EIATTR_MERCURY_ISA_VERSION
	.align		4
        /*0080*/ 	.byte	0x03, 0x5f
        /*0082*/ 	.short	0x0101


	//----- nvinfo : EIATTR_VRC_CTA_INIT_COUNT
	.align		4
        /*0084*/ 	.byte	0x02, 0x4a
	.zero		1
	.zero		1


	//----- nvinfo : EIATTR_EXIT_INSTR_OFFSETS
	.align		4
        /*0088*/ 	.byte	0x04, 0x1c
        /*008a*/ 	.short	(.L_536 - .L_535)


	//   ....[0]....
.L_535:
        /*008c*/ 	.word	0x00000080


	//   ....[1]....
        /*0090*/ 	.word	0x000004f0


	//----- nvinfo : EIATTR_CRS_STACK_SIZE
	.align		4
.L_536:
        /*0094*/ 	.byte	0x04, 0x1e
        /*0096*/ 	.short	(.L_538 - .L_537)
.L_537:
        /*0098*/ 	.word	0x00000000


	//----- nvinfo : EIATTR_CBANK_PARAM_SIZE
	.align		4
.L_538:
        /*009c*/ 	.byte	0x03, 0x19
        /*009e*/ 	.short	0x0031


	//----- nvinfo : EIATTR_PARAM_CBANK
	.align		4
        /*00a0*/ 	.byte	0x04, 0x0a
        /*00a2*/ 	.short	(.L_540 - .L_539)
	.align		4
.L_539:
        /*00a4*/ 	.word	index@(.nv.constant0._ZN3cub18CUB_300001_SM_10006detail5merge34device_partition_merge_path_kernelINS2_10policy_hubI6EntityNS0_8NullTypeEE9policy600EPS5_PS6_S9_SA_S9_SA_l3cmpEEvT0_T6_T2_SD_SD_PSD_T7_)
        /*00a8*/ 	.short	0x0380
        /*00aa*/ 	.short	0x0031


	//----- nvinfo : EIATTR_SW_WAR
	.align		4
.L_540:
        /*00ac*/ 	.byte	0x04, 0x36
        /*00ae*/ 	.short	(.L_542 - .L_541)
.L_541:
        /*00b0*/ 	.word	0x00000008
.L_542:


//--------------------- .nv.info._ZN3cub18CUB_300001_SM_10006detail5merge19device_merge_kernelINS2_10policy_hubI6EntityNS0_8NullTypeEE9policy600EPS5_PS6_S9_SA_S9_SA_i3cmpEEvT0_T1_T6_T2_T3_SE_T4_T5_T7_PSE_NS1_7vsmem_tE --------------------------
	.section	.nv.info._ZN3cub18CUB_300001_SM_10006detail5merge19device_merge_kernelINS2_10policy_hubI6EntityNS0_8NullTypeEE9policy600EPS5_PS6_S9_SA_S9_SA_i3cmpEEvT0_T1_T6_T2_T3_SE_T4_T5_T7_PSE_NS1_7vsmem_tE,"",@"SHT_CUDA_INFO"
	.sectionflags	@""
	.align	4


	//----- nvinfo : EIATTR_CUDA_API_VERSION
	.align		4
        /*0000*/ 	.byte	0x04, 0x37
        /*0002*/ 	.short	(.L_544 - .L_543)
.L_543:
        /*0004*/ 	.word	0x00000082


	//----- nvinfo : EIATTR_KPARAM_INFO
	.align		4
.L_544:
        /*0008*/ 	.byte	0x04, 0x17
        /*000a*/ 	.short	(.L_546 - .L_545)
.L_545:
        /*000c*/ 	.word	0x00000000
        /*0010*/ 	.short	0x000a
        /*0012*/ 	.short	0x0050
        /*0014*/ 	.byte	0x00, 0xf0, 0x21, 0x00


	//----- nvinfo : EIATTR_KPARAM_INFO
	.align		4
.L_546:
        /*0018*/ 	.byte	0x04, 0x17
        /*001a*/ 	.short	(.L_548 - .L_547)
.L_547:
        /*001c*/ 	.word	0x00000000
        /*0020*/ 	.short	0x0009
        /*0022*/ 	.short	0x0048
        /*0024*/ 	.byte	0x00, 0xf5, 0x21, 0x00


	//----- nvinfo : EIATTR_KPARAM_INFO
	.align		4
.L_548:
        /*0028*/ 	.byte	0x04, 0x17
        /*002a*/ 	.short	(.L_550 - .L_549)
.L_549:
        /*002c*/ 	.word	0x00000000
        /*0030*/ 	.short	0x0008
        /*0032*/ 	.short	0x0040
        /*0034*/ 	.byte	0x00, 0xf0, 0x05, 0x00


	//----- nvinfo : EIATTR_KPARAM_INFO
	.align		4
.L_550:
        /*0038*/ 	.byte	0x04, 0x17
        /*003a*/ 	.short	(.L_552 - .L_551)
.L_551:
        /*003c*/ 	.word	0x00000000
        /*0040*/ 	.short	0x0007
        /*0042*/ 	.short	0x0038
        /*0044*/ 	.byte	0x00, 0xf5, 0x21, 0x00


	//----- nvinfo : EIATTR_KPARAM_INFO
	.align		4
.L_552:
        /*0048*/ 	.byte	0x04, 0x17
        /*004a*/ 	.short	(.L_554 - .L_553)
.L_553:
        /*004c*/ 	.word	0x00000000
        /*0050*/ 	.short	0x0006
        /*0052*/ 	.short	0x0030
        /*0054*/ 	.byte	0x00, 0xf5, 0x21, 0x00


	//----- nvinfo : EIATTR_KPARAM_INFO
	.align		4
.L_554:
        /*0058*/ 	.byte	0x04, 0x17
        /*005a*/ 	.short	(.L_556 - .L_555)
.L_555:
        /*005c*/ 	.word	0x00000000
        /*0060*/ 	.short	0x0005
        /*0062*/ 	.short	0x0028
        /*0064*/ 	.byte	0x00, 0xf0, 0x11, 0x00


	//----- nvinfo : EIATTR_KPARAM_INFO
	.align		4
.L_556:
        /*0068*/ 	.byte	0x04, 0x17
        /*006a*/ 	.short	(.L_558 - .L_557)
.L_557:
        /*006c*/ 	.word	0x00000000
        /*0070*/ 	.short	0x0004
        /*0072*/ 	.short	0x0020
        /*0074*/ 	.byte	0x00, 0xf5, 0x21, 0x00


	//----- nvinfo : EIATTR_KPARAM_INFO
	.align		4
.L_558:
        /*0078*/ 	.byte	0x04, 0x17
        /*007a*/ 	.short	(.L_560 - .L_559)
.L_559:
        /*007c*/ 	.word	0x00000000
        /*0080*/ 	.short	0x0003
        /*0082*/ 	.short	0x0018
        /*0084*/ 	.byte	0x00, 0xf5, 0x21, 0x00


	//----- nvinfo : EIATTR_KPARAM_INFO
	.align		4
.L_560:
        /*0088*/ 	.byte	0x04, 0x17
        /*008a*/ 	.short	(.L_562 - .L_561)
.L_561:
        /*008c*/ 	.word	0x00000000
        /*0090*/ 	.short	0x0002
        /*0092*/ 	.short	0x0010
        /*0094*/ 	.byte	0x00, 0xf0, 0x11, 0x00


	//----- nvinfo : EIATTR_KPARAM_INFO
	.align		4
.L_562:
        /*0098*/ 	.byte	0x04, 0x17
        /*009a*/ 	.short	(.L_564 - .L_563)
.L_563:
        /*009c*/ 	.word	0x00000000
        /*00a0*/ 	.short	0x0001
        /*00a2*/ 	.short	0x0008
        /*00a4*/ 	.byte	0x00, 0xf5, 0x21, 0x00


	//----- nvinfo : EIATTR_KPARAM_INFO
	.align		4
.L_564:
        /*00a8*/ 	.byte	0x04, 0x17
        /*00aa*/ 	.short	(.L_566 - .L_565)
.L_565:
        /*00ac*/ 	.word	0x00000000
        /*00b0*/ 	.short	0x0000
        /*00b2*/ 	.short	0x0000
        /*00b4*/ 	.byte	0x00, 0xf5, 0x21, 0x00


	//----- nvinfo : EIATTR_SPARSE_MMA_MASK
	.align		4
.L_566:
        /*00b8*/ 	.byte	0x03, 0x50
        /*00ba*/ 	.short	0x0000


	//----- nvinfo : EIATTR_MAXREG_COUNT
	.align		4
        /*00bc*/ 	.byte	0x03, 0x1b
        /*00be*/ 	.short	0x0080


	//----- nvinfo : EIATTR_NUM_BARRIERS
	.align		4
        /*00c0*/ 	.byte	0x02, 0x4c
        /*00c2*/ 	.byte	0x01
	.zero		1


	//----- nvinfo : EIATTR_MERCURY_ISA_VERSION
	.align		4
        /*00c4*/ 	.byte	0x03, 0x5f
        /*00c6*/ 	.short	0x0101


	//----- nvinfo : EIATTR_COOP_GROUP_MASK_REGIDS
	.align		4
        /*00c8*/ 	.byte	0x04, 0x29
        /*00ca*/ 	.short	(.L_568 - .L_567)


	//   ....[0]....
.L_567:
        /*00cc*/ 	.word	0xffffffff


	//   ....[1]....
        /*00d0*/ 	.word	0xffffffff


	//----- nvinfo : EIATTR_COOP_GROUP_INSTR_OFFSETS
	.align		4
.L_568:
        /*00d4*/ 	.byte	0x04, 0x28
        /*00d6*/ 	.short	(.L_570 - .L_569)


	//   ....[0]....
.L_569:
        /*00d8*/ 	.word	0x000010c0


	//   ....[1]....
        /*00dc*/ 	.word	0x000024d0


	//----- nvinfo : EIATTR_VRC_CTA_INIT_COUNT
	.align		4
.L_570:
        /*00e0*/ 	.byte	0x02, 0x4a
	.zero		1
	.zero		1


	//----- nvinfo : EIATTR_EXIT_INSTR_OFFSETS
	.align		4
        /*00e4*/ 	.byte	0x04, 0x1c
        /*00e6*/ 	.short	(.L_572 - .L_571)


	//   ....[0]....
.L_571:
        /*00e8*/ 	.word	0x00001270


	//   ....[1]....
        /*00ec*/ 	.word	0x00002770


	//   ....[2]....
        /*00f0*/ 	.word	0x000027a0


	//----- nvinfo : EIATTR_MAX_THREADS
	.align		4
.L_572:
        /*00f4*/ 	.byte	0x04, 0x05
        /*00f6*/ 	.short	(.L_574 - .L_573)
.L_573:
        /*00f8*/ 	.word	0x00000200
        /*00fc*/ 	.word	0x00000001
        /*0100*/ 	.word	0x00000001


	//----- nvinfo : EIATTR_CRS_STACK_SIZE
	.align		4
.L_574:
        /*0104*/ 	.byte	0x04, 0x1e
        /*0106*/ 	.short	(.L_576 - .L_575)
.L_575:
        /*0108*/ 	.word	0x00000000


	//----- nvinfo : EIATTR_CBANK_PARAM_SIZE
	.align		4
.L_576:
        /*010c*/ 	.byte	0x03, 0x19
        /*010e*/ 	.short	0x0058


	//----- nvinfo : EIATTR_PARAM_CBANK
	.align		4
        /*0110*/ 	.byte	0x04, 0x0a
        /*0112*/ 	.short	(.L_578 - .L_577)
	.align		4
.L_577:
        /*0114*/ 	.word	index@(.nv.constant0._ZN3cub18CUB_300001_SM_10006detail5merge19device_merge_kernelINS2_10policy_hubI6EntityNS0_8NullTypeEE9policy600EPS5_PS6_S9_SA_S9_SA_i3cmpEEvT0_T1_T6_T2_T3_SE_T4_T5_T7_PSE_NS1_7vsmem_tE)
        /*0118*/ 	.short	0x0380
        /*011a*/ 	.short	0x0058


	//----- nvinfo : EIATTR_SW_WAR
	.align		4
.L_578:
        /*011c*/ 	.byte	0x04, 0x36
        /*011e*/ 	.short	(.L_580 - .L_579)
.L_579:
        /*0120*/ 	.word	0x00000008
.L_580:


//--------------------- .nv.info._ZN3cub18CUB_300001_SM_10006detail5merge34device_partition_merge_path_kernelINS2_10policy_hubI6EntityNS0_8NullTypeEE9policy600EPS5_PS6_S9_SA_S9_SA_i3cmpEEvT0_T6_T2_SD_SD_PSD_T7_ --------------------------
	.section	.nv.info._ZN3cub18CUB_300001_SM_10006detail5merge34device_partition_merge_path_kernelINS2_10policy_hubI6EntityNS0_8NullTypeEE9policy600EPS5_PS6_S9_SA_S9_SA_i3cmpEEvT0_T6_T2_SD_SD_PSD_T7_,"",@"SHT_CUDA_INFO"
	.sectionflags	@""
	.align	4


	//----- nvinfo : EIATTR_CUDA_API_VERSION
	.align		4
        /*0000*/ 	.byte	0x04, 0x37
        /*0002*/ 	.short	(.L_582 - .L_581)
.L_581:
        /*0004*/ 	.word	0x00000082


	//----- nvinfo : EIATTR_KPARAM_INFO
	.align		4
.L_582:
        /*0008*/ 	.byte	0x04, 0x17
        /*000a*/ 	.short	(.L_584 - .L_583)
.L_583:
        /*000c*/ 	.word	0x00000000
        /*0010*/ 	.short	0x0006
        /*0012*/ 	.short	0x0028
        /*0014*/ 	.byte	0x00, 0xf0, 0x05, 0x00


	//----- nvinfo : EIATTR_KPARAM_INFO
	.align		4
.L_584:
        /*0018*/ 	.byte	0x04, 0x17
        /*001a*/ 	.short	(.L_586 - .L_585)
.L_585:
        /*001c*/ 	.word	0x00000000
        /*0020*/ 	.short	0x0005
        /*0022*/ 	.short	0x0020
        /*0024*/ 	.byte	0x00, 0xf5, 0x21, 0x00


	//----- nvinfo : EIATTR_KPARAM_INFO
	.align		4
.L_586:
        /*0028*/ 	.byte	0x04, 0x17
        /*002a*/ 	.short	(.L_588 - .L_587)
.L_587:
        /*002c*/ 	.word	0x00000000
        /*0030*/ 	.short	0x0004
        /*0032*/ 	.short	0x001c
        /*0034*/ 	.byte	0x00, 0xf0, 0x11, 0x00


	//----- nvinfo : EIATTR_KPARAM_INFO
	.align		4
.L_588:
        /*0038*/ 	.byte	0x04, 0x17
        /*003a*/ 	.short	(.L_590 - .L_589)
.L_589:
        /*003c*/ 	.word	0x00000000
        /*0040*/ 	.short	0x0003
        /*0042*/ 	.short	0x0018
        /*0044*/ 	.byte	0x00, 0xf0, 0x11, 0x00


	//----- nvinfo : EIATTR_KPARAM_INFO
	.align		4
.L_590:
        /*0048*/ 	.byte	0x04, 0x17
        /*004a*/ 	.short	(.L_592 - .L_591)
.L_591:
        /*004c*/ 	.word	0x00000000
        /*0050*/ 	.short	0x0002
        /*0052*/ 	.short	0x0010
        /*0054*/ 	.byte	0x00, 0xf5, 0x21, 0x00


	//----- nvinfo : EIATTR_KPARAM_INFO
	.align		4
.L_592:
        /*0058*/ 	.byte	0x04, 0x17
        /*005a*/ 	.short	(.L_594 - .L_593)
.L_593:
        /*005c*/ 	.word	0x00000000
        /*0060*/ 	.short	0x0001
        /*0062*/ 	.short	0x0008
        /*0064*/ 	.byte	0x00, 0xf0, 0x11, 0x00


	//----- nvinfo : EIATTR_KPARAM_INFO
	.align		4
.L_594:
        /*0068*/ 	.byte	0x04, 0x17
        /*006a*/ 	.short	(.L_596 - .L_595)
.L_595:
        /*006c*/ 	.word	0x00000000
        /*0070*/ 	.short	0x0000
        /*0072*/ 	.short	0x0000
        /*0074*/ 	.byte	0x00, 0xf5, 0x21, 0x00


	//----- nvinfo : EIATTR_SPARSE_MMA_MASK
	.align		4
.L_596:
        /*0078*/ 	.byte	0x03, 0x50
        /*007a*/ 	.short	0x0000


	//----- nvinfo : EIATTR_MAXREG_COUNT
	.align		4
        /*007c*/ 	.byte	0x03, 0x1b
        /*007e*/ 	.short	0x00ff


	//----- nvinfo : EIATTR_MERCURY_ISA_VERSION
	.align		4
        /*0080*/ 	.byte	0x03, 0x5f
        /*0082*/ 	.short	0x0101


	//----- nvinfo : EIATTR_VRC_CTA_INIT_COUNT
	.align		4
        /*0084*/ 	.byte	0x02, 0x4a
	.zero		1
	.zero		1


	//----- nvinfo : EIATTR_EXIT_INSTR_OFFSETS
	.align		4
        /*0088*/ 	.byte	0x04, 0x1c
        /*008a*/ 	.short	(.L_598 - .L_597)


	//   ....[0]....
.L_597:
        /*008c*/ 	.word	0x00000070


	//   ....[1]....
        /*0090*/ 	.word	0x00000330


	//----- nvinfo : EIATTR_CRS_STACK_SIZE
	.align		4
.L_598:
        /*0094*/ 	.byte	0x04, 0x1e
        /*0096*/ 	.short	(.L_600 - .L_599)
.L_599:
        /*0098*/ 	.word	0x00000000


	//----- nvinfo : EIATTR_CBANK_PARAM_SIZE
	.align		4
.L_600:
        /*009c*/ 	.byte	0x03, 0x19
        /*009e*/ 	.short	0x0029


	//----- nvinfo : EIATTR_PARAM_CBANK
	.align		4
        /*00a0*/ 	.byte	0x04, 0x0a
        /*00a2*/ 	.short	(.L_602 - .L_601)
	.align		4
.L_601:
        /*00a4*/ 	.word	index@(.nv.constant0._ZN3cub18CUB_300001_SM_10006detail5merge34device_partition_merge_path_kernelINS2_10policy_hubI6EntityNS0_8NullTypeEE9policy600EPS5_PS6_S9_SA_S9_SA_i3cmpEEvT0_T6_T2_SD_SD_PSD_T7_)
        /*00a8*/ 	.short	0x0380
        /*00aa*/ 	.short	0x0029


	//----- nvinfo : EIATTR_SW_WAR
	.align		4
.L_602:
        /*00ac*/ 	.byte	0x04, 0x36
        /*00ae*/ 	.short	(.L_604 - .L_603)
.L_603:
        /*00b0*/ 	.word	0x00000008
.L_604:


//--------------------- .nv.info._ZN3cub18CUB_300001_SM_10006detail10merge_sort26DeviceMergeSortMergeKernelINS2_10policy_hubIP6EntityE9Policy600ES6_PNS0_8NullTypeES6_SA_m3cmpS5_S9_EEvbT2_T3_T4_PT6_PT7_T5_PSE_SE_NS1_7vsmem_tE --------------------------
	.section	.nv.info._ZN3cub18CUB_300001_SM_10006detail10merge_sort26DeviceMergeSortMergeKernelINS2_10policy_hubIP6EntityE9Policy600ES6_PNS0_8NullTypeES6_SA_m3cmpS5_S9_EEvbT2_T3_T4_PT6_PT7_T5_PSE_SE_NS1_7vsmem_tE,"",@"SHT_CUDA_INFO"
	.sectionflags	@""
	.align	4


	//----- nvinfo : EIATTR_CUDA_API_VERSION
	.align		4
        /*0000*/ 	.byte	0x04, 0x37
        /*0002*/ 	.short	(.L_606 - .L_605)
.L_605:
        /*0004*/ 	.word	0x00000082


	//----- nvinfo : EIATTR_KPARAM_INFO
	.align		4
.L_606:
        /*0008*/ 	.byte	0x04, 0x17
        /*000a*/ 	.short	(.L_608 - .L_607)
.L_607:
        /*000c*/ 	.word	0x00000000
        /*0010*/ 	.short	0x0009
        /*0012*/ 	.short	0x0048
        /*0014*/ 	.byte	0x00, 0xf0, 0x21, 0x00


	//----- nvinfo : EIATTR_KPARAM_INFO
	.align		4
.L_608:
        /*0018*/ 	.byte	0x04, 0x17
        /*001a*/ 	.short	(.L_610 - .L_609)
.L_609:
        /*001c*/ 	.word	0x00000000
        /*0020*/ 	.short	0x0008
        /*0022*/ 	.short	0x0040
        /*0024*/ 	.byte	0x00, 0xf0, 0x21, 0x00


	//----- nvinfo : EIATTR_KPARAM_INFO
	.align		4
.L_610:
        /*0028*/ 	.byte	0x04, 0x17
        /*002a*/ 	.short	(.L_612 - .L_611)
.L_611:
        /*002c*/ 	.word	0x00000000
        /*0030*/ 	.short	0x0007
        /*0032*/ 	.short	0x0038
        /*0034*/ 	.byte	0x00, 0xf5, 0x21, 0x00


	//----- nvinfo : EIATTR_KPARAM_INFO
	.align		4
.L_612:
        /*0038*/ 	.byte	0x04, 0x17
        /*003a*/ 	.short	(.L_614 - .L_613)
.L_613:
        /*003c*/ 	.word	0x00000000
        /*0040*/ 	.short	0x0006
        /*0042*/ 	.short	0x0030
        /*0044*/ 	.byte	0x00, 0xf0, 0x05, 0x00


	//----- nvinfo : EIATTR_KPARAM_INFO
	.align		4
.L_614:
        /*0048*/ 	.byte	0x04, 0x17
        /*004a*/ 	.short	(.L_616 - .L_615)
.L_615:
        /*004c*/ 	.word	0x00000000
        /*0050*/ 	.short	0x0005
        /*0052*/ 	.short	0x0028
        /*0054*/ 	.byte	0x00, 0xf5, 0x21, 0x00


	//----- nvinfo : EIATTR_KPARAM_INFO
	.align		4
.L_616:
        /*0058*/ 	.byte	0x04, 0x17
        /*005a*/ 	.short	(.L_618 - .L_617)
.L_617:
        /*005c*/ 	.word	0x00000000
        /*0060*/ 	.short	0x0004
        /*0062*/ 	.short	0x0020
        /*0064*/ 	.byte	0x00, 0xf5, 0x21, 0x00


	//----- nvinfo : EIATTR_KPARAM_INFO
	.align		4
.L_618:
        /*0068*/ 	.byte	0x04, 0x17
        /*006a*/ 	.short	(.L_620 - .L_619)
.L_619:
        /*006c*/ 	.word	0x00000000
        /*0070*/ 	.short	0x0003
        /*0072*/ 	.short	0x0018
        /*0074*/ 	.byte	0x00, 0xf0, 0x21, 0x00


	//----- nvinfo : EIATTR_KPARAM_INFO
	.align		4
.L_620:
        /*0078*/ 	.byte	0x04, 0x17
        /*007a*/ 	.short	(.L_622 - .L_621)
.L_621:
        /*007c*/ 	.word	0x00000000
        /*0080*/ 	.short	0x0002
        /*0082*/ 	.short	0x0010
        /*0084*/ 	.byte	0x00, 0xf5, 0x21, 0x00


	//----- nvinfo : EIATTR_KPARAM_INFO
	.align		4
.L_622:
        /*0088*/ 	.byte	0x04, 0x17
        /*008a*/ 	.short	(.L_624 - .L_623)
.L_623:
        /*008c*/ 	.word	0x00000000
        /*0090*/ 	.short	0x0001
        /*0092*/ 	.short	0x0008
        /*0094*/ 	.byte	0x00, 0xf5, 0x21, 0x00


	//----- nvinfo : EIATTR_KPARAM_INFO
	.align		4
.L_624:
        /*0098*/ 	.byte	0x04, 0x17
        /*009a*/ 	.short	(.L_626 - .L_625)
.L_625:
        /*009c*/ 	.word	0x00000000
        /*00a0*/ 	.short	0x0000
        /*00a2*/ 	.short	0x0000
        /*00a4*/ 	.byte	0x00, 0xf0, 0x05, 0x00


	//----- nvinfo : EIATTR_SPARSE_MMA_MASK
	.align		4
.L_626:
        /*00a8*/ 	.byte	0x03, 0x50
        /*00aa*/ 	.short	0x0000


	//----- nvinfo : EIATTR_MAXREG_COUNT
	.align		4
        /*00ac*/ 	.byte	0x03, 0x1b
        /*00ae*/ 	.short	0x00ff


	//----- nvinfo : EIATTR_NUM_BARRIERS
	.align		4
        /*00b0*/ 	.byte	0x02, 0x4c
        /*00b2*/ 	.byte	0x01
	.zero		1


	//----- nvinfo : EIATTR_MERCURY_ISA_VERSION
	.align		4
        /*00b4*/ 	.byte	0x03, 0x5f
        /*00b6*/ 	.short	0x0101


	//----- nvinfo : EIATTR_COOP_GROUP_MASK_REGIDS
	.align		4
        /*00b8*/ 	.byte	0x04, 0x29
        /*00ba*/ 	.short	(.L_628 - .L_627)


	//   ....[0]....
.L_627:
        /*00bc*/ 	.word	0xffffffff


	//   ....[1]....
        /*00c0*/ 	.word	0xffffffff


	//   ....[2]....
        /*00c4*/ 	.word	0xffffffff


	//   ....[3]....
        /*00c8*/ 	.word	0xffffffff


	//----- nvinfo : EIATTR_COOP_GROUP_INSTR_OFFSETS
	.align		4
.L_628:
        /*00cc*/ 	.byte	0x04, 0x28
        /*00ce*/ 	.short	(.L_630 - .L_629)


	//   ....[0]....
.L_629:
        /*00d0*/ 	.word	0x00001ad0


	//   ....[1]....
        /*00d4*/ 	.word	0x00001f20


	//   ....[2]....
        /*00d8*/ 	.word	0x00004000


	//   ....[3]....
        /*00dc*/ 	.word	0x000045a0


	//----- nvinfo : EIATTR_VRC_CTA_INIT_COUNT
	.align		4
.L_630:
        /*00e0*/ 	.byte	0x02, 0x4a
	.zero		1
	.zero		1


	//----- nvinfo : EIATTR_EXIT_INSTR_OFFSETS
	.align		4
        /*00e4*/ 	.byte	0x04, 0x1c
        /*00e6*/ 	.short	(.L_632 - .L_631)


	//   ....[0]....
.L_631:
        /*00e8*/ 	.word	0x00001d20


	//   ....[1]....
        /*00ec*/ 	.word	0x00002170


	//   ....[2]....
        /*00f0*/ 	.word	0x00004310


	//   ....[3]....
        /*00f4*/ 	.word	0x00004340


	//   ....[4]....
        /*00f8*/ 	.word	0x000048b0


	//   ....[5]....
        /*00fc*/ 	.word	0x000048e0


	//----- nvinfo : EIATTR_MAX_THREADS
	.align		4
.L_632:
        /*0100*/ 	.byte	0x04, 0x05
        /*0102*/ 	.short	(.L_634 - .L_633)
.L_633:
        /*0104*/ 	.word	0x00000100
        /*0108*/ 	.word	0x00000001
        /*010c*/ 	.word	0x00000001


	//----- nvinfo : EIATTR_CRS_STACK_SIZE
	.align		4
.L_634:
        /*0110*/ 	.byte	0x04, 0x1e
        /*0112*/ 	.short	(.L_636 - .L_635)
.L_635:
        /*0114*/ 	.word	0x00000000


	//----- nvinfo : EIATTR_CBANK_PARAM_SIZE
	.align		4
.L_636:
        /*0118*/ 	.byte	0x03, 0x19
        /*011a*/ 	.short	0x0050


	//----- nvinfo : EIATTR_PARAM_CBANK
	.align		4
        /*011c*/ 	.byte	0x04, 0x0a
        /*011e*/ 	.short	(.L_638 - .L_637)
	.align		4
.L_637:
        /*0120*/ 	.word	index@(.nv.constant0._ZN3cub18CUB_300001_SM_10006detail10merge_sort26DeviceMergeSortMergeKernelINS2_10policy_hubIP6EntityE9Policy600ES6_PNS0_8NullTypeES6_SA_m3cmpS5_S9_EEvbT2_T3_T4_PT6_PT7_T5_PSE_SE_NS1_7vsmem_tE)
        /*0124*/ 	.short	0x0380
        /*0126*/ 	.short	0x0050


	//----- nvinfo : EIATTR_SW_WAR
	.align		4
.L_638:
        /*0128*/ 	.byte	0x04, 0x36
        /*012a*/ 	.short	(.L_640 - .L_639)
.L_639:
        /*012c*/ 	.word	0x00000008
.L_640:


//--------------------- .nv.info._ZN3cub18CUB_300001_SM_10006detail10merge_sort30DeviceMergeSortPartitionKernelIP6Entitym3cmpS4_EEvbT_PT2_T0_SA_PSA_T1_SA_i --------------------------
	.section	.nv.info._ZN3cub18CUB_300001_SM_10006detail10merge_sort30DeviceMergeSortPartitionKernelIP6Entitym3cmpS4_EEvbT_PT2_T0_SA_PSA_T1_SA_i,"",@"SHT_CUDA_INFO"
	.sectionflags	@""
	.align	4


	//----- nvinfo : EIATTR_CUDA_API_VERSION
	.align		4
        /*0000*/ 	.byte	0x04, 0x37
        /*0002*/ 	.short	(.L_642 - .L_641)
.L_641:
        /*0004*/ 	.word	0x00000082


	//----- nvinfo : EIATTR_KPARAM_INFO
	.align		4
.L_642:
        /*0008*/ 	.byte	0x04, 0x17
        /*000a*/ 	.short	(.L_644 - .L_643)
.L_643:
        /*000c*/ 	.word	0x00000000
        /*0010*/ 	.short	0x0008
        /*0012*/ 	.short	0x0040
        /*0014*/ 	.byte	0x00, 0xf0, 0x11, 0x00


	//----- nvinfo : EIATTR_KPARAM_INFO
	.align		4
.L_644:
        /*0018*/ 	.byte	0x04, 0x17
        /*001a*/ 	.short	(.L_646 - .L_645)
.L_645:
        /*001c*/ 	.word	0x00000000
        /*0020*/ 	.short	0x0007
        /*0022*/ 	.short	0x0038
        /*0024*/ 	.byte	0x00, 0xf0, 0x21, 0x00


	//----- nvinfo : EIATTR_KPARAM_INFO
	.align		4
.L_646:
        /*0028*/ 	.byte	0x04, 0x17
        /*002a*/ 	.short	(.L_648 - .L_647)
.L_647:
        /*002c*/ 	.word	0x00000000
        /*0030*/ 	.short	0x0006
        /*0032*/ 	.short	0x0030
        /*0034*/ 	.byte	0x00, 0xf0, 0x05, 0x00


	//----- nvinfo : EIATTR_KPARAM_INFO
	.align		4
.L_648:
        /*0038*/ 	.byte	0x04, 0x17
        /*003a*/ 	.short	(.L_650 - .L_649)
.L_649:
        /*003c*/ 	.word	0x00000000
        /*0040*/ 	.short	0x0005
        /*0042*/ 	.short	0x0028
        /*0044*/ 	.byte	0x00, 0xf5, 0x21, 0x00


	//----- nvinfo : EIATTR_KPARAM_INFO
	.align		4
.L_650:
        /*0048*/ 	.byte	0x04, 0x17
        /*004a*/ 	.short	(.L_652 - .L_651)
.L_651:
        /*004c*/ 	.word	0x00000000
        /*0050*/ 	.short	0x0004
        /*0052*/ 	.short	0x0020
        /*0054*/ 	.byte	0x00, 0xf0, 0x21, 0x00


	//----- nvinfo : EIATTR_KPARAM_INFO
	.align		4
.L_652:
        /*0058*/ 	.byte	0x04, 0x17
        /*005a*/ 	.short	(.L_654 - .L_653)
.L_653:
        /*005c*/ 	.word	0x00000000
        /*0060*/ 	.short	0x0003
        /*0062*/ 	.short	0x0018
        /*0064*/ 	.byte	0x00, 0xf0, 0x21, 0x00


	//----- nvinfo : EIATTR_KPARAM_INFO
	.align		4
.L_654:
        /*0068*/ 	.byte	0x04, 0x17
        /*006a*/ 	.short	(.L_656 - .L_655)
.L_655:
        /*006c*/ 	.word	0x00000000
        /*0070*/ 	.short	0x0002
        /*0072*/ 	.short	0x0010
        /*0074*/ 	.byte	0x00, 0xf5, 0x21, 0x00


	//----- nvinfo : EIATTR_KPARAM_INFO
	.align		4
.L_656:
        /*0078*/ 	.byte	0x04, 0x17
        /*007a*/ 	.short	(.L_658 - .L_657)
.L_657:
        /*007c*/ 	.word	0x00000000
        /*0080*/ 	.short	0x0001
        /*0082*/ 	.short	0x0008
        /*0084*/ 	.byte	0x00, 0xf5, 0x21, 0x00


	//----- nvinfo : EIATTR_KPARAM_INFO
	.align		4
.L_658:
        /*0088*/ 	.byte	0x04, 0x17
        /*008a*/ 	.short	(.L_660 - .L_659)
.L_659:
        /*008c*/ 	.word	0x00000000
        /*0090*/ 	.short	0x0000
        /*0092*/ 	.short	0x0000
        /*0094*/ 	.byte	0x00, 0xf0, 0x05, 0x00


	//----- nvinfo : EIATTR_SPARSE_MMA_MASK
	.align		4
.L_660:
        /*0098*/ 	.byte	0x03, 0x50
        /*009a*/ 	.short	0x0000


	//----- nvinfo : EIATTR_MAXREG_COUNT
	.align		4
        /*009c*/ 	.byte	0x03, 0x1b
        /*009e*/ 	.short	0x00ff


	//----- nvinfo : EIATTR_MERCURY_ISA_VERSION
	.align		4
        /*00a0*/ 	.byte	0x03, 0x5f
        /*00a2*/ 	.short	0x0101


	//----- nvinfo : EIATTR_VRC_CTA_INIT_COUNT
	.align		4
        /*00a4*/ 	.byte	0x02, 0x4a
	.zero		1
	.zero		1


	//----- nvinfo : EIATTR_EXIT_INSTR_OFFSETS
	.align		4
        /*00a8*/ 	.byte	0x04, 0x1c
        /*00aa*/ 	.short	(.L_662 - .L_661)


	//   ....[0]....
.L_661:
        /*00ac*/ 	.word	0x00000080


	//   ....[1]....
        /*00b0*/ 	.word	0x000003d0


	//   ....[2]....
        /*00b4*/ 	.word	0x00000c70


	//----- nvinfo : EIATTR_CRS_STACK_SIZE
	.align		4
.L_662:
        /*00b8*/ 	.byte	0x04, 0x1e
        /*00ba*/ 	.short	(.L_664 - .L_663)
.L_663:
        /*00bc*/ 	.word	0x00000000


	//----- nvinfo : EIATTR_CBANK_PARAM_SIZE
	.align		4
.L_664:
        /*00c0*/ 	.byte	0x03, 0x19
        /*00c2*/ 	.short	0x0044


	//----- nvinfo : EIATTR_PARAM_CBANK
	.align		4
        /*00c4*/ 	.byte	0x04, 0x0a
        /*00c6*/ 	.short	(.L_666 - .L_665)
	.align		4
.L_665:
        /*00c8*/ 	.word	index@(.nv.constant0._ZN3cub18CUB_300001_SM_10006detail10merge_sort30DeviceMergeSortPartitionKernelIP6Entitym3cmpS4_EEvbT_PT2_T0_SA_PSA_T1_SA_i)
        /*00cc*/ 	.short	0x0380
        /*00ce*/ 	.short	0x0044


	//----- nvinfo : EIATTR_SW_WAR
	.align		4
.L_666:
        /*00d0*/ 	.byte	0x04, 0x36
        /*00d2*/ 	.short	(.L_668 - .L_667)
.L_667:
        /*00d4*/ 	.word	0x00000008
.L_668:


//--------------------- .nv.info._ZN3cub18CUB_300001_SM_10006detail10merge_sort30DeviceMergeSortBlockSortKernelINS2_10policy_hubIP6EntityE9Policy600ES6_PNS0_8NullTypeES6_SA_m3cmpS5_S9_EEvbT0_T1_T2_T3_T4_PT6_PT7_T5_NS1_7vsmem_tE --------------------------
	.section	.nv.info._ZN3cub18CUB_300001_SM_10006detail10merge_sort30DeviceMergeSortBlockSortKernelINS2_10policy_hubIP6EntityE9Policy600ES6_PNS0_8NullTypeES6_SA_m3cmpS5_S9_EEvbT0_T1_T2_T3_T4_PT6_PT7_T5_NS1_7vsmem_tE,"",@"SHT_CUDA_INFO"
	.sectionflags	@""
	.align	4


	//----- nvinfo : EIATTR_CUDA_API_VERSION
	.align		4
        /*0000*/ 	.byte	0x04, 0x37
        /*0002*/ 	.short	(.L_670 - .L_669)
.L_669:
        /*0004*/ 	.word	0x00000082


	//----- nvinfo : EIATTR_KPARAM_INFO
	.align		4
.L_670:
        /*0008*/ 	.byte	0x04, 0x17
        /*000a*/ 	.short	(.L_672 - .L_671)
.L_671:
        /*000c*/ 	.word	0x00000000
        /*0010*/ 	.short	0x0009
        /*0012*/ 	.short	0x0048
        /*0014*/ 	.byte	0x00, 0xf0, 0x21, 0x00


	//----- nvinfo : EIATTR_KPARAM_INFO
	.align		4
.L_672:
        /*0018*/ 	.byte	0x04, 0x17
        /*001a*/ 	.short	(.L_674 - .L_673)
.L_673:
        /*001c*/ 	.word	0x00000000
        /*0020*/ 	.short	0x0008
        /*0022*/ 	.short	0x0040
        /*0024*/ 	.byte	0x00, 0xf0, 0x05, 0x00


	//----- nvinfo : EIATTR_KPARAM_INFO
	.align		4
.L_674:
        /*0028*/ 	.byte	0x04, 0x17
        /*002a*/ 	.short	(.L_676 - .L_675)
.L_675:
        /*002c*/ 	.word	0x00000000
        /*0030*/ 	.short	0x0007
        /*0032*/ 	.short	0x0038
        /*0034*/ 	.byte	0x00, 0xf5, 0x21, 0x00


	//----- nvinfo : EIATTR_KPARAM_INFO
	.align		4
.L_676:
        /*0038*/ 	.byte	0x04, 0x17
        /*003a*/ 	.short	(.L_678 - .L_677)
.L_677:
        /*003c*/ 	.word	0x00000000
        /*0040*/ 	.short	0x0006
        /*0042*/ 	.short	0x0030
        /*0044*/ 	.byte	0x00, 0xf5, 0x21, 0x00


	//----- nvinfo : EIATTR_KPARAM_INFO
	.align		4
.L_678:
        /*0048*/ 	.byte	0x04, 0x17
        /*004a*/ 	.short	(.L_680 - .L_679)
.L_679:
        /*004c*/ 	.word	0x00000000
        /*0050*/ 	.short	0x0005
        /*0052*/ 	.short	0x0028
        /*0054*/ 	.byte	0x00, 0xf0, 0x21, 0x00


	//----- nvinfo : EIATTR_KPARAM_INFO
	.align		4
.L_680:
        /*0058*/ 	.byte	0x04, 0x17
        /*005a*/ 	.short	(.L_682 - .L_681)
.L_681:
        /*005c*/ 	.word	0x00000000
        /*0060*/ 	.short	0x0004
        /*0062*/ 	.short	0x0020
        /*0064*/ 	.byte	0x00, 0xf5, 0x21, 0x00


	//----- nvinfo : EIATTR_KPARAM_INFO
	.align		4
.L_682:
        /*0068*/ 	.byte	0x04, 0x17
        /*006a*/ 	.short	(.L_684 - .L_683)
.L_683:
        /*006c*/ 	.word	0x00000000
        /*0070*/ 	.short	0x0003
        /*0072*/ 	.short	0x0018
        /*0074*/ 	.byte	0x00, 0xf5, 0x21, 0x00


	//----- nvinfo : EIATTR_KPARAM_INFO
	.align		4
.L_684:
        /*0078*/ 	.byte	0x04, 0x17
        /*007a*/ 	.short	(.L_686 - .L_685)
.L_685:
        /*007c*/ 	.word	0x00000000
        /*0080*/ 	.short	0x0002
        /*0082*/ 	.short	0x0010
        /*0084*/ 	.byte	0x00, 0xf5, 0x21, 0x00


	//----- nvinfo : EIATTR_KPARAM_INFO
	.align		4
.L_686:
        /*0088*/ 	.byte	0x04, 0x17
        /*008a*/ 	.short	(.L_688 - .L_687)
.L_687:
        /*008c*/ 	.word	0x00000000
        /*0090*/ 	.short	0x0001
        /*0092*/ 	.short	0x0008
        /*0094*/ 	.byte	0x00, 0xf5, 0x21, 0x00


	//----- nvinfo : EIATTR_KPARAM_INFO
	.align		4
.L_688:
        /*0098*/ 	.byte	0x04, 0x17
        /*009a*/ 	.short	(.L_690 - .L_689)
.L_689:
        /*009c*/ 	.word	0x00000000
        /*00a0*/ 	.short	0x0000
        /*00a2*/ 	.short	0x0000
        /*00a4*/ 	.byte	0x00, 0xf0, 0x05, 0x00


	//----- nvinfo : EIATTR_SPARSE_MMA_MASK
	.align		4
.L_690:
        /*00a8*/ 	.byte	0x03, 0x50
        /*00aa*/ 	.short	0x0000


	//----- nvinfo : EIATTR_MAXREG_COUNT
	.align		4
        /*00ac*/ 	.byte	0x03, 0x1b
        /*00ae*/ 	.short	0x00ff


	//----- nvinfo : EIATTR_NUM_BARRIERS
	.align		4
        /*00b0*/ 	.byte	0x02, 0x4c
        /*00b2*/ 	.byte	0x01
	.zero		1


	//----- nvinfo : EIATTR_MERCURY_ISA_VERSION
	.align		4
        /*00b4*/ 	.byte	0x03, 0x5f
        /*00b6*/ 	.short	0x0101


	//----- nvinfo : EIATTR_COOP_GROUP_MASK_REGIDS
	.align		4
        /*00b8*/ 	.byte	0x04, 0x29
        /*00ba*/ 	.short	(.L_692 - .L_691)


	//   ....[0]....
.L_691:
        /*00bc*/ 	.word	0xffffffff


	//   ....[1]....
        /*00c0*/ 	.word	0xffffffff


	//   ....[2]....
        /*00c4*/ 	.word	0xffffffff


	//   ....[3]....
        /*00c8*/ 	.word	0xffffffff


	//   ....[4]....
        /*00cc*/ 	.word	0xffffffff


	//   ....[5]....
        /*00d0*/ 	.word	0xffffffff


	//----- nvinfo : EIATTR_COOP_GROUP_INSTR_OFFSETS
	.align		4
.L_692:
        /*00d4*/ 	.byte	0x04, 0x28
        /*00d6*/ 	.short	(.L_694 - .L_693)


	//   ....[0]....
.L_693:
        /*00d8*/ 	.word	0x00000630


	//   ....[1]....
        /*00dc*/ 	.word	0x00002bf0


	//   ....[2]....
        /*00e0*/ 	.word	0x00002e40


	//   ....[3]....
        /*00e4*/ 	.word	0x00003770


	//   ....[4]....
        /*00e8*/ 	.word	0x000064e0


	//   ....[5]....
        /*00ec*/ 	.word	0x000068a0


	//----- nvinfo : EIATTR_VRC_CTA_INIT_COUNT
	.align		4
.L_694:
        /*00f0*/ 	.byte	0x02, 0x4a
	.zero		1
	.zero		1


	//----- nvinfo : EIATTR_EXIT_INSTR_OFFSETS
	.align		4
        /*00f4*/ 	.byte	0x04, 0x1c
        /*00f6*/ 	.short	(.L_696 - .L_695)


	//   ....[0]....
.L_695:
        /*00f8*/ 	.word	0x00002da0


	//   ....[1]....
        /*00fc*/ 	.word	0x00002ff0


	//   ....[2]....
        /*0100*/ 	.word	0x000067c0


	//   ....[3]....
        /*0104*/ 	.word	0x000067f0


	//   ....[4]....
        /*0108*/ 	.word	0x00006ba0


	//   ....[5]....
        /*010c*/ 	.word	0x00006bd0


	//----- nvinfo : EIATTR_MAX_THREADS
	.align		4
.L_696:
        /*0110*/ 	.byte	0x04, 0x05
        /*0112*/ 	.short	(.L_698 - .L_697)
.L_697:
        /*0114*/ 	.word	0x00000100
        /*0118*/ 	.word	0x00000001
        /*011c*/ 	.word	0x00000001


	//----- nvinfo : EIATTR_CRS_STACK_SIZE
	.align		4
.L_698:
        /*0120*/ 	.byte	0x04, 0x1e
        /*0122*/ 	.short	(.L_700 - .L_699)
.L_699:
        /*0124*/ 	.word	0x00000000


	//----- nvinfo : EIATTR_CBANK_PARAM_SIZE
	.align		4
.L_700:
        /*0128*/ 	.byte	0x03, 0x19
        /*012a*/ 	.short	0x0050


	//----- nvinfo : EIATTR_PARAM_CBANK
	.align		4
        /*012c*/ 	.byte	0x04, 0x0a
        /*012e*/ 	.short	(.L_702 - .L_701)
	.align		4
.L_701:
        /*0130*/ 	.word	index@(.nv.constant0._ZN3cub18CUB_300001_SM_10006detail10merge_sort30DeviceMergeSortBlockSortKernelINS2_10policy_hubIP6EntityE9Policy600ES6_PNS0_8NullTypeES6_SA_m3cmpS5_S9_EEvbT0_T1_T2_T3_T4_PT6_PT7_T5_NS1_7vsmem_tE)
        /*0134*/ 	.short	0x0380
        /*0136*/ 	.short	0x0050


	//----- nvinfo : EIATTR_SW_WAR
	.align		4
.L_702:
        /*0138*/ 	.byte	0x04, 0x36
        /*013a*/ 	.short	(.L_704 - .L_703)
.L_703:
        /*013c*/ 	.word	0x00000008
.L_704:


//--------------------- .nv.info._ZN3cub18CUB_300001_SM_10006detail10merge_sort26DeviceMergeSortMergeKernelINS2_10policy_hubIP6EntityE9Policy600ES6_PNS0_8NullTypeES6_SA_j3cmpS5_S9_EEvbT2_T3_T4_PT6_PT7_T5_PSE_SE_NS1_7vsmem_tE --------------------------
	.section	.nv.info._ZN3cub18CUB_300001_SM_10006detail10merge_sort26DeviceMergeSortMergeKernelINS2_10policy_hubIP6EntityE9Policy600ES6_PNS0_8NullTypeES6_SA_j3cmpS5_S9_EEvbT2_T3_T4_PT6_PT7_T5_PSE_SE_NS1_7vsmem_tE,"",@"SHT_CUDA_INFO"
	.sectionflags	@""
	.align	4


	//----- nvinfo : EIATTR_CUDA_API_VERSION
	.align		4
        /*0000*/ 	.byte	0x04, 0x37
        /*0002*/ 	.short	(.L_706 - .L_705)
.L_705:
        /*0004*/ 	.word	0x00000082


	//----- nvinfo : EIATTR_KPARAM_INFO
	.align		4
.L_706:
        /*0008*/ 	.byte	0x04, 0x17
        /*000a*/ 	.short	(.L_708 - .L_707)
.L_707:
        /*000c*/ 	.word	0x00000000
        /*0010*/ 	.short	0x0009
        /*0012*/ 	.short	0x0048
        /*0014*/ 	.byte	0x00, 0xf0, 0x21, 0x00


	//----- nvinfo : EIATTR_KPARAM_INFO
	.align		4
.L_708:
        /*0018*/ 	.byte	0x04, 0x17
        /*001a*/ 	.short	(.L_710 - .L_709)
.L_709:
        /*001c*/ 	.word	0x00000000
        /*0020*/ 	.short	0x0008
        /*0022*/ 	.short	0x0040
        /*0024*/ 	.byte	0x00, 0xf0, 0x11, 0x00


	//----- nvinfo : EIATTR_KPARAM_INFO
	.align		4
.L_710:
        /*0028*/ 	.byte	0x04, 0x17
        /*002a*/ 	.short	(.L_712 - .L_711)
.L_711:
        /*002c*/ 	.word	0x00000000
        /*0030*/ 	.short	0x0007
        /*0032*/ 	.short	0x0038
        /*0034*/ 	.byte	0x00, 0xf5, 0x21, 0x00


	//----- nvinfo : EIATTR_KPARAM_INFO
	.align		4
.L_712:
        /*0038*/ 	.byte	0x04, 0x17
        /*003a*/ 	.short	(.L_714 - .L_713)
.L_713:
        /*003c*/ 	.word	0x00000000
        /*0040*/ 	.short	0x0006
        /*0042*/ 	.short	0x0030
        /*0044*/ 	.byte	0x00, 0xf0, 0x05, 0x00


	//----- nvinfo : EIATTR_KPARAM_INFO
	.align		4
.L_714:
        /*0048*/ 	.byte	0x04, 0x17
        /*004a*/ 	.short	(.L_716 - .L_715)
.L_715:
        /*004c*/ 	.word	0x00000000
        /*0050*/ 	.short	0x0005
        /*0052*/ 	.short	0x0028
        /*0054*/ 	.byte	0x00, 0xf5, 0x21, 0x00


	//----- nvinfo : EIATTR_KPARAM_INFO
	.align		4
.L_716:
        /*0058*/ 	.byte	0x04, 0x17
        /*005a*/ 	.short	(.L_718 - .L_717)
.L_717:
        /*005c*/ 	.word	0x00000000
        /*0060*/ 	.short	0x0004
        /*0062*/ 	.short	0x0020
        /*0064*/ 	.byte	0x00, 0xf5, 0x21, 0x00


	//----- nvinfo : EIATTR_KPARAM_INFO
	.align		4
.L_718:
        /*0068*/ 	.byte	0x04, 0x17
        /*006a*/ 	.short	(.L_720 - .L_719)
.L_719:
        /*006c*/ 	.word	0x00000000
        /*0070*/ 	.short	0x0003
        /*0072*/ 	.short	0x0018
        /*0074*/ 	.byte	0x00, 0xf0, 0x11, 0x00


	//----- nvinfo : EIATTR_KPARAM_INFO
	.align		4
.L_720:
        /*0078*/ 	.byte	0x04, 0x17
        /*007a*/ 	.short	(.L_722 - .L_721)
.L_721:
        /*007c*/ 	.word	0x00000000
        /*0080*/ 	.short	0x0002
        /*0082*/ 	.short	0x0010
        /*0084*/ 	.byte	0x00, 0xf5, 0x21, 0x00


	//----- nvinfo : EIATTR_KPARAM_INFO
	.align		4
.L_722:
        /*0088*/ 	.byte	0x04, 0x17
        /*008a*/ 	.short	(.L_724 - .L_723)
.L_723:
        /*008c*/ 	.word	0x00000000
        /*0090*/ 	.short	0x0001
        /*0092*/ 	.short	0x0008
        /*0094*/ 	.byte	0x00, 0xf5, 0x21, 0x00


	//----- nvinfo : EIATTR_KPARAM_INFO
	.align		4
.L_724:
        /*0098*/ 	.byte	0x04, 0x17
        /*009a*/ 	.short	(.L_726 - .L_725)
.L_725:
        /*009c*/ 	.word	0x00000000
        /*00a0*/ 	.short	0x0000
        /*00a2*/ 	.short	0x0000
        /*00a4*/ 	.byte	0x00, 0xf0, 0x05, 0x00


	//----- nvinfo : EIATTR_SPARSE_MMA_MASK
	.align		4
.L_726:
        /*00a8*/ 	.byte	0x03, 0x50
        /*00aa*/ 	.short	0x0000


	//----- nvinfo : EIATTR_MAXREG_COUNT
	.align		4
        /*00ac*/ 	.byte	0x03, 0x1b
        /*00ae*/ 	.short	0x00ff


	//----- nvinfo : EIATTR_NUM_BARRIERS
	.align		4
        /*00b0*/ 	.byte	0x02, 0x4c
        /*00b2*/ 	.byte	0x01
	.zero		1


	//----- nvinfo : EIATTR_MERCURY_ISA_VERSION
	.align		4
        /*00b4*/ 	.byte	0x03, 0x5f
        /*00b6*/ 	.short	0x0101


	//----- nvinfo : EIATTR_COOP_GROUP_MASK_REGIDS
	.align		4
        /*00b8*/ 	.byte	0x04, 0x29
        /*00ba*/ 	.short	(.L_728 - .L_727)


	//   ....[0]....
.L_727:
        /*00bc*/ 	.word	0xffffffff


	//   ....[1]....
        /*00c0*/ 	.word	0xffffffff


	//   ....[2]....
        /*00c4*/ 	.word	0xffffffff


	//   ....[3]....
        /*00c8*/ 	.word	0xffffffff


	//----- nvinfo : EIATTR_COOP_GROUP_INSTR_OFFSETS
	.align		4
.L_728:
        /*00cc*/ 	.byte	0x04, 0x28
        /*00ce*/ 	.short	(.L_730 - .L_729)


	//   ....[0]....
.L_729:
        /*00d0*/ 	.word	0x000019a0


	//   ....[1]....
        /*00d4*/ 	.word	0x00001df0


	//   ....[2]....
        /*00d8*/ 	.word	0x00003c80


	//   ....[3]....
        /*00dc*/ 	.word	0x00004220


	//----- nvinfo : EIATTR_VRC_CTA_INIT_COUNT
	.align		4
.L_730:
        /*00e0*/ 	.byte	0x02, 0x4a
	.zero		1
	.zero		1


	//----- nvinfo : EIATTR_EXIT_INSTR_OFFSETS
	.align		4
        /*00e4*/ 	.byte	0x04, 0x1c
        /*00e6*/ 	.short	(.L_732 - .L_731)


	//   ....[0]....
.L_731:
        /*00e8*/ 	.word	0x00001b70


	//   ....[1]....
        /*00ec*/ 	.word	0x00001fc0


	//   ....[2]....
        /*00f0*/ 	.word	0x00003fa0


	//   ....[3]....
        /*00f4*/ 	.word	0x00003fd0


	//   ....[4]....
        /*00f8*/ 	.word	0x00004540


	//   ....[5]....
        /*00fc*/ 	.word	0x00004570


	//----- nvinfo : EIATTR_MAX_THREADS
	.align		4
.L_732:
        /*0100*/ 	.byte	0x04, 0x05
        /*0102*/ 	.short	(.L_734 - .L_733)
.L_733:
        /*0104*/ 	.word	0x00000100
        /*0108*/ 	.word	0x00000001
        /*010c*/ 	.word	0x00000001


	//----- nvinfo : EIATTR_CRS_STACK_SIZE
	.align		4
.L_734:
        /*0110*/ 	.byte	0x04, 0x1e
        /*0112*/ 	.short	(.L_736 - .L_735)
.L_735:
        /*0114*/ 	.word	0x00000000


	//----- nvinfo : EIATTR_CBANK_PARAM_SIZE
	.align		4
.L_736:
        /*0118*/ 	.byte	0x03, 0x19
        /*011a*/ 	.short	0x0050


	//----- nvinfo : EIATTR_PARAM_CBANK
	.align		4
        /*011c*/ 	.byte	0x04, 0x0a
        /*011e*/ 	.short	(.L_738 - .L_737)
	.align		4
.L_737:
        /*0120*/ 	.word	index@(.nv.constant0._ZN3cub18CUB_300001_SM_10006detail10merge_sort26DeviceMergeSortMergeKernelINS2_10policy_hubIP6EntityE9Policy600ES6_PNS0_8NullTypeES6_SA_j3cmpS5_S9_EEvbT2_T3_T4_PT6_PT7_T5_PSE_SE_NS1_7vsmem_tE)
        /*0124*/ 	.short	0x0380
        /*0126*/ 	.short	0x0050


	//----- nvinfo : EIATTR_SW_WAR
	.align		4
.L_738:
        /*0128*/ 	.byte	0x04, 0x36
        /*012a*/ 	.short	(.L_740 - .L_739)
.L_739:
        /*012c*/ 	.word	0x00000008
.L_740:


//--------------------- .nv.info._ZN3cub18CUB_300001_SM_10006detail10merge_sort30DeviceMergeSortPartitionKernelIP6Entityj3cmpS4_EEvbT_PT2_T0_SA_PSA_T1_SA_i --------------------------
	.section	.nv.info._ZN3cub18CUB_300001_SM_10006detail10merge_sort30DeviceMergeSortPartitionKernelIP6Entityj3cmpS4_EEvbT_PT2_T0_SA_PSA_T1_SA_i,"",@"SHT_CUDA_INFO"
	.sectionflags	@""
	.align	4


	//----- nvinfo : EIATTR_CUDA_API_VERSION
	.align		4
        /*0000*/ 	.byte	0x04, 0x37
        /*0002*/ 	.short	(.L_742 - .L_741)
.L_741:
        /*0004*/ 	.word	0x00000082


	//----- nvinfo : EIATTR_KPARAM_INFO
	.align		4
.L_742:
        /*0008*/ 	.byte	0x04, 0x17
        /*000a*/ 	.short	(.L_744 - .L_743)
.L_743:
        /*000c*/ 	.word	0x00000000
        /*0010*/ 	.short	0x0008
        /*0012*/ 	.short	0x0030
        /*0014*/ 	.byte	0x00, 0xf0, 0x11, 0x00


	//----- nvinfo : EIATTR_KPARAM_INFO
	.align		4
.L_744:
        /*0018*/ 	.byte	0x04, 0x17
        /*001a*/ 	.short	(.L_746 - .L_745)
.L_745:
        /*001c*/ 	.word	0x00000000
        /*0020*/ 	.short	0x0007
        /*0022*/ 	.short	0x002c
        /*0024*/ 	.byte	0x00, 0xf0, 0x11, 0x00


	//----- nvinfo : EIATTR_KPARAM_INFO
	.align		4
.L_746:
        /*0028*/ 	.byte	0x04, 0x17
        /*002a*/ 	.short	(.L_748 - .L_747)
.L_747:
        /*002c*/ 	.word	0x00000000
        /*0030*/ 	.short	0x0006
        /*0032*/ 	.short	0x0028
        /*0034*/ 	.byte	0x00, 0xf0, 0x05, 0x00


	//----- nvinfo : EIATTR_KPARAM_INFO
	.align		4
.L_748:
        /*0038*/ 	.byte	0x04, 0x17
        /*003a*/ 	.short	(.L_750 - .L_749)
.L_749:
        /*003c*/ 	.word	0x00000000
        /*0040*/ 	.short	0x0005
        /*0042*/ 	.short	0x0020
        /*0044*/ 	.byte	0x00, 0xf5, 0x21, 0x00


	//----- nvinfo : EIATTR_KPARAM_INFO
	.align		4
.L_750:
        /*0048*/ 	.byte	0x04, 0x17
        /*004a*/ 	.short	(.L_752 - .L_751)
.L_751:
        /*004c*/ 	.word	0x00000000
        /*0050*/ 	.short	0x0004
        /*0052*/ 	.short	0x001c
        /*0054*/ 	.byte	0x00, 0xf0, 0x11, 0x00


	//----- nvinfo : EIATTR_KPARAM_INFO
	.align		4
.L_752:
        /*0058*/ 	.byte	0x04, 0x17
        /*005a*/ 	.short	(.L_754 - .L_753)
.L_753:
        /*005c*/ 	.word	0x00000000
        /*0060*/ 	.short	0x0003
        /*0062*/ 	.short	0x0018
        /*0064*/ 	.byte	0x00, 0xf0, 0x11, 0x00


	//----- nvinfo : EIATTR_KPARAM_INFO
	.align		4
.L_754:
        /*0068*/ 	.byte	0x04, 0x17
        /*006a*/ 	.short	(.L_756 - .L_755)
.L_755:
        /*006c*/ 	.word	0x00000000
        /*0070*/ 	.short	0x0002
        /*0072*/ 	.short	0x0010
        /*0074*/ 	.byte	0x00, 0xf5, 0x21, 0x00


	//----- nvinfo : EIATTR_KPARAM_INFO
	.align		4
.L_756:
        /*0078*/ 	.byte	0x04, 0x17
        /*007a*/ 	.short	(.L_758 - .L_757)
.L_757:
        /*007c*/ 	.word	0x00000000
        /*0080*/ 	.short	0x0001
        /*0082*/ 	.short	0x0008
        /*0084*/ 	.byte	0x00, 0xf5, 0x21, 0x00


	//----- nvinfo : EIATTR_KPARAM_INFO
	.align		4
.L_758:
        /*0088*/ 	.byte	0x04, 0x17
        /*008a*/ 	.short	(.L_760 - .L_759)
.L_759:
        /*008c*/ 	.word	0x00000000
        /*0090*/ 	.short	0x0000
        /*0092*/ 	.short	0x0000
        /*0094*/ 	.byte	0x00, 0xf0, 0x05, 0x00


	//----- nvinfo : EIATTR_SPARSE_MMA_MASK
	.align		4
.L_760:
        /*0098*/ 	.byte	0x03, 0x50
        /*009a*/ 	.short	0x0000


	//----- nvinfo : EIATTR_MAXREG_COUNT
	.align		4
        /*009c*/ 	.byte	0x03, 0x1b
        /*009e*/ 	.short	0x00ff


	//----- nvinfo : EIATTR_MERCURY_ISA_VERSION
	.align		4
        /*00a0*/ 	.byte	0x03, 0x5f
        /*00a2*/ 	.short	0x0101


	//----- nvinfo : EIATTR_VRC_CTA_INIT_COUNT
	.align		4
        /*00a4*/ 	.byte	0x02, 0x4a
	.zero		1
	.zero		1


	//----- nvinfo : EIATTR_EXIT_INSTR_OFFSETS
	.align		4
        /*00a8*/ 	.byte	0x04, 0x1c
        /*00aa*/ 	.short	(.L_762 - .L_761)


	//   ....[0]....
.L_761:
        /*00ac*/ 	.word	0x00000070


	//   ....[1]....
        /*00b0*/ 	.word	0x000001e0


	//   ....[2]....
        /*00b4*/ 	.word	0x00000790


	//----- nvinfo : EIATTR_CRS_STACK_SIZE
	.align		4
.L_762:
        /*00b8*/ 	.byte	0x04, 0x1e
        /*00ba*/ 	.short	(.L_764 - .L_763)
.L_763:
        /*00bc*/ 	.word	0x00000000


	//----- nvinfo : EIATTR_CBANK_PARAM_SIZE
	.align		4
.L_764:
        /*00c0*/ 	.byte	0x03, 0x19
        /*00c2*/ 	.short	0x0034


	//----- nvinfo : EIATTR_PARAM_CBANK
	.align		4
        /*00c4*/ 	.byte	0x04, 0x0a
        /*00c6*/ 	.short	(.L_766 - .L_765)
	.align		4
.L_765:
        /*00c8*/ 	.word	index@(.nv.constant0._ZN3cub18CUB_300001_SM_10006detail10merge_sort30DeviceMergeSortPartitionKernelIP6Entityj3cmpS4_EEvbT_PT2_T0_SA_PSA_T1_SA_i)
        /*00cc*/ 	.short	0x0380
        /*00ce*/ 	.short	0x0034


	//----- nvinfo : EIATTR_SW_WAR
	.align		4
.L_766:
        /*00d0*/ 	.byte	0x04, 0x36
        /*00d2*/ 	.short	(.L_768 - .L_767)
.L_767:
        /*00d4*/ 	.word	0x00000008
.L_768:


//--------------------- .nv.info._ZN3cub18CUB_300001_SM_10006detail10merge_sort30DeviceMergeSortBlockSortKernelINS2_10policy_hubIP6EntityE9Policy600ES6_PNS0_8NullTypeES6_SA_j3cmpS5_S9_EEvbT0_T1_T2_T3_T4_PT6_PT7_T5_NS1_7vsmem_tE --------------------------
	.section	.nv.info._ZN3cub18CUB_300001_SM_10006detail10merge_sort30DeviceMergeSortBlockSortKernelINS2_10policy_hubIP6EntityE9Policy600ES6_PNS0_8NullTypeES6_SA_j3cmpS5_S9_EEvbT0_T1_T2_T3_T4_PT6_PT7_T5_NS1_7vsmem_tE,"",@"SHT_CUDA_INFO"
	.sectionflags	@""
	.align	4


	//----- nvinfo : EIATTR_CUDA_API_VERSION
	.align		4
        /*0000*/ 	.byte	0x04, 0x37
        /*0002*/ 	.short	(.L_770 - .L_769)
.L_769:
        /*0004*/ 	.word	0x00000082


	//----- nvinfo : EIATTR_KPARAM_INFO
	.align		4
.L_770:
        /*0008*/ 	.byte	0x04, 0x17
        /*000a*/ 	.short	(.L_772 - .L_771)
.L_771:
        /*000c*/ 	.word	0x00000000
        /*0010*/ 	.short	0x0009
        /*0012*/ 	.short	0x0048
        /*0014*/ 	.byte	0x00, 0xf0, 0x21, 0x00


	//----- nvinfo : EIATTR_KPARAM_INFO
	.align		4
.L_772:
        /*0018*/ 	.byte	0x04, 0x17
        /*001a*/ 	.short	(.L_774 - .L_773)
.L_773:
        /*001c*/ 	.word	0x00000000
        /*0020*/ 	.short	0x0008
        /*0022*/ 	.short	0x0040
        /*0024*/ 	.byte	0x00, 0xf0, 0x05, 0x00


	//----- nvinfo : EIATTR_KPARAM_INFO
	.align		4
.L_774:
        /*0028*/ 	.byte	0x04, 0x17
        /*002a*/ 	.short	(.L_776 - .L_775)
.L_775:
        /*002c*/ 	.word	0x00000000
        /*0030*/ 	.short	0x0007
        /*0032*/ 	.short	0x0038
        /*0034*/ 	.byte	0x00, 0xf5, 0x21, 0x00


	//----- nvinfo : EIATTR_KPARAM_INFO
	.align		4
.L_776:
        /*0038*/ 	.byte	0x04, 0x17
        /*003a*/ 	.short	(.L_778 - .L_777)
.L_777:
        /*003c*/ 	.word	0x00000000
        /*0040*/ 	.short	0x0006
        /*0042*/ 	.short	0x0030
        /*0044*/ 	.byte	0x00, 0xf5, 0x21, 0x00


	//----- nvinfo : EIATTR_KPARAM_INFO
	.align		4
.L_778:
        /*0048*/ 	.byte	0x04, 0x17
        /*004a*/ 	.short	(.L_780 - .L_779)
.L_779:
        /*004c*/ 	.word	0x00000000
        /*0050*/ 	.short	0x0005
        /*0052*/ 	.short	0x0028
        /*0054*/ 	.byte	0x00, 0xf0, 0x11, 0x00


	//----- nvinfo : EIATTR_KPARAM_INFO
	.align		4
.L_780:
        /*0058*/ 	.byte	0x04, 0x17
        /*005a*/ 	.short	(.L_782 - .L_781)
.L_781:
        /*005c*/ 	.word	0x00000000
        /*0060*/ 	.short	0x0004
        /*0062*/ 	.short	0x0020
        /*0064*/ 	.byte	0x00, 0xf5, 0x21, 0x00


	//----- nvinfo : EIATTR_KPARAM_INFO
	.align		4
.L_782:
        /*0068*/ 	.byte	0x04, 0x17
        /*006a*/ 	.short	(.L_784 - .L_783)
.L_783:
        /*006c*/ 	.word	0x00000000
        /*0070*/ 	.short	0x0003
        /*0072*/ 	.short	0x0018
        /*0074*/ 	.byte	0x00, 0xf5, 0x21, 0x00


	//----- nvinfo : EIATTR_KPARAM_INFO
	.align		4
.L_784:
        /*0078*/ 	.byte	0x04, 0x17
        /*007a*/ 	.short	(.L_786 - .L_785)
.L_785:
        /*007c*/ 	.word	0x00000000
        /*0080*/ 	.short	0x0002
        /*0082*/ 	.short	0x0010
        /*0084*/ 	.byte	0x00, 0xf5, 0x21, 0x00


	//----- nvinfo : EIATTR_KPARAM_INFO
	.align		4
.L_786:
        /*0088*/ 	.byte	0x04, 0x17
        /*008a*/ 	.short	(.L_788 - .L_787)
.L_787:
        /*008c*/ 	.word	0x00000000
        /*0090*/ 	.short	0x0001
        /*0092*/ 	.short	0x0008
        /*0094*/ 	.byte	0x00, 0xf5, 0x21, 0x00


	//----- nvinfo : EIATTR_KPARAM_INFO
	.align		4
.L_788:
        /*0098*/ 	.byte	0x04, 0x17
        /*009a*/ 	.short	(.L_790 - .L_789)
.L_789:
        /*009c*/ 	.word	0x00000000
        /*00a0*/ 	.short	0x0000
        /*00a2*/ 	.short	0x0000
        /*00a4*/ 	.byte	0x00, 0xf0, 0x05, 0x00


	//----- nvinfo : EIATTR_SPARSE_MMA_MASK
	.align		4
.L_790:
        /*00a8*/ 	.byte	0x03, 0x50
        /*00aa*/ 	.short	0x0000


	//----- nvinfo : EIATTR_MAXREG_COUNT
	.align		4
        /*00ac*/ 	.byte	0x03, 0x1b
        /*00ae*/ 	.short	0x00ff


	//----- nvinfo : EIATTR_NUM_BARRIERS
	.align		4
        /*00b0*/ 	.byte	0x02, 0x4c
        /*00b2*/ 	.byte	0x01
	.zero		1


	//----- nvinfo : EIATTR_MERCURY_ISA_VERSION
	.align		4
        /*00b4*/ 	.byte	0x03, 0x5f
        /*00b6*/ 	.short	0x0101


	//----- nvinfo : EIATTR_COOP_GROUP_MASK_REGIDS
	.align		4
        /*00b8*/ 	.byte	0x04, 0x29
        /*00ba*/ 	.short	(.L_792 - .L_791)


	//   ....[0]....
.L_791:
        /*00bc*/ 	.word	0xffffffff


	//   ....[1]....
        /*00c0*/ 	.word	0xffffffff


	//   ....[2]....
        /*00c4*/ 	.word	0xffffffff


	//   ....[3]....
        /*00c8*/ 	.word	0xffffffff


	//   ....[4]....
        /*00cc*/ 	.word	0xffffffff


	//   ....[5]....
        /*00d0*/ 	.word	0xffffffff


	//----- nvinfo : EIATTR_COOP_GROUP_INSTR_OFFSETS
	.align		4
.L_792:
        /*00d4*/ 	.byte	0x04, 0x28
        /*00d6*/ 	.short	(.L_794 - .L_793)


	//   ....[0]....
.L_793:
        /*00d8*/ 	.word	0x00000600


	//   ....[1]....
        /*00dc*/ 	.word	0x00002bc0


	//   ....[2]....
        /*00e0*/ 	.word	0x00002e10


	//   ....[3]....
        /*00e4*/ 	.word	0x00003740


	//   ....[4]....
        /*00e8*/ 	.word	0x000064a0


	//   ....[5]....
        /*00ec*/ 	.word	0x00006870


	//----- nvinfo : EIATTR_VRC_CTA_INIT_COUNT
	.align		4
.L_794:
        /*00f0*/ 	.byte	0x02, 0x4a
	.zero		1
	.zero		1


	//----- nvinfo : EIATTR_EXIT_INSTR_OFFSETS
	.align		4
        /*00f4*/ 	.byte	0x04, 0x1c
        /*00f6*/ 	.short	(.L_796 - .L_795)


	//   ....[0]....
.L_795:
        /*00f8*/ 	.word	0x00002d70


	//   ....[1]....
        /*00fc*/ 	.word	0x00002fc0


	//   ....[2]....
        /*0100*/ 	.word	0x00006790


	//   ....[3]....
        /*0104*/ 	.word	0x000067c0


	//   ....[4]....
        /*0108*/ 	.word	0x00006b60


	//   ....[5]....
        /*010c*/ 	.word	0x00006b90


	//----- nvinfo : EIATTR_MAX_THREADS
	.align		4
.L_796:
        /*0110*/ 	.byte	0x04, 0x05
        /*0112*/ 	.short	(.L_798 - .L_797)
.L_797:
        /*0114*/ 	.word	0x00000100
        /*0118*/ 	.word	0x00000001
        /*011c*/ 	.word	0x00000001


	//----- nvinfo : EIATTR_CRS_STACK_SIZE
	.align		4
.L_798:
        /*0120*/ 	.byte	0x04, 0x1e
        /*0122*/ 	.short	(.L_800 - .L_799)
.L_799:
        /*0124*/ 	.word	0x00000000


	//----- nvinfo : EIATTR_CBANK_PARAM_SIZE
	.align		4
.L_800:
        /*0128*/ 	.byte	0x03, 0x19
        /*012a*/ 	.short	0x0050


	//----- nvinfo : EIATTR_PARAM_CBANK
	.align		4
        /*012c*/ 	.byte	0x04, 0x0a
        /*012e*/ 	.short	(.L_802 - .L_801)
	.align		4
.L_801:
        /*0130*/ 	.word	index@(.nv.constant0._ZN3cub18CUB_300001_SM_10006detail10merge_sort30DeviceMergeSortBlockSortKernelINS2_10policy_hubIP6EntityE9Policy600ES6_PNS0_8NullTypeES6_SA_j3cmpS5_S9_EEvbT0_T1_T2_T3_T4_PT6_PT7_T5_NS1_7vsmem_tE)
        /*0134*/ 	.short	0x0380
        /*0136*/ 	.short	0x0050


	//----- nvinfo : EIATTR_SW_WAR
	.align		4
.L_802:
        /*0138*/ 	.byte	0x04, 0x36
        /*013a*/ 	.short	(.L_804 - .L_803)
.L_803:
        /*013c*/ 	.word	0x00000008
.L_804:


//--------------------- .nv.info._ZN3cub18CUB_300001_SM_10006detail8for_each13static_kernelINS2_12policy_hub_t12policy_500_tElN6thrust24THRUST_300001_SM_1000_NS8cuda_cub6__fill7functorIP6EntitySB_EEEEvT0_T1_ --------------------------
	.section	.nv.info._ZN3cub18CUB_300001_SM_10006detail8for_each13static_kernelINS2_12policy_hub_t12policy_500_tElN6thrust24THRUST_300001_SM_1000_NS8cuda_cub6__fill7functorIP6EntitySB_EEEEvT0_T1_,"",@"SHT_CUDA_INFO"
	.sectionflags	@""
	.align	4


	//----- nvinfo : EIATTR_CUDA_API_VERSION
	.align		4
        /*0000*/ 	.byte	0x04, 0x37
        /*0002*/ 	.short	(.L_806 - .L_805)
.L_805:
        /*0004*/ 	.word	0x00000082


	//----- nvinfo : EIATTR_KPARAM_INFO
	.align		4
.L_806:
        /*0008*/ 	.byte	0x04, 0x17
        /*000a*/ 	.short	(.L_808 - .L_807)
.L_807:
        /*000c*/ 	.word	0x00000000
        /*0010*/ 	.short	0x0001
        /*0012*/ 	.short	0x0008
        /*0014*/ 	.byte	0x00, 0xf0, 0x41, 0x00


	//----- nvinfo : EIATTR_KPARAM_INFO
	.align		4
.L_808:
        /*0018*/ 	.byte	0x04, 0x17
        /*001a*/ 	.short	(.L_810 - .L_809)
.L_809:
        /*001c*/ 	.word	0x00000000
        /*0020*/ 	.short	0x0000
        /*0022*/ 	.short	0x0000
        /*0024*/ 	.byte	0x00, 0xf0, 0x21, 0x00


	//----- nvinfo : EIATTR_SPARSE_MMA_MASK
	.align		4
.L_810:
        /*0028*/ 	.byte	0x03, 0x50
        /*002a*/ 	.short	0x0000


	//----- nvinfo : EIATTR_MAXREG_COUNT
	.align		4
        /*002c*/ 	.byte	0x03, 0x1b
        /*002e*/ 	.short	0x00ff


	//----- nvinfo : EIATTR_MERCURY_ISA_VERSION
	.align		4
        /*0030*/ 	.byte	0x03, 0x5f
        /*0032*/ 	.short	0x0101


	//----- nvinfo : EIATTR_VRC_CTA_INIT_COUNT
	.align		4
        /*0034*/ 	.byte	0x02, 0x4a
	.zero		1
	.zero		1


	//----- nvinfo : EIATTR_EXIT_INSTR_OFFSETS
	.align		4
        /*0038*/ 	.byte	0x04, 0x1c
        /*003a*/ 	.short	(.L_812 - .L_811)


	//   ....[0]....
.L_811:
        /*003c*/ 	.word	0x00000150


	//   ....[1]....
        /*0040*/ 	.word	0x00000270


	//   ....[2]....
        /*0044*/ 	.word	0x000002b0


	//----- nvinfo : EIATTR_MAX_THREADS
	.align		4
.L_812:
        /*0048*/ 	.byte	0x04, 0x05
        /*004a*/ 	.short	(.L_814 - .L_813)
.L_813:
        /*004c*/ 	.word	0x00000100
        /*0050*/ 	.word	0x00000001
        /*0054*/ 	.word	0x00000001


	//----- nvinfo : EIATTR_CBANK_PARAM_SIZE
	.align		4
.L_814:
        /*0058*/ 	.byte	0x03, 0x19
        /*005a*/ 	.short	0x0018


	//----- nvinfo : EIATTR_PARAM_CBANK
	.align		4
        /*005c*/ 	.byte	0x04, 0x0a
        /*005e*/ 	.short	(.L_816 - .L_815)
	.align		4
.L_815:
        /*0060*/ 	.word	index@(.nv.constant0._ZN3cub18CUB_300001_SM_10006detail8for_each13static_kernelINS2_12policy_hub_t12policy_500_tElN6thrust24THRUST_300001_SM_1000_NS8cuda_cub6__fill7functorIP6EntitySB_EEEEvT0_T1_)
        /*0064*/ 	.short	0x0380
        /*0066*/ 	.short	0x0018


	//----- nvinfo : EIATTR_SW_WAR
	.align		4
.L_816:
        /*0068*/ 	.byte	0x04, 0x36
        /*006a*/ 	.short	(.L_818 - .L_817)
.L_817:
        /*006c*/ 	.word	0x00000008
.L_818:


//--------------------- .nv.info._ZN3cub18CUB_300001_SM_10006detail11EmptyKernelIvEEvv --------------------------
	.section	.nv.info._ZN3cub18CUB_300001_SM_10006detail11EmptyKernelIvEEvv,"",@"SHT_CUDA_INFO"
	.sectionflags	@""
	.align	4


	//----- nvinfo : EIATTR_CUDA_API_VERSION
	.align		4
        /*0000*/ 	.byte	0x04, 0x37
        /*0002*/ 	.short	(.L_820 - .L_819)
.L_819:
        /*0004*/ 	.word	0x00000082


	//----- nvinfo : EIATTR_SPARSE_MMA_MASK
	.align		4
.L_820:
        /*0008*/ 	.byte	0x03, 0x50
        /*000a*/ 	.short	0x0000


	//----- nvinfo : EIATTR_MAXREG_COUNT
	.align		4
        /*000c*/ 	.byte	0x03, 0x1b
        /*000e*/ 	.short	0x00ff


	//----- nvinfo : EIATTR_MERCURY_ISA_VERSION
	.align		4
        /*0010*/ 	.byte	0x03, 0x5f
        /*0012*/ 	.short	0x0101


	//----- nvinfo : EIATTR_VRC_CTA_INIT_COUNT
	.align		4
        /*0014*/ 	.byte	0x02, 0x4a
	.zero		1
	.zero		1


	//----- nvinfo : EIATTR_EXIT_INSTR_OFFSETS
	.align		4
        /*0018*/ 	.byte	0x04, 0x1c
        /*001a*/ 	.short	(.L_822 - .L_821)


	//   ....[0]....
.L_821:
        /*001c*/ 	.word	0x00000010


	//----- nvinfo : EIATTR_SW_WAR
	.align		4
.L_822:
        /*0020*/ 	.byte	0x04, 0x36
        /*0022*/ 	.short	(.L_824 - .L_823)
.L_823:
        /*0024*/ 	.word	0x00000008
.L_824:


//--------------------- .nv.info._ZN6thrust24THRUST_300001_SM_1000_NS8cuda_cub4core6detail13_kernel_agentINS1_8__unique11UniqueAgentIP6EntityS8_8is_equaliPiEEJS8_S8_S9_SA_iN3cub18CUB_300001_SM_100013ScanTileStateIiLb1EEEmEEEvDpT0_ --------------------------
	.section	.nv.info._ZN6thrust24THRUST_300001_SM_1000_NS8cuda_cub4core6detail13_kernel_agentINS1_8__unique11UniqueAgentIP6EntityS8_8is_equaliPiEEJS8_S8_S9_SA_iN3cub18CUB_300001_SM_100013ScanTileStateIiLb1EEEmEEEvDpT0_,"",@"SHT_CUDA_INFO"
	.sectionflags	@""
	.align	4


	//----- nvinfo : EIATTR_CUDA_API_VERSION
	.align		4
        /*0000*/ 	.byte	0x04, 0x37
        /*0002*/ 	.short	(.L_826 - .L_825)
.L_825:
        /*0004*/ 	.word	0x00000082


	//----- nvinfo : EIATTR_KPARAM_INFO
	.align		4
.L_826:
        /*0008*/ 	.byte	0x04, 0x17
        /*000a*/ 	.short	(.L_828 - .L_827)
.L_827:
        /*000c*/ 	.word	0x00000000
        /*0010*/ 	.short	0x0006
        /*0012*/ 	.short	0x0030
        /*0014*/ 	.byte	0x00, 0xf0, 0x21, 0x00


	//----- nvinfo : EIATTR_KPARAM_INFO
	.align		4
.L_828:
        /*0018*/ 	.byte	0x04, 0x17
        /*001a*/ 	.short	(.L_830 - .L_829)
.L_829:
        /*001c*/ 	.word	0x00000000
        /*0020*/ 	.short	0x0005
        /*0022*/ 	.short	0x0028
        /*0024*/ 	.byte	0x00, 0xf0, 0x21, 0x00


	//----- nvinfo : EIATTR_KPARAM_INFO
	.align		4
.L_830:
        /*0028*/ 	.byte	0x04, 0x17
        /*002a*/ 	.short	(.L_832 - .L_831)
.L_831:
        /*002c*/ 	.word	0x00000000
        /*0030*/ 	.short	0x0004
        /*0032*/ 	.short	0x0020
        /*0034*/ 	.byte	0x00, 0xf0, 0x11, 0x00


	//----- nvinfo : EIATTR_KPARAM_INFO
	.align		4
.L_832:
        /*0038*/ 	.byte	0x04, 0x17
        /*003a*/ 	.short	(.L_834 - .L_833)
.L_833:
        /*003c*/ 	.word	0x00000000
        /*0040*/ 	.short	0x0003
        /*0042*/ 	.short	0x0018
        /*0044*/ 	.byte	0x00, 0xf5, 0x21, 0x00


	//----- nvinfo : EIATTR_KPARAM_INFO
	.align		4
.L_834:
        /*0048*/ 	.byte	0x04, 0x17
        /*004a*/ 	.short	(.L_836 - .L_835)
.L_835:
        /*004c*/ 	.word	0x00000000
        /*0050*/ 	.short	0x0002
        /*0052*/ 	.short	0x0010
        /*0054*/ 	.byte	0x00, 0xf0, 0x05, 0x00


	//----- nvinfo : EIATTR_KPARAM_INFO
	.align		4
.L_836:
        /*0058*/ 	.byte	0x04, 0x17
        /*005a*/ 	.short	(.L_838 - .L_837)
.L_837:
        /*005c*/ 	.word	0x00000000
        /*0060*/ 	.short	0x0001
        /*0062*/ 	.short	0x0008
        /*0064*/ 	.byte	0x00, 0xf5, 0x21, 0x00


	//----- nvinfo : EIATTR_KPARAM_INFO
	.align		4
.L_838:
        /*0068*/ 	.byte	0x04, 0x17
        /*006a*/ 	.short	(.L_840 - .L_839)
.L_839:
        /*006c*/ 	.word	0x00000000
        /*0070*/ 	.short	0x0000
        /*0072*/ 	.short	0x0000
        /*0074*/ 	.byte	0x00, 0xf5, 0x21, 0x00


	//----- nvinfo : EIATTR_SPARSE_MMA_MASK
	.align		4
.L_840:
        /*0078*/ 	.byte	0x03, 0x50
        /*007a*/ 	.short	0x0000


	//----- nvinfo : EIATTR_MAXREG_COUNT
	.align		4
        /*007c*/ 	.byte	0x03, 0x1b
        /*007e*/ 	.short	0x00ff


	//----- nvinfo : EIATTR_NUM_BARRIERS
	.align		4
        /*0080*/ 	.byte	0x02, 0x4c
        /*0082*/ 	.byte	0x01
	.zero		1


	//----- nvinfo : EIATTR_MERCURY_ISA_VERSION
	.align		4
        /*0084*/ 	.byte	0x03, 0x5f
        /*0086*/ 	.short	0x0101


	//----- nvinfo : EIATTR_UNUSED_LOAD_BYTE_OFFSET
	.align		4
        /*0088*/ 	.byte	0x04, 0x44
        /*008a*/ 	.short	(.L_842 - .L_841)


	//   ....[0]....
.L_841:
        /*008c*/ 	.word	0x00004fb0
        /*0090*/ 	.word	0x0000fff0


	//----- nvinfo : EIATTR_COOP_GROUP_MASK_REGIDS
	.align		4
.L_842:
        /*0094*/ 	.byte	0x04, 0x29
        /*0096*/ 	.short	(.L_844 - .L_843)


	//   ....[0]....
.L_843:
        /*0098*/ 	.word	0xffffffff


	//   ....[1]....
        /*009c*/ 	.word	0xffffffff


	//   ....[2]....
        /*00a0*/ 	.word	0xffffffff


	//   ....[3]....
        /*00a4*/ 	.word	0xffffffff


	//   ....[4]....
        /*00a8*/ 	.word	0xffffffff


	//   ....[5]....
        /*00ac*/ 	.word	0xffffffff


	//   ....[6]....
        /*00b0*/ 	.word	0xffffffff


	//   ....[7]....
        /*00b4*/ 	.word	0xffffffff


	//   ....[8]....
        /*00b8*/ 	.word	0xffffffff


	//   ....[9]....
        /*00bc*/ 	.word	0xffffffff


	//   ....[10]....
        /*00c0*/ 	.word	0xffffffff


	//   ....[11]....
        /*00c4*/ 	.word	0xffffffff


	//   ....[12]....
        /*00c8*/ 	.word	0xffffffff


	//   ....[13]....
        /*00cc*/ 	.word	0xffffffff


	//   ....[14]....
        /*00d0*/ 	.word	0xffffffff


	//   ....[15]....
        /*00d4*/ 	.word	0xffffffff


	//   ....[16]....
        /*00d8*/ 	.word	0xffffffff


	//   ....[17]....
        /*00dc*/ 	.word	0xffffffff


	//   ....[18]....
        /*00e0*/ 	.word	0xffffffff


	//   ....[19]....
        /*00e4*/ 	.word	0xffffffff


	//   ....[20]....
        /*00e8*/ 	.word	0xffffffff


	//   ....[21]....
        /*00ec*/ 	.word	0xffffffff


	//   ....[22]....
        /*00f0*/ 	.word	0xffffffff


	//   ....[23]....
        /*00f4*/ 	.word	0xffffffff


	//   ....[24]....
        /*00f8*/ 	.word	0xffffffff


	//   ....[25]....
        /*00fc*/ 	.word	0xffffffff


	//   ....[26]....
        /*0100*/ 	.word	0xffffffff


	//   ....[27]....
        /*0104*/ 	.word	0xffffffff


	//   ....[28]....
        /*0108*/ 	.word	0xffffffff


	//   ....[29]....
        /*010c*/ 	.word	0xffffffff


	//   ....[30]....
        /*0110*/ 	.word	0xffffffff


	//   ....[31]....
        /*0114*/ 	.word	0xffffffff


	//   ....[32]....
        /*0118*/ 	.word	0xffffffff


	//   ....[33]....
        /*011c*/ 	.word	0xffffffff


	//   ....[34]....
        /*0120*/ 	.word	0xffffffff


	//   ....[35]....
        /*0124*/ 	.word	0xffffffff


	//   ....[36]....
        /*0128*/ 	.word	0xffffffff


	//   ....[37]....
        /*012c*/ 	.word	0xffffffff


	//   ....[38]....
        /*0130*/ 	.word	0xffffffff


	//   ....[39]....
        /*0134*/ 	.word	0xffffffff


	//   ....[40]....
        /*0138*/ 	.word	0xffffffff


	//   ....[41]....
        /*013c*/ 	.word	0xffffffff


	//   ....[42]....
        /*0140*/ 	.word	0xffffffff


	//   ....[43]....
        /*0144*/ 	.word	0xffffffff


	//   ....[44]....
        /*0148*/ 	.word	0xffffffff


	//   ....[45]....
        /*014c*/ 	.word	0xffffffff


	//   ....[46]....
        /*0150*/ 	.word	0xffffffff


	//   ....[47]....
        /*0154*/ 	.word	0xffffffff


	//   ....[48]....
        /*0158*/ 	.word	0xffffffff


	//   ....[49]....
        /*015c*/ 	.word	0xffffffff


	//   ....[50]....
        /*0160*/ 	.word	0xffffffff


	//   ....[51]....
        /*0164*/ 	.word	0xffffffff


	//   ....[52]....
        /*0168*/ 	.word	0xffffffff


	//   ....[53]....
        /*016c*/ 	.word	0xffffffff


	//   ....[54]....
        /*0170*/ 	.word	0xffffffff


	//   ....[55]....
        /*0174*/ 	.word	0xffffffff


	//   ....[56]....
        /*0178*/ 	.word	0xffffffff


	//   ....[57]....
        /*017c*/ 	.word	0xffffffff


	//   ....[58]....
        /*0180*/ 	.word	0xffffffff


	//   ....[59]....
        /*0184*/ 	.word	0xffffffff


	//   ....[60]....
        /*0188*/ 	.word	0x05000018


	//   ....[61]....
        /*018c*/ 	.word	0x05000018


	//   ....[62]....
        /*0190*/ 	.word	0x05000018


	//   ....[63]....
        /*0194*/ 	.word	0x05000018


	//   ....[64]....
        /*0198*/ 	.word	0x05000018


	//   ....[65]....
        /*019c*/ 	.word	0x05000018


	//   ....[66]....
        /*01a0*/ 	.word	0x05000018


	//   ....[67]....
        /*01a4*/ 	.word	0x05000018


	//   ....[68]....
        /*01a8*/ 	.word	0x05000018


	//   ....[69]....
        /*01ac*/ 	.word	0x05000018


	//   ....[70]....
        /*01b0*/ 	.word	0x05000018


	//   ....[71]....
        /*01b4*/ 	.word	0x05000018


	//   ....[72]....
        /*01b8*/ 	.word	0x05000018


	//   ....[73]....
        /*01bc*/ 	.word	0x05000018


	//   ....[74]....
        /*01c0*/ 	.word	0x05000018


	//   ....[75]....
        /*01c4*/ 	.word	0x05000018


	//   ....[76]....
        /*01c8*/ 	.word	0x05000018


	//   ....[77]....
        /*01cc*/ 	.word	0x05000018


	//   ....[78]....
        /*01d0*/ 	.word	0x05000018


	//   ....[79]....
        /*01d4*/ 	.word	0x05000018


	//   ....[80]....
        /*01d8*/ 	.word	0x05000018


	//   ....[81]....
        /*01dc*/ 	.word	0x05000018


	//   ....[82]....
        /*01e0*/ 	.word	0x05000018


	//   ....[83]....
        /*01e4*/ 	.word	0x05000018


	//   ....[84]....
        /*01e8*/ 	.word	0x05000018


	//   ....[85]....
        /*01ec*/ 	.word	0x05000018


	//   ....[86]....
        /*01f0*/ 	.word	0x05000018


	//   ....[87]....
        /*01f4*/ 	.word	0x05000018


	//   ....[88]....
        /*01f8*/ 	.word	0x05000018


	//   ....[89]....
        /*01fc*/ 	.word	0x05000018


	//   ....[90]....
        /*0200*/ 	.word	0x05000018


	//   ....[91]....
        /*0204*/ 	.word	0x05000018


	//   ....[92]....
        /*0208*/ 	.word	0x05000018


	//   ....[93]....
        /*020c*/ 	.word	0x05000018


	//   ....[94]....
        /*0210*/ 	.word	0x05000018


	//   ....[95]....
        /*0214*/ 	.word	0x05000018


	//----- nvinfo : EIATTR_COOP_GROUP_INSTR_OFFSETS
	.align		4
.L_844:
        /*0218*/ 	.byte	0x04, 0x28
        /*021a*/ 	.short	(.L_846 - .L_845)


	//   ....[0]....
.L_845:
        /*021c*/ 	.word	0x000002e0


	//   ....[1]....
        /*0220*/ 	.word	0x000004d0


	//   ....[2]....
        /*0224*/ 	.word	0x000004f0


	//   ....[3]....
        /*0228*/ 	.word	0x00000510


	//   ....[4]....
        /*022c*/ 	.word	0x00000530


	//   ....[5]....
        /*0230*/ 	.word	0x00000550


	//   ....[6]....
        /*0234*/ 	.word	0x00001350


	//   ....[7]....
        /*0238*/ 	.word	0x00001530


	//   ....[8]....
        /*023c*/ 	.word	0x00001550


	//   ....[9]....
        /*0240*/ 	.word	0x00001570


	//   ....[10]....
        /*0244*/ 	.word	0x00001590


	//   ....[11]....
        /*0248*/ 	.word	0x000015b0


	//   ....[12]....
        /*024c*/ 	.word	0x000017c0


	//   ....[13]....
        /*0250*/ 	.word	0x00001880


	//   ....[14]....
        /*0254*/ 	.word	0x000018e0


	//   ....[15]....
        /*0258*/ 	.word	0x00001930


	//   ....[16]....
        /*025c*/ 	.word	0x00001980


	//   ....[17]....
        /*0260*/ 	.word	0x000019d0


	//   ....[18]....
        /*0264*/ 	.word	0x00001a40


	//   ....[19]....
        /*0268*/ 	.word	0x00001a80


	//   ....[20]....
        /*026c*/ 	.word	0x00001ac0


	//   ....[21]....
        /*0270*/ 	.word	0x00001b80


	//   ....[22]....
        /*0274*/ 	.word	0x00001c50


	//   ....[23]....
        /*0278*/ 	.word	0x00001cb0


	//   ....[24]....
        /*027c*/ 	.word	0x00001d10


	//   ....[25]....
        /*0280*/ 	.word	0x00001d70


	//   ....[26]....
        /*0284*/ 	.word	0x00001db0


	//   ....[27]....
        /*0288*/ 	.word	0x00001df0


	//   ....[28]....
        /*028c*/ 	.word	0x00001e30


	//   ....[29]....
        /*0290*/ 	.word	0x00001e40


	//   ....[30]....
        /*0294*/ 	.word	0x00002f60


	//   ....[31]....
        /*0298*/ 	.word	0x00003200


	//   ....[32]....
        /*029c*/ 	.word	0x00003220


	//   ....[33]....
        /*02a0*/ 	.word	0x00003240


	//   ....[34]....
        /*02a4*/ 	.word	0x00003260


	//   ....[35]....
        /*02a8*/ 	.word	0x00003290


	//   ....[36]....
        /*02ac*/ 	.word	0x000041d0


	//   ....[37]....
        /*02b0*/ 	.word	0x00004450


	//   ....[38]....
        /*02b4*/ 	.word	0x00004470


	//   ....[39]....
        /*02b8*/ 	.word	0x00004490


	//   ....[40]....
        /*02bc*/ 	.word	0x000044b0


	//   ....[41]....
        /*02c0*/ 	.word	0x000044e0


	//   ....[42]....
        /*02c4*/ 	.word	0x00004700


	//   ....[43]....
        /*02c8*/ 	.word	0x000047c0


	//   ....[44]....
        /*02cc*/ 	.word	0x00004820


	//   ....[45]....
        /*02d0*/ 	.word	0x00004860


	//   ....[46]....
        /*02d4*/ 	.word	0x000048c0


	//   ....[47]....
        /*02d8*/ 	.word	0x00004920


	//   ....[48]....
        /*02dc*/ 	.word	0x00004980


	//   ....[49]....
        /*02e0*/ 	.word	0x000049c0


	//   ....[50]....
        /*02e4*/ 	.word	0x00004a00


	//   ....[51]....
        /*02e8*/ 	.word	0x00004ad0


	//   ....[52]....
        /*02ec*/ 	.word	0x00004ba0


	//   ....[53]....
        /*02f0*/ 	.word	0x00004bf0


	//   ....[54]....
        /*02f4*/ 	.word	0x00004c60


	//   ....[55]....
        /*02f8*/ 	.word	0x00004cc0


	//   ....[56]....
        /*02fc*/ 	.word	0x00004d00


	//   ....[57]....
        /*0300*/ 	.word	0x00004d40


	//   ....[58]....
        /*0304*/ 	.word	0x00004d80


	//   ....[59]....
        /*0308*/ 	.word	0x00004d90


	//   ....[60]....
        /*030c*/ 	.word	0x00005c10


	//   ....[61]....
        /*0310*/ 	.word	0x00005c90


	//   ....[62]....
        /*0314*/ 	.word	0x00005d20


	//   ....[63]....
        /*0318*/ 	.word	0x00005e30


	//   ....[64]....
        /*031c*/ 	.word	0x00005eb0


	//   ....[65]....
        /*0320*/ 	.word	0x00005f40


	//   ....[66]....
        /*0324*/ 	.word	0x00005fc0


	//   ....[67]....
        /*0328*/ 	.word	0x00006040


	//   ....[68]....
        /*032c*/ 	.word	0x000060e0


	//   ....[69]....
        /*0330*/ 	.word	0x00006180


	//   ....[70]....
        /*0334*/ 	.word	0x00006200


	//   ....[71]....
        /*0338*/ 	.word	0x00006280


	//   ....[72]....
        /*033c*/ 	.word	0x00006350


	//   ....[73]....
        /*0340*/ 	.word	0x000063d0


	//   ....[74]....
        /*0344*/ 	.word	0x00006440


	//   ....[75]....
        /*0348*/ 	.word	0x000064c0


	//   ....[76]....
        /*034c*/ 	.word	0x00006540


	//   ....[77]....
        /*0350*/ 	.word	0x000065b0


	//   ....[78]....
        /*0354*/ 	.word	0x00006620


	//   ....[79]....
        /*0358*/ 	.word	0x000066a0


	//   ....[80]....
        /*035c*/ 	.word	0x00006730


	//   ....[81]....
        /*0360*/ 	.word	0x00006820


	//   ....[82]....
        /*0364*/ 	.word	0x000068b0


	//   ....[83]....
        /*0368*/ 	.word	0x00006950


	//   ....[84]....
        /*036c*/ 	.word	0x000069d0


	//   ....[85]....
        /*0370*/ 	.word	0x00006a50


	//   ....[86]....
        /*0374*/ 	.word	0x00006b00


	//   ....[87]....
        /*0378*/ 	.word	0x00006ba0


	//   ....[88]....
        /*037c*/ 	.word	0x00006c20


	//   ....[89]....
        /*0380*/ 	.word	0x00006ca0


	//   ....[90]....
        /*0384*/ 	.word	0x00006d80


	//   ....[91]....
        /*0388*/ 	.word	0x00006df0


	//   ....[92]....
        /*038c*/ 	.word	0x00006e70


	//   ....[93]....
        /*0390*/ 	.word	0x00006ef0


	//   ....[94]....
        /*0394*/ 	.word	0x00006f70


	//   ....[95]....
        /*0398*/ 	.word	0x00006fe0


	//----- nvinfo : EIATTR_VRC_CTA_INIT_COUNT
	.align		4
.L_846:
        /*039c*/ 	.byte	0x02, 0x4a
	.zero		1
	.zero		1


	//----- nvinfo : EIATTR_EXIT_INSTR_OFFSETS
	.align		4
        /*03a0*/ 	.byte	0x04, 0x1c
        /*03a2*/ 	.short	(.L_848 - .L_847)


	//   ....[0]....
.L_847:
        /*03a4*/ 	.word	0x000010f0


	//   ....[1]....
        /*03a8*/ 	.word	0x00002ba0


	//   ....[2]....
        /*03ac*/ 	.word	0x00005b90


	//   ....[3]....
        /*03b0*/ 	.word	0x00005bc0


	//----- nvinfo : EIATTR_MAX_THREADS
	.align		4
.L_848:
        /*03b4*/ 	.byte	0x04, 0x05
        /*03b6*/ 	.short	(.L_850 - .L_849)
.L_849:
        /*03b8*/ 	.word	0x00000040
        /*03bc*/ 	.word	0x00000001
        /*03c0*/ 	.word	0x00000001


	//----- nvinfo : EIATTR_CRS_STACK_SIZE
	.align		4
.L_850:
        /*03c4*/ 	.byte	0x04, 0x1e
        /*03c6*/ 	.short	(.L_852 - .L_851)
.L_851:
        /*03c8*/ 	.word	0x00000000


	//----- nvinfo : EIATTR_CBANK_PARAM_SIZE
	.align		4
.L_852:
        /*03cc*/ 	.byte	0x03, 0x19
        /*03ce*/ 	.short	0x0038


	//----- nvinfo : EIATTR_PARAM_CBANK
	.align		4
        /*03d0*/ 	.byte	0x04, 0x0a
        /*03d2*/ 	.short	(.L_854 - .L_853)
	.align		4
.L_853:
        /*03d4*/ 	.word	index@(.nv.constant0._ZN6thrust24THRUST_300001_SM_1000_NS8cuda_cub4core6detail13_kernel_agentINS1_8__unique11UniqueAgentIP6EntityS8_8is_equaliPiEEJS8_S8_S9_SA_iN3cub18CUB_300001_SM_100013ScanTileStateIiLb1EEEmEEEvDpT0_)
        /*03d8*/ 	.short	0x0380
        /*03da*/ 	.short	0x0038


	//----- nvinfo : EIATTR_SW_WAR
	.align		4
.L_854:
        /*03dc*/ 	.byte	0x04, 0x36
        /*03de*/ 	.short	(.L_856 - .L_855)
.L_855:
        /*03e0*/ 	.word	0x00000008
.L_856:


//--------------------- .nv.info._ZN6thrust24THRUST_300001_SM_1000_NS8cuda_cub4core6detail13_kernel_agentINS1_8__unique9InitAgentIN3cub18CUB_300001_SM_100013ScanTileStateIiLb1EEEPiiEEJSA_mSB_EEEvDpT0_ --------------------------
	.section	.nv.info._ZN6thrust24THRUST_300001_SM_1000_NS8cuda_cub4core6detail13_kernel_agentINS1_8__unique9InitAgentIN3cub18CUB_300001_SM_100013ScanTileStateIiLb1EEEPiiEEJSA_mSB_EEEvDpT0_,"",@"SHT_CUDA_INFO"
	.sectionflags	@""
	.align	4


	//----- nvinfo : EIATTR_CUDA_API_VERSION
	.align		4
        /*0000*/ 	.byte	0x04, 0x37
        /*0002*/ 	.short	(.L_858 - .L_857)
.L_857:
        /*0004*/ 	.word	0x00000082


	//----- nvinfo : EIATTR_KPARAM_INFO
	.align		4
.L_858:
        /*0008*/ 	.byte	0x04, 0x17
        /*000a*/ 	.short	(.L_860 - .L_859)
.L_859:
        /*000c*/ 	.word	0x00000000
        /*0010*/ 	.short	0x0002
        /*0012*/ 	.short	0x0010
        /*0014*/ 	.byte	0x00, 0xf5, 0x21, 0x00


	//----- nvinfo : EIATTR_KPARAM_INFO
	.align		4
.L_860:
        /*0018*/ 	.byte	0x04, 0x17
        /*001a*/ 	.short	(.L_862 - .L_861)
.L_861:
        /*001c*/ 	.word	0x00000000
        /*0020*/ 	.short	0x0001
        /*0022*/ 	.short	0x0008
        /*0024*/ 	.byte	0x00, 0xf0, 0x21, 0x00


	//----- nvinfo : EIATTR_KPARAM_INFO
	.align		4
.L_862:
        /*0028*/ 	.byte	0x04, 0x17
        /*002a*/ 	.short	(.L_864 - .L_863)
.L_863:
        /*002c*/ 	.word	0x00000000
        /*0030*/ 	.short	0x0000
        /*0032*/ 	.short	0x0000
        /*0034*/ 	.byte	0x00, 0xf0, 0x21, 0x00


	//----- nvinfo : EIATTR_SPARSE_MMA_MASK
	.align		4
.L_864:
        /*0038*/ 	.byte	0x03, 0x50
        /*003a*/ 	.short	0x0000


	//----- nvinfo : EIATTR_MAXREG_COUNT
	.align		4
        /*003c*/ 	.byte	0x03, 0x1b
        /*003e*/ 	.short	0x00ff


	//----- nvinfo : EIATTR_MERCURY_ISA_VERSION
	.align		4
        /*0040*/ 	.byte	0x03, 0x5f
        /*0042*/ 	.short	0x0101


	//----- nvinfo : EIATTR_VRC_CTA_INIT_COUNT
	.align		4
        /*0044*/ 	.byte	0x02, 0x4a
	.zero		1
	.zero		1


	//----- nvinfo : EIATTR_EXIT_INSTR_OFFSETS
	.align		4
        /*0048*/ 	.byte	0x04, 0x1c
        /*004a*/ 	.short	(.L_866 - .L_865)


	//   ....[0]....
.L_865:
        /*004c*/ 	.word	0x00000130


	//   ....[1]....
        /*0050*/ 	.word	0x00000160


	//----- nvinfo : EIATTR_MAX_THREADS
	.align		4
.L_866:
        /*0054*/ 	.byte	0x04, 0x05
        /*0056*/ 	.short	(.L_868 - .L_867)
.L_867:
        /*0058*/ 	.word	0x00000080
        /*005c*/ 	.word	0x00000001
        /*0060*/ 	.word	0x00000001


	//----- nvinfo : EIATTR_CBANK_PARAM_SIZE
	.align		4
.L_868:
        /*0064*/ 	.byte	0x03, 0x19
        /*0066*/ 	.short	0x0018


	//----- nvinfo : EIATTR_PARAM_CBANK
	.align		4
        /*0068*/ 	.byte	0x04, 0x0a
        /*006a*/ 	.short	(.L_870 - .L_869)
	.align		4
.L_869:
        /*006c*/ 	.word	index@(.nv.constant0._ZN6thrust24THRUST_300001_SM_1000_NS8cuda_cub4core6detail13_kernel_agentINS1_8__unique9InitAgentIN3cub18CUB_300001_SM_100013ScanTileStateIiLb1EEEPiiEEJSA_mSB_EEEvDpT0_)
        /*0070*/ 	.short	0x0380
        /*0072*/ 	.short	0x0018


	//----- nvinfo : EIATTR_SW_WAR
	.align		4
.L_870:
        /*0074*/ 	.byte	0x04, 0x36
        /*0076*/ 	.short	(.L_872 - .L_871)
.L_871:
        /*0078*/ 	.word	0x00000008
.L_872:


//--------------------- .nv.info._Z18get_join_result_arP6EntityiPiiS1_S0_ --------------------------
	.section	.nv.info._Z18get_join_result_arP6EntityiPiiS1_S0_,"",@"SHT_CUDA_INFO"
	.sectionflags	@""
	.align	4


	//----- nvinfo : EIATTR_CUDA_API_VERSION
	.align		4
        /*0000*/ 	.byte	0x04, 0x37
        /*0002*/ 	.short	(.L_874 - .L_873)
.L_873:
        /*0004*/ 	.word	0x00000082


	//----- nvinfo : EIATTR_KPARAM_INFO
	.align		4
.L_874:
        /*0008*/ 	.byte	0x04, 0x17
        /*000a*/ 	.short	(.L_876 - .L_875)
.L_875:
        /*000c*/ 	.word	0x00000000
        /*0010*/ 	.short	0x0005
        /*0012*/ 	.short	0x0028
        /*0014*/ 	.byte	0x00, 0xf5, 0x21, 0x00


	//----- nvinfo : EIATTR_KPARAM_INFO
	.align		4
.L_876:
        /*0018*/ 	.byte	0x04, 0x17
        /*001a*/ 	.short	(.L_878 - .L_877)
.L_877:
        /*001c*/ 	.word	0x00000000
        /*0020*/ 	.short	0x0004
        /*0022*/ 	.short	0x0020
        /*0024*/ 	.byte	0x00, 0xf5, 0x21, 0x00


	//----- nvinfo : EIATTR_KPARAM_INFO
	.align		4
.L_878:
        /*0028*/ 	.byte	0x04, 0x17
        /*002a*/ 	.short	(.L_880 - .L_879)
.L_879:
        /*002c*/ 	.word	0x00000000
        /*0030*/ 	.short	0x0003
        /*0032*/ 	.short	0x0018
        /*0034*/ 	.byte	0x00, 0xf0, 0x11, 0x00


	//----- nvinfo : EIATTR_KPARAM_INFO
	.align		4
.L_880:
        /*0038*/ 	.byte	0x04, 0x17
        /*003a*/ 	.short	(.L_882 - .L_881)
.L_881:
        /*003c*/ 	.word	0x00000000
        /*0040*/ 	.short	0x0002
        /*0042*/ 	.short	0x0010
        /*0044*/ 	.byte	0x00, 0xf5, 0x21, 0x00


	//----- nvinfo : EIATTR_KPARAM_INFO
	.align		4
.L_882:
        /*0048*/ 	.byte	0x04, 0x17
        /*004a*/ 	.short	(.L_884 - .L_883)
.L_883:
        /*004c*/ 	.word	0x00000000
        /*0050*/ 	.short	0x0001
        /*0052*/ 	.short	0x0008
        /*0054*/ 	.byte	0x00, 0xf0, 0x11, 0x00


	//----- nvinfo : EIATTR_KPARAM_INFO
	.align		4
.L_884:
        /*0058*/ 	.byte	0x04, 0x17
        /*005a*/ 	.short	(.L_886 - .L_885)
.L_885:
        /*005c*/ 	.word	0x00000000
        /*0060*/ 	.short	0x0000
        /*0062*/ 	.short	0x0000
        /*0064*/ 	.byte	0x00, 0xf5, 0x21, 0x00


	//----- nvinfo : EIATTR_SPARSE_MMA_MASK
	.align		4
.L_886:
        /*0068*/ 	.byte	0x03, 0x50
        /*006a*/ 	.short	0x0000


	//----- nvinfo : EIATTR_MAXREG_COUNT
	.align		4
        /*006c*/ 	.byte	0x03, 0x1b
        /*006e*/ 	.short	0x00ff


	//----- nvinfo : EIATTR_MERCURY_ISA_VERSION
	.align		4
        /*0070*/ 	.byte	0x03, 0x5f
        /*0072*/ 	.short	0x0101


	//----- nvinfo : EIATTR_VRC_CTA_INIT_COUNT
	.align		4
        /*0074*/ 	.byte	0x02, 0x4a
	.zero		1
	.zero		1


	//----- nvinfo : EIATTR_EXIT_INSTR_OFFSETS
	.align		4
        /*0078*/ 	.byte	0x04, 0x1c
        /*007a*/ 	.short	(.L_888 - .L_887)


	//   ....[0]....
.L_887:
        /*007c*/ 	.word	0x00000070


	//   ....[1]....
        /*0080*/ 	.word	0x00000370


	//----- nvinfo : EIATTR_CRS_STACK_SIZE
	.align		4
.L_888:
        /*0084*/ 	.byte	0x04, 0x1e
        /*0086*/ 	.short	(.L_890 - .L_889)
.L_889:
        /*0088*/ 	.word	0x00000000


	//----- nvinfo : EIATTR_CBANK_PARAM_SIZE
	.align		4
.L_890:
        /*008c*/ 	.byte	0x03, 0x19
        /*008e*/ 	.short	0x0030


	//----- nvinfo : EIATTR_PARAM_CBANK
	.align		4
        /*0090*/ 	.byte	0x04, 0x0a
        /*0092*/ 	.short	(.L_892 - .L_891)
	.align		4
.L_891:
        /*0094*/ 	.word	index@(.nv.constant0._Z18get_join_result_arP6EntityiPiiS1_S0_)
        /*0098*/ 	.short	0x0380
        /*009a*/ 	.short	0x0030


	//----- nvinfo : EIATTR_SW_WAR
	.align		4
.L_892:
        /*009c*/ 	.byte	0x04, 0x36
        /*009e*/ 	.short	(.L_894 - .L_893)
.L_893:
        /*00a0*/ 	.word	0x00000008
.L_894:


//--------------------- .nv.info._Z23get_join_result_size_arP6EntitylPilS1_ --------------------------
	.section	.nv.info._Z23get_join_result_size_arP6EntitylPilS1_,"",@"SHT_CUDA_INFO"
	.sectionflags	@""
	.align	4


	//----- nvinfo : EIATTR_CUDA_API_VERSION
	.align		4
        /*0000*/ 	.byte	0x04, 0x37
        /*0002*/ 	.short	(.L_896 - .L_895)
.L_895:
        /*0004*/ 	.word	0x00000082


	//----- nvinfo : EIATTR_KPARAM_INFO
	.align		4
.L_896:
        /*0008*/ 	.byte	0x04, 0x17
        /*000a*/ 	.short	(.L_898 - .L_897)
.L_897:
        /*000c*/ 	.word	0x00000000
        /*0010*/ 	.short	0x0004
        /*0012*/ 	.short	0x0020
        /*0014*/ 	.byte	0x00, 0xf5, 0x21, 0x00


	//----- nvinfo : EIATTR_KPARAM_INFO
	.align		4
.L_898:
        /*0018*/ 	.byte	0x04, 0x17
        /*001a*/ 	.short	(.L_900 - .L_899)
.L_899:
        /*001c*/ 	.word	0x00000000
        /*0020*/ 	.short	0x0003
        /*0022*/ 	.short	0x0018
        /*0024*/ 	.byte	0x00, 0xf0, 0x21, 0x00


	//----- nvinfo : EIATTR_KPARAM_INFO
	.align		4
.L_900:
        /*0028*/ 	.byte	0x04, 0x17
        /*002a*/ 	.short	(.L_902 - .L_901)
.L_901:
        /*002c*/ 	.word	0x00000000
        /*0030*/ 	.short	0x0002
        /*0032*/ 	.short	0x0010
        /*0034*/ 	.byte	0x00, 0xf5, 0x21, 0x00


	//----- nvinfo : EIATTR_KPARAM_INFO
	.align		4
.L_902:
        /*0038*/ 	.byte	0x04, 0x17
        /*003a*/ 	.short	(.L_904 - .L_903)
.L_903:
        /*003c*/ 	.word	0x00000000
        /*0040*/ 	.short	0x0001
        /*0042*/ 	.short	0x0008
        /*0044*/ 	.byte	0x00, 0xf0, 0x21, 0x00


	//----- nvinfo : EIATTR_KPARAM_INFO
	.align		4
.L_904:
        /*0048*/ 	.byte	0x04, 0x17
        /*004a*/ 	.short	(.L_906 - .L_905)
.L_905:
        /*004c*/ 	.word	0x00000000
        /*0050*/ 	.short	0x0000
        /*0052*/ 	.short	0x0000
        /*0054*/ 	.byte	0x00, 0xf5, 0x21, 0x00


	//----- nvinfo : EIATTR_SPARSE_MMA_MASK
	.align		4
.L_906:
        /*0058*/ 	.byte	0x03, 0x50
        /*005a*/ 	.short	0x0000


	//----- nvinfo : EIATTR_MAXREG_COUNT
	.align		4
        /*005c*/ 	.byte	0x03, 0x1b
        /*005e*/ 	.short	0x00ff


	//----- nvinfo : EIATTR_MERCURY_ISA_VERSION
	.align		4
        /*0060*/ 	.byte	0x03, 0x5f
        /*0062*/ 	.short	0x0101


	//----- nvinfo : EIATTR_VRC_CTA_INIT_COUNT
	.align		4
        /*0064*/ 	.byte	0x02, 0x4a
	.zero		1
	.zero		1


	//----- nvinfo : EIATTR_EXIT_INSTR_OFFSETS
	.align		4
        /*0068*/ 	.byte	0x04, 0x1c
        /*006a*/ 	.short	(.L_908 - .L_907)


	//   ....[0]....
.L_907:
        /*006c*/ 	.word	0x00000090


	//   ....[1]....
        /*0070*/ 	.word	0x00000390


	//----- nvinfo : EIATTR_CRS_STACK_SIZE
	.align		4
.L_908:
        /*0074*/ 	.byte	0x04, 0x1e
        /*0076*/ 	.short	(.L_910 - .L_909)
.L_909:
        /*0078*/ 	.word	0x00000000


	//----- nvinfo : EIATTR_CBANK_PARAM_SIZE
	.align		4
.L_910:
        /*007c*/ 	.byte	0x03, 0x19
        /*007e*/ 	.short	0x0028


	//----- nvinfo : EIATTR_PARAM_CBANK
	.align		4
        /*0080*/ 	.byte	0x04, 0x0a
        /*0082*/ 	.short	(.L_912 - .L_911)
	.align		4
.L_911:
        /*0084*/ 	.word	index@(.nv.constant0._Z23get_join_result_size_arP6EntitylPilS1_)
        /*0088*/ 	.short	0x0380
        /*008a*/ 	.short	0x0028


	//----- nvinfo : EIATTR_SW_WAR
	.align		4
.L_912:
        /*008c*/ 	.byte	0x04, 0x36
        /*008e*/ 	.short	(.L_914 - .L_913)
.L_913:
        /*0090*/ 	.word	0x00000008
.L_914:


//--------------------- .nv.info._Z15get_join_resultP6EntityiS0_iPiS0_ --------------------------
	.section	.nv.info._Z15get_join_resultP6EntityiS0_iPiS0_,"",@"SHT_CUDA_INFO"
	.sectionflags	@""
	.align	4


	//----- nvinfo : EIATTR_CUDA_API_VERSION
	.align		4
        /*0000*/ 	.byte	0x04, 0x37
        /*0002*/ 	.short	(.L_916 - .L_915)
.L_915:
        /*0004*/ 	.word	0x00000082


	//----- nvinfo : EIATTR_KPARAM_INFO
	.align		4
.L_916:
        /*0008*/ 	.byte	0x04, 0x17
        /*000a*/ 	.short	(.L_918 - .L_917)
.L_917:
        /*000c*/ 	.word	0x00000000
        /*0010*/ 	.short	0x0005
        /*0012*/ 	.short	0x0028
        /*0014*/ 	.byte	0x00, 0xf5, 0x21, 0x00


	//----- nvinfo : EIATTR_KPARAM_INFO
	.align		4
.L_918:
        /*0018*/ 	.byte	0x04, 0x17
        /*001a*/ 	.short	(.L_920 - .L_919)
.L_919:
        /*001c*/ 	.word	0x00000000
        /*0020*/ 	.short	0x0004
        /*0022*/ 	.short	0x0020
        /*0024*/ 	.byte	0x00, 0xf5, 0x21, 0x00


	//----- nvinfo : EIATTR_KPARAM_INFO
	.align		4
.L_920:
        /*0028*/ 	.byte	0x04, 0x17
        /*002a*/ 	.short	(.L_922 - .L_921)
.L_921:
        /*002c*/ 	.word	0x00000000
        /*0030*/ 	.short	0x0003
        /*0032*/ 	.short	0x0018
        /*0034*/ 	.byte	0x00, 0xf0, 0x11, 0x00


	//----- nvinfo : EIATTR_KPARAM_INFO
	.align		4
.L_922:
        /*0038*/ 	.byte	0x04, 0x17
        /*003a*/ 	.short	(.L_924 - .L_923)
.L_923:
        /*003c*/ 	.word	0x00000000
        /*0040*/ 	.short	0x0002
        /*0042*/ 	.short	0x0010
        /*0044*/ 	.byte	0x00, 0xf5, 0x21, 0x00


	//----- nvinfo : EIATTR_KPARAM_INFO
	.align		4
.L_924:
        /*0048*/ 	.byte	0x04, 0x17
        /*004a*/ 	.short	(.L_926 - .L_925)
.L_925:
        /*004c*/ 	.word	0x00000000
        /*0050*/ 	.short	0x0001
        /*0052*/ 	.short	0x0008
        /*0054*/ 	.byte	0x00, 0xf0, 0x11, 0x00


	//----- nvinfo : EIATTR_KPARAM_INFO
	.align		4
.L_926:
        /*0058*/ 	.byte	0x04, 0x17
        /*005a*/ 	.short	(.L_928 - .L_927)
.L_927:
        /*005c*/ 	.word	0x00000000
        /*0060*/ 	.short	0x0000
        /*0062*/ 	.short	0x0000
        /*0064*/ 	.byte	0x00, 0xf5, 0x21, 0x00


	//----- nvinfo : EIATTR_SPARSE_MMA_MASK
	.align		4
.L_928:
        /*0068*/ 	.byte	0x03, 0x50
        /*006a*/ 	.short	0x0000


	//----- nvinfo : EIATTR_MAXREG_COUNT
	.align		4
        /*006c*/ 	.byte	0x03, 0x1b
        /*006e*/ 	.short	0x00ff


	//----- nvinfo : EIATTR_MERCURY_ISA_VERSION
	.align		4
        /*0070*/ 	.byte	0x03, 0x5f
        /*0072*/ 	.short	0x0101


	//----- nvinfo : EIATTR_VRC_CTA_INIT_COUNT
	.align		4
        /*0074*/ 	.byte	0x02, 0x4a
	.zero		1
	.zero		1


	//----- nvinfo : EIATTR_EXIT_INSTR_OFFSETS
	.align		4
        /*0078*/ 	.byte	0x04, 0x1c
        /*007a*/ 	.short	(.L_930 - .L_929)


	//   ....[0]....
.L_929:
        /*007c*/ 	.word	0x00000070


	//   ....[1]....
        /*0080*/ 	.word	0x00000360


	//----- nvinfo : EIATTR_CRS_STACK_SIZE
	.align		4
.L_930:
        /*0084*/ 	.byte	0x04, 0x1e
        /*0086*/ 	.short	(.L_932 - .L_931)
.L_931:
        /*0088*/ 	.word	0x00000000


	//----- nvinfo : EIATTR_CBANK_PARAM_SIZE
	.align		4
.L_932:
        /*008c*/ 	.byte	0x03, 0x19
        /*008e*/ 	.short	0x0030


	//----- nvinfo : EIATTR_PARAM_CBANK
	.align		4
        /*0090*/ 	.byte	0x04, 0x0a
        /*0092*/ 	.short	(.L_934 - .L_933)
	.align		4
.L_933:
        /*0094*/ 	.word	index@(.nv.constant0._Z15get_join_resultP6EntityiS0_iPiS0_)
        /*0098*/ 	.short	0x0380
        /*009a*/ 	.short	0x0030


	//----- nvinfo : EIATTR_SW_WAR
	.align		4
.L_934:
        /*009c*/ 	.byte	0x04, 0x36
        /*009e*/ 	.short	(.L_936 - .L_935)
.L_935:
        /*00a0*/ 	.word	0x00000008
.L_936:


//--------------------- .nv.info._Z20get_join_result_sizeP6EntitylS0_lPi --------------------------
	.section	.nv.info._Z20get_join_result_sizeP6EntitylS0_lPi,"",@"SHT_CUDA_INFO"
	.sectionflags	@""
	.align	4


	//----- nvinfo : EIATTR_CUDA_API_VERSION
	.align		4
        /*0000*/ 	.byte	0x04, 0x37
        /*0002*/ 	.short	(.L_938 - .L_937)
.L_937:
        /*0004*/ 	.word	0x00000082


	//----- nvinfo : EIATTR_KPARAM_INFO
	.align		4
.L_938:
        /*0008*/ 	.byte	0x04, 0x17
        /*000a*/ 	.short	(.L_940 - .L_939)
.L_939:
        /*000c*/ 	.word	0x00000000
        /*0010*/ 	.short	0x0004
        /*0012*/ 	.short	0x0020
        /*0014*/ 	.byte	0x00, 0xf5, 0x21, 0x00


	//----- nvinfo : EIATTR_KPARAM_INFO
	.align		4
.L_940:
        /*0018*/ 	.byte	0x04, 0x17
        /*001a*/ 	.short	(.L_942 - .L_941)
.L_941:
        /*001c*/ 	.word	0x00000000
        /*0020*/ 	.short	0x0003
        /*0022*/ 	.short	0x0018
        /*0024*/ 	.byte	0x00, 0xf0, 0x21, 0x00


	//----- nvinfo : EIATTR_KPARAM_INFO
	.align		4
.L_942:
        /*0028*/ 	.byte	0x04, 0x17
        /*002a*/ 	.short	(.L_944 - .L_943)
.L_943:
        /*002c*/ 	.word	0x00000000
        /*0030*/ 	.short	0x0002
        /*0032*/ 	.short	0x0010
        /*0034*/ 	.byte	0x00, 0xf5, 0x21, 0x00


	//----- nvinfo : EIATTR_KPARAM_INFO
	.align		4
.L_944:
        /*0038*/ 	.byte	0x04, 0x17
        /*003a*/ 	.short	(.L_946 - .L_945)
.L_945:
        /*003c*/ 	.word	0x00000000
        /*0040*/ 	.short	0x0001
        /*0042*/ 	.short	0x0008
        /*0044*/ 	.byte	0x00, 0xf0, 0x21, 0x00


	//----- nvinfo : EIATTR_KPARAM_INFO
	.align		4
.L_946:
        /*0048*/ 	.byte	0x04, 0x17
        /*004a*/ 	.short	(.L_948 - .L_947)
.L_947:
        /*004c*/ 	.word	0x00000000
        /*0050*/ 	.short	0x0000
        /*0052*/ 	.short	0x0000
        /*0054*/ 	.byte	0x00, 0xf5, 0x21, 0x00


	//----- nvinfo : EIATTR_SPARSE_MMA_MASK
	.align		4
.L_948:
        /*0058*/ 	.byte	0x03, 0x50
        /*005a*/ 	.short	0x0000


	//----- nvinfo : EIATTR_MAXREG_COUNT
	.align		4
        /*005c*/ 	.byte	0x03, 0x1b
        /*005e*/ 	.short	0x00ff


	//----- nvinfo : EIATTR_MERCURY_ISA_VERSION
	.align		4
        /*0060*/ 	.byte	0x03, 0x5f
        /*0062*/ 	.short	0x0101


	//----- nvinfo : EIATTR_VRC_CTA_INIT_COUNT
	.align		4
        /*0064*/ 	.byte	0x02, 0x4a
	.zero		1
	.zero		1


	//----- nvinfo : EIATTR_EXIT_INSTR_OFFSETS
	.align		4
        /*0068*/ 	.byte	0x04, 0x1c
        /*006a*/ 	.short	(.L_950 - .L_949)


	//   ....[0]....
.L_949:
        /*006c*/ 	.word	0x00000090


	//   ....[1]....
        /*0070*/ 	.word	0x00000390


	//----- nvinfo : EIATTR_CRS_STACK_SIZE
	.align		4
.L_950:
        /*0074*/ 	.byte	0x04, 0x1e
        /*0076*/ 	.short	(.L_952 - .L_951)
.L_951:
        /*0078*/ 	.word	0x00000000


	//----- nvinfo : EIATTR_CBANK_PARAM_SIZE
	.align		4
.L_952:
        /*007c*/ 	.byte	0x03, 0x19
        /*007e*/ 	.short	0x0028


	//----- nvinfo : EIATTR_PARAM_CBANK
	.align		4
        /*0080*/ 	.byte	0x04, 0x0a
        /*0082*/ 	.short	(.L_954 - .L_953)
	.align		4
.L_953:
        /*0084*/ 	.word	index@(.nv.constant0._Z20get_join_result_sizeP6EntitylS0_lPi)
        /*0088*/ 	.short	0x0380
        /*008a*/ 	.short	0x0028


	//----- nvinfo : EIATTR_SW_WAR
	.align		4
.L_954:
        /*008c*/ 	.byte	0x04, 0x36
        /*008e*/ 	.short	(.L_956 - .L_955)
.L_955:
        /*0090*/ 	.word	0x00000008
.L_956:


//--------------------- .nv.info._Z20get_reverse_relationPiliP6Entity --------------------------
	.section	.nv.info._Z20get_reverse_relationPiliP6Entity,"",@"SHT_CUDA_INFO"
	.sectionflags	@""
	.align	4


	//----- nvinfo : EIATTR_CUDA_API_VERSION
	.align		4
        /*0000*/ 	.byte	0x04, 0x37
        /*0002*/ 	.short	(.L_958 - .L_957)
.L_957:
        /*0004*/ 	.word	0x00000082


	//----- nvinfo : EIATTR_KPARAM_INFO
	.align		4
.L_958:
        /*0008*/ 	.byte	0x04, 0x17
        /*000a*/ 	.short	(.L_960 - .L_959)
.L_959:
        /*000c*/ 	.word	0x00000000
        /*0010*/ 	.short	0x0003
        /*0012*/ 	.short	0x0018
        /*0014*/ 	.byte	0x00, 0xf5, 0x21, 0x00


	//----- nvinfo : EIATTR_KPARAM_INFO
	.align		4
.L_960:
        /*0018*/ 	.byte	0x04, 0x17
        /*001a*/ 	.short	(.L_962 - .L_961)
.L_961:
        /*001c*/ 	.word	0x00000000
        /*0020*/ 	.short	0x0002
        /*0022*/ 	.short	0x0010
        /*0024*/ 	.byte	0x00, 0xf0, 0x11, 0x00


	//----- nvinfo : EIATTR_KPARAM_INFO
	.align		4
.L_962:
        /*0028*/ 	.byte	0x04, 0x17
        /*002a*/ 	.short	(.L_964 - .L_963)
.L_963:
        /*002c*/ 	.word	0x00000000
        /*0030*/ 	.short	0x0001
        /*0032*/ 	.short	0x0008
        /*0034*/ 	.byte	0x00, 0xf0, 0x21, 0x00


	//----- nvinfo : EIATTR_KPARAM_INFO
	.align		4
.L_964:
        /*0038*/ 	.byte	0x04, 0x17
        /*003a*/ 	.short	(.L_966 - .L_965)
.L_965:
        /*003c*/ 	.word	0x00000000
        /*0040*/ 	.short	0x0000
        /*0042*/ 	.short	0x0000
        /*0044*/ 	.byte	0x00, 0xf5, 0x21, 0x00


	//----- nvinfo : EIATTR_SPARSE_MMA_MASK
	.align		4
.L_966:
        /*0048*/ 	.byte	0x03, 0x50
        /*004a*/ 	.short	0x0000


	//----- nvinfo : EIATTR_MAXREG_COUNT
	.align		4
        /*004c*/ 	.byte	0x03, 0x1b
        /*004e*/ 	.short	0x00ff


	//----- nvinfo : EIATTR_MERCURY_ISA_VERSION
	.align		4
        /*0050*/ 	.byte	0x03, 0x5f
        /*0052*/ 	.short	0x0101


	//----- nvinfo : EIATTR_VRC_CTA_INIT_COUNT
	.align		4
        /*0054*/ 	.byte	0x02, 0x4a
	.zero		1
	.zero		1


	//----- nvinfo : EIATTR_EXIT_INSTR_OFFSETS
	.align		4
        /*0058*/ 	.byte	0x04, 0x1c
        /*005a*/ 	.short	(.L_968 - .L_967)


	//   ....[0]....
.L_967:
        /*005c*/ 	.word	0x00000090


	//   ....[1]....
        /*0060*/ 	.word	0x00000690


	//   ....[2]....
        /*0064*/ 	.word	0x00000a90


	//----- nvinfo : EIATTR_CRS_STACK_SIZE
	.align		4
.L_968:
        /*0068*/ 	.byte	0x04, 0x1e
        /*006a*/ 	.short	(.L_970 - .L_969)
.L_969:
        /*006c*/ 	.word	0x00000000


	//----- nvinfo : EIATTR_CBANK_PARAM_SIZE
	.align		4
.L_970:
        /*0070*/ 	.byte	0x03, 0x19
        /*0072*/ 	.short	0x0020


	//----- nvinfo : EIATTR_PARAM_CBANK
	.align		4
        /*0074*/ 	.byte	0x04, 0x0a
        /*0076*/ 	.short	(.L_972 - .L_971)
	.align		4
.L_971:
        /*0078*/ 	.word	index@(.nv.constant0._Z20get_reverse_relationPiliP6Entity)
        /*007c*/ 	.short	0x0380
        /*007e*/ 	.short	0x0020


	//----- nvinfo : EIATTR_SW_WAR
	.align		4
.L_972:
        /*0080*/ 	.byte	0x04, 0x36
        /*0082*/ 	.short	(.L_974 - .L_973)
.L_973:
        /*0084*/ 	.word	0x00000008
.L_974:


//--------------------- .nv.info._Z20negative_fill_structP6Entityl --------------------------
	.section	.nv.info._Z20negative_fill_structP6Entityl,"",@"SHT_CUDA_INFO"
	.sectionflags	@""
	.align	4


	//----- nvinfo : EIATTR_CUDA_API_VERSION
	.align		4
        /*0000*/ 	.byte	0x04, 0x37
        /*0002*/ 	.short	(.L_976 - .L_975)
.L_975:
        /*0004*/ 	.word	0x00000082


	//----- nvinfo : EIATTR_KPARAM_INFO
	.align		4
.L_976:
        /*0008*/ 	.byte	0x04, 0x17
        /*000a*/ 	.short	(.L_978 - .L_977)
.L_977:
        /*000c*/ 	.word	0x00000000
        /*0010*/ 	.short	0x0001
        /*0012*/ 	.short	0x0008
        /*0014*/ 	.byte	0x00, 0xf0, 0x21, 0x00


	//----- nvinfo : EIATTR_KPARAM_INFO
	.align		4
.L_978:
        /*0018*/ 	.byte	0x04, 0x17
        /*001a*/ 	.short	(.L_980 - .L_979)
.L_979:
        /*001c*/ 	.word	0x00000000
        /*0020*/ 	.short	0x0000
        /*0022*/ 	.short	0x0000
        /*0024*/ 	.byte	0x00, 0xf5, 0x21, 0x00


	//----- nvinfo : EIATTR_SPARSE_MMA_MASK
	.align		4
.L_980:
        /*0028*/ 	.byte	0x03, 0x50
        /*002a*/ 	.short	0x0000


	//----- nvinfo : EIATTR_MAXREG_COUNT
	.align		4
        /*002c*/ 	.byte	0x03, 0x1b
        /*002e*/ 	.short	0x00ff


	//----- nvinfo : EIATTR_MERCURY_ISA_VERSION
	.align		4
        /*0030*/ 	.byte	0x03, 0x5f
        /*0032*/ 	.short	0x0101


	//----- nvinfo : EIATTR_VRC_CTA_INIT_COUNT
	.align		4
        /*0034*/ 	.byte	0x02, 0x4a
	.zero		1
	.zero		1


	//----- nvinfo : EIATTR_EXIT_INSTR_OFFSETS
	.align		4
        /*0038*/ 	.byte	0x04, 0x1c
        /*003a*/ 	.short	(.L_982 - .L_981)


	//   ....[0]....
.L_981:
        /*003c*/ 	.word	0x00000090


	//   ....[1]....
        /*0040*/ 	.word	0x000001b0


	//----- nvinfo : EIATTR_CRS_STACK_SIZE
	.align		4
.L_982:
        /*0044*/ 	.byte	0x04, 0x1e
        /*0046*/ 	.short	(.L_984 - .L_983)
.L_983:
        /*0048*/ 	.word	0x00000000


	//----- nvinfo : EIATTR_CBANK_PARAM_SIZE
	.align		4
.L_984:
        /*004c*/ 	.byte	0x03, 0x19
        /*004e*/ 	.short	0x0010


	//----- nvinfo : EIATTR_PARAM_CBANK
	.align		4
        /*0050*/ 	.byte	0x04, 0x0a
        /*0052*/ 	.short	(.L_986 - .L_985)
	.align		4
.L_985:
        /*0054*/ 	.word	index@(.nv.constant0._Z20negative_fill_structP6Entityl)
        /*0058*/ 	.short	0x0380
        /*005a*/ 	.short	0x0010


	//----- nvinfo : EIATTR_SW_WAR
	.align		4
.L_986:
        /*005c*/ 	.byte	0x04, 0x36
        /*005e*/ 	.short	(.L_988 - .L_987)
.L_987:
        /*0060*/ 	.word	0x00000008
.L_988:


//--------------------- .nv.info._Z11copy_structP6EntitylS0_ --------------------------
	.section	.nv.info._Z11copy_structP6EntitylS0_,"",@"SHT_CUDA_INFO"
	.sectionflags	@""
	.align	4


	//----- nvinfo : EIATTR_CUDA_API_VERSION
	.align		4
        /*0000*/ 	.byte	0x04, 0x37
        /*0002*/ 	.short	(.L_990 - .L_989)
.L_989:
        /*0004*/ 	.word	0x00000082


	//----- nvinfo : EIATTR_KPARAM_INFO
	.align		4
.L_990:
        /*0008*/ 	.byte	0x04, 0x17
        /*000a*/ 	.short	(.L_992 - .L_991)
.L_991:
        /*000c*/ 	.word	0x00000000
        /*0010*/ 	.short	0x0002
        /*0012*/ 	.short	0x0010
        /*0014*/ 	.byte	0x00, 0xf5, 0x21, 0x00


	//----- nvinfo : EIATTR_KPARAM_INFO
	.align		4
.L_992:
        /*0018*/ 	.byte	0x04, 0x17
        /*001a*/ 	.short	(.L_994 - .L_993)
.L_993:
        /*001c*/ 	.word	0x00000000
        /*0020*/ 	.short	0x0001
        /*0022*/ 	.short	0x0008
        /*0024*/ 	.byte	0x00, 0xf0, 0x21, 0x00


	//----- nvinfo : EIATTR_KPARAM_INFO
	.align		4
.L_994:
        /*0028*/ 	.byte	0x04, 0x17
        /*002a*/ 	.short	(.L_996 - .L_995)
.L_995:
        /*002c*/ 	.word	0x00000000
        /*0030*/ 	.short	0x0000
        /*0032*/ 	.short	0x0000
        /*0034*/ 	.byte	0x00, 0xf5, 0x21, 0x00


	//----- nvinfo : EIATTR_SPARSE_MMA_MASK
	.align		4
.L_996:
        /*0038*/ 	.byte	0x03, 0x50
        /*003a*/ 	.short	0x0000


	//----- nvinfo : EIATTR_MAXREG_COUNT
	.align		4
        /*003c*/ 	.byte	0x03, 0x1b
        /*003e*/ 	.short	0x00ff


	//----- nvinfo : EIATTR_MERCURY_ISA_VERSION
	.align		4
        /*0040*/ 	.byte	0x03, 0x5f
        /*0042*/ 	.short	0x0101


	//----- nvinfo : EIATTR_VRC_CTA_INIT_COUNT
	.align		4
        /*0044*/ 	.byte	0x02, 0x4a
	.zero		1
	.zero		1


	//----- nvinfo : EIATTR_EXIT_INSTR_OFFSETS
	.align		4
        /*0048*/ 	.byte	0x04, 0x1c
        /*004a*/ 	.short	(.L_998 - .L_997)


	//   ....[0]....
.L_997:
        /*004c*/ 	.word	0x00000090


	//   ....[1]....
        /*0050*/ 	.word	0x00000210


	//----- nvinfo : EIATTR_CRS_STACK_SIZE
	.align		4
.L_998:
        /*0054*/ 	.byte	0x04, 0x1e
        /*0056*/ 	.short	(.L_1000 - .L_999)
.L_999:
        /*0058*/ 	.word	0x00000000


	//----- nvinfo : EIATTR_CBANK_PARAM_SIZE
	.align		4
.L_1000:
        /*005c*/ 	.byte	0x03, 0x19
        /*005e*/ 	.short	0x0018


	//----- nvinfo : EIATTR_PARAM_CBANK
	.align		4
        /*0060*/ 	.byte	0x04, 0x0a
        /*0062*/ 	.short	(.L_1002 - .L_1001)
	.align		4
.L_1001:
        /*0064*/ 	.word	index@(.nv.constant0._Z11copy_structP6EntitylS0_)
        /*0068*/ 	.short	0x0380
        /*006a*/ 	.short	0x0018


	//----- nvinfo : EIATTR_SW_WAR
	.align		4
.L_1002:
        /*006c*/ 	.byte	0x04, 0x36
        /*006e*/ 	.short	(.L_1004 - .L_1003)
.L_1003:
        /*0070*/ 	.word	0x00000008
.L_1004:


//--------------------- .nv.info._Z25initialize_result_t_deltaP6EntityS0_Pili --------------------------
	.section	.nv.info._Z25initialize_result_t_deltaP6EntityS0_Pili,"",@"SHT_CUDA_INFO"
	.sectionflags	@""
	.align	4


	//----- nvinfo : EIATTR_CUDA_API_VERSION
	.align		4
        /*0000*/ 	.byte	0x04, 0x37
        /*0002*/ 	.short	(.L_1006 - .L_1005)
.L_1005:
        /*0004*/ 	.word	0x00000082


	//----- nvinfo : EIATTR_KPARAM_INFO
	.align		4
.L_1006:
        /*0008*/ 	.byte	0x04, 0x17
        /*000a*/ 	.short	(.L_1008 - .L_1007)
.L_1007:
        /*000c*/ 	.word	0x00000000
        /*0010*/ 	.short	0x0004
        /*0012*/ 	.short	0x0020
        /*0014*/ 	.byte	0x00, 0xf0, 0x11, 0x00


	//----- nvinfo : EIATTR_KPARAM_INFO
	.align		4
.L_1008:
        /*0018*/ 	.byte	0x04, 0x17
        /*001a*/ 	.short	(.L_1010 - .L_1009)
.L_1009:
        /*001c*/ 	.word	0x00000000
        /*0020*/ 	.short	0x0003
        /*0022*/ 	.short	0x0018
        /*0024*/ 	.byte	0x00, 0xf0, 0x21, 0x00


	//----- nvinfo : EIATTR_KPARAM_INFO
	.align		4
.L_1010:
        /*0028*/ 	.byte	0x04, 0x17
        /*002a*/ 	.short	(.L_1012 - .L_1011)
.L_1011:
        /*002c*/ 	.word	0x00000000
        /*0030*/ 	.short	0x0002
        /*0032*/ 	.short	0x0010
        /*0034*/ 	.byte	0x00, 0xf5, 0x21, 0x00


	//----- nvinfo : EIATTR_KPARAM_INFO
	.align		4
.L_1012:
        /*0038*/ 	.byte	0x04, 0x17
        /*003a*/ 	.short	(.L_1014 - .L_1013)
.L_1013:
        /*003c*/ 	.word	0x00000000
        /*0040*/ 	.short	0x0001
        /*0042*/ 	.short	0x0008
        /*0044*/ 	.byte	0x00, 0xf5, 0x21, 0x00


	//----- nvinfo : EIATTR_KPARAM_INFO
	.align		4
.L_1014:
        /*0048*/ 	.byte	0x04, 0x17
        /*004a*/ 	.short	(.L_1016 - .L_1015)
.L_1015:
        /*004c*/ 	.word	0x00000000
        /*0050*/ 	.short	0x0000
        /*0052*/ 	.short	0x0000
        /*0054*/ 	.byte	0x00, 0xf5, 0x21, 0x00


	//----- nvinfo : EIATTR_SPARSE_MMA_MASK
	.align		4
.L_1016:
        /*0058*/ 	.byte	0x03, 0x50
        /*005a*/ 	.short	0x0000


	//----- nvinfo : EIATTR_MAXREG_COUNT
	.align		4
        /*005c*/ 	.byte	0x03, 0x1b
        /*005e*/ 	.short	0x00ff


	//----- nvinfo : EIATTR_MERCURY_ISA_VERSION
	.align		4
        /*0060*/ 	.byte	0x03, 0x5f
        /*0062*/ 	.short	0x0101


	//----- nvinfo : EIATTR_VRC_CTA_INIT_COUNT
	.align		4
        /*0064*/ 	.byte	0x02, 0x4a
	.zero		1
	.zero		1


	//----- nvinfo : EIATTR_EXIT_INSTR_OFFSETS
	.align		4
        /*0068*/ 	.byte	0x04, 0x1c
        /*006a*/ 	.short	(.L_1018 - .L_1017)


	//   ....[0]....
.L_1017:
        /*006c*/ 	.word	0x00000090


	//   ....[1]....
        /*0070*/ 	.word	0x00000260


	//----- nvinfo : EIATTR_CRS_STACK_SIZE
	.align		4
.L_1018:
        /*0074*/ 	.byte	0x04, 0x1e
        /*0076*/ 	.short	(.L_1020 - .L_1019)
.L_1019:
        /*0078*/ 	.word	0x00000000


	//----- nvinfo : EIATTR_CBANK_PARAM_SIZE
	.align		4
.L_1020:
        /*007c*/ 	.byte	0x03, 0x19
        /*007e*/ 	.short	0x0024


	//----- nvinfo : EIATTR_PARAM_CBANK
	.align		4
        /*0080*/ 	.byte	0x04, 0x0a
        /*0082*/ 	.short	(.L_1022 - .L_1021)
	.align		4
.L_1021:
        /*0084*/ 	.word	index@(.nv.constant0._Z25initialize_result_t_deltaP6EntityS0_Pili)
        /*0088*/ 	.short	0x0380
        /*008a*/ 	.short	0x0024


	//----- nvinfo : EIATTR_SW_WAR
	.align		4
.L_1022:
        /*008c*/ 	.byte	0x04, 0x36
        /*008e*/ 	.short	(.L_1024 - .L_1023)
.L_1023:
        /*0090*/ 	.word	0x00000008
.L_1024:


//--------------------- .nv.info._Z16build_hash_tableP6EntitylPili --------------------------
	.section	.nv.info._Z16build_hash_tableP6EntitylPili,"",@"SHT_CUDA_INFO"
	.sectionflags	@""
	.align	4


	//----- nvinfo : EIATTR_CUDA_API_VERSION
	.align		4
        /*0000*/ 	.byte	0x04, 0x37
        /*0002*/ 	.short	(.L_1026 - .L_1025)
.L_1025:
        /*0004*/ 	.word	0x00000082


	//----- nvinfo : EIATTR_KPARAM_INFO
	.align		4
.L_1026:
        /*0008*/ 	.byte	0x04, 0x17
        /*000a*/ 	.short	(.L_1028 - .L_1027)
.L_1027:
        /*000c*/ 	.word	0x00000000
        /*0010*/ 	.short	0x0004
        /*0012*/ 	.short	0x0020
        /*0014*/ 	.byte	0x00, 0xf0, 0x11, 0x00


	//----- nvinfo : EIATTR_KPARAM_INFO
	.align		4
.L_1028:
        /*0018*/ 	.byte	0x04, 0x17
        /*001a*/ 	.short	(.L_1030 - .L_1029)
.L_1029:
        /*001c*/ 	.word	0x00000000
        /*0020*/ 	.short	0x0003
        /*0022*/ 	.short	0x0018
        /*0024*/ 	.byte	0x00, 0xf0, 0x21, 0x00


	//----- nvinfo : EIATTR_KPARAM_INFO
	.align		4
.L_1030:
        /*0028*/ 	.byte	0x04, 0x17
        /*002a*/ 	.short	(.L_1032 - .L_1031)
.L_1031:
        /*002c*/ 	.word	0x00000000
        /*0030*/ 	.short	0x0002
        /*0032*/ 	.short	0x0010
        /*0034*/ 	.byte	0x00, 0xf5, 0x21, 0x00


	//----- nvinfo : EIATTR_KPARAM_INFO
	.align		4
.L_1032:
        /*0038*/ 	.byte	0x04, 0x17
        /*003a*/ 	.short	(.L_1034 - .L_1033)
.L_1033:
        /*003c*/ 	.word	0x00000000
        /*0040*/ 	.short	0x0001
        /*0042*/ 	.short	0x0008
        /*0044*/ 	.byte	0x00, 0xf0, 0x21, 0x00


	//----- nvinfo : EIATTR_KPARAM_INFO
	.align		4
.L_1034:
        /*0048*/ 	.byte	0x04, 0x17
        /*004a*/ 	.short	(.L_1036 - .L_1035)
.L_1035:
        /*004c*/ 	.word	0x00000000
        /*0050*/ 	.short	0x0000
        /*0052*/ 	.short	0x0000
        /*0054*/ 	.byte	0x00, 0xf5, 0x21, 0x00


	//----- nvinfo : EIATTR_SPARSE_MMA_MASK
	.align		4
.L_1036:
        /*0058*/ 	.byte	0x03, 0x50
        /*005a*/ 	.short	0x0000


	//----- nvinfo : EIATTR_MAXREG_COUNT
	.align		4
        /*005c*/ 	.byte	0x03, 0x1b
        /*005e*/ 	.short	0x00ff


	//----- nvinfo : EIATTR_MERCURY_ISA_VERSION
	.align		4
        /*0060*/ 	.byte	0x03, 0x5f
        /*0062*/ 	.short	0x0101


	//----- nvinfo : EIATTR_VRC_CTA_INIT_COUNT
	.align		4
        /*0064*/ 	.byte	0x02, 0x4a
	.zero		1
	.zero		1


	//----- nvinfo : EIATTR_EXIT_INSTR_OFFSETS
	.align		4
        /*0068*/ 	.byte	0x04, 0x1c
        /*006a*/ 	.short	(.L_1038 - .L_1037)


	//   ....[0]....
.L_1037:
        /*006c*/ 	.word	0x00000090


	//   ....[1]....
        /*0070*/ 	.word	0x000003a0


	//----- nvinfo : EIATTR_CRS_STACK_SIZE
	.align		4
.L_1038:
        /*0074*/ 	.byte	0x04, 0x1e
        /*0076*/ 	.short	(.L_1040 - .L_1039)
.L_1039:
        /*0078*/ 	.word	0x00000000


	//----- nvinfo : EIATTR_CBANK_PARAM_SIZE
	.align		4
.L_1040:
        /*007c*/ 	.byte	0x03, 0x19
        /*007e*/ 	.short	0x0024


	//----- nvinfo : EIATTR_PARAM_CBANK
	.align		4
        /*0080*/ 	.byte	0x04, 0x0a
        /*0082*/ 	.short	(.L_1042 - .L_1041)
	.align		4
.L_1041:
        /*0084*/ 	.word	index@(.nv.constant0._Z16build_hash_tableP6EntitylPili)
        /*0088*/ 	.short	0x0380
        /*008a*/ 	.short	0x0024


	//----- nvinfo : EIATTR_SW_WAR
	.align		4
.L_1042:
        /*008c*/ 	.byte	0x04, 0x36
        /*008e*/ 	.short	(.L_1044 - .L_1043)
.L_1043:
        /*0090*/ 	.word	0x00000008
.L_1044:


//--------------------- .nv.callgraph             --------------------------
	.section	.nv.callgraph,"",@"SHT_CUDA_CALLGRAPH"
	.align	4
	.sectionentsize	8
	.align		4
        /*0000*/ 	.word	0x00000000
	.align		4
        /*0004*/ 	.word	0xffffffff
	.align		4
        /*0008*/ 	.word	0x00000000
	.align		4
        /*000c*/ 	.word	0xfffffffe
	.align		4
        /*0010*/ 	.word	0x00000000
	.align		4
        /*0014*/ 	.word	0xfffffffd
	.align		4
        /*0018*/ 	.word	0x00000000
	.align		4
        /*001c*/ 	.word	0xfffffffc


//--------------------- .nv.constant4             --------------------------
	.section	.nv.constant4,"a",@progbits
	.align	8
	.align		8
.nv.constant4:
        /*0000*/ 	.dword	_ZN34_INTERNAL_f106a46a_4_k_cu_9c48795c4cuda3std3__45__cpo5beginE
	.align		8
        /*0008*/ 	.dword	_ZN34_INTERNAL_f106a46a_4_k_cu_9c48795c4cuda3std3__45__cpo3endE
	.align		8
        /*0010*/ 	.dword	_ZN34_INTERNAL_f106a46a_4_k_cu_9c48795c4cuda3std3__45__cpo6cbeginE
	.align		8
        /*0018*/ 	.dword	_ZN34_INTERNAL_f106a46a_4_k_cu_9c48795c4cuda3std3__45__cpo4cendE
	.align		8
        /*0020*/ 	.dword	_ZN34_INTERNAL_f106a46a_4_k_cu_9c48795c4cuda3std3__45__cpo6rbeginE
	.align		8
        /*0028*/ 	.dword	_ZN34_INTERNAL_f106a46a_4_k_cu_9c48795c4cuda3std3__45__cpo4rendE
	.align		8
        /*0030*/ 	.dword	_ZN34_INTERNAL_f106a46a_4_k_cu_9c48795c4cuda3std3__45__cpo7crbeginE
	.align		8
        /*0038*/ 	.dword	_ZN34_INTERNAL_f106a46a_4_k_cu_9c48795c4cuda3std3__45__cpo5crendE
	.align		8
        /*0040*/ 	.dword	_ZN34_INTERNAL_f106a46a_4_k_cu_9c48795c4cuda3std3__436_GLOBAL__N__f106a46a_4_k_cu_9c48795c6ignoreE
	.align		8
        /*0048*/ 	.dword	_ZN34_INTERNAL_f106a46a_4_k_cu_9c48795c4cuda3std3__419piecewise_constructE
	.align		8
        /*0050*/ 	.dword	_ZN34_INTERNAL_f106a46a_4_k_cu_9c48795c4cuda3std3__48in_placeE
	.align		8
        /*0058*/ 	.dword	_ZN34_INTERNAL_f106a46a_4_k_cu_9c48795c4cuda3std3__420unreachable_sentinelE
	.align		8
        /*0060*/ 	.dword	_ZN34_INTERNAL_f106a46a_4_k_cu_9c48795c4cuda3std3__47nulloptE
	.align		8
        /*0068*/ 	.dword	_ZN34_INTERNAL_f106a46a_4_k_cu_9c48795c4cuda3std3__48unexpectE
	.align		8
        /*0070*/ 	.dword	_ZN34_INTERNAL_f106a46a_4_k_cu_9c48795c4cuda3std6ranges3__45__cpo4swapE
	.align		8
        /*0078*/ 	.dword	_ZN34_INTERNAL_f106a46a_4_k_cu_9c48795c4cuda3std6ranges3__45__cpo9iter_moveE
	.align		8
        /*0080*/ 	.dword	_ZN34_INTERNAL_f106a46a_4_k_cu_9c48795c4cuda3std6ranges3__45__cpo5beginE
	.align		8
        /*0088*/ 	.dword	_ZN34_INTERNAL_f106a46a_4_k_cu_9c48795c4cuda3std6ranges3__45__cpo3endE
	.align		8
        /*0090*/ 	.dword	_ZN34_INTERNAL_f106a46a_4_k_cu_9c48795c4cuda3std6ranges3__45__cpo6cbeginE
	.align		8
        /*0098*/ 	.dword	_ZN34_INTERNAL_f106a46a_4_k_cu_9c48795c4cuda3std6ranges3__45__cpo4cendE
	.align		8
        /*00a0*/ 	.dword	_ZN34_INTERNAL_f106a46a_4_k_cu_9c48795c4cuda3std6ranges3__45__cpo7advanceE
	.align		8
        /*00a8*/ 	.dword	_ZN34_INTERNAL_f106a46a_4_k_cu_9c48795c4cuda3std6ranges3__45__cpo9iter_swapE
	.align		8
        /*00b0*/ 	.dword	_ZN34_INTERNAL_f106a46a_4_k_cu_9c48795c4cuda3std6ranges3__45__cpo4nextE
	.align		8
        /*00b8*/ 	.dword	_ZN34_INTERNAL_f106a46a_4_k_cu_9c48795c4cuda3std6ranges3__45__cpo4prevE
	.align		8
        /*00c0*/ 	.dword	_ZN34_INTERNAL_f106a46a_4_k_cu_9c48795c4cuda3std6ranges3__45__cpo4dataE
	.align		8
        /*00c8*/ 	.dword	_ZN34_INTERNAL_f106a46a_4_k_cu_9c48795c4cuda3std6ranges3__45__cpo5cdataE
	.align		8
        /*00d0*/ 	.dword	_ZN34_INTERNAL_f106a46a_4_k_cu_9c48795c4cuda3std6ranges3__45__cpo4sizeE
	.align		8
        /*00d8*/ 	.dword	_ZN34_INTERNAL_f106a46a_4_k_cu_9c48795c4cuda3std6ranges3__45__cpo5ssizeE
	.align		8
        /*00e0*/ 	.dword	_ZN34_INTERNAL_f106a46a_4_k_cu_9c48795c4cuda3std6ranges3__45__cpo8distanceE
	.align		8
        /*00e8*/ 	.dword	_ZN34_INTERNAL_f106a46a_4_k_cu_9c48795c6thrust24THRUST_300001_SM_1000_NS8cuda_cub3parE
	.align		8
        /*00f0*/ 	.dword	_ZN34_INTERNAL_f106a46a_4_k_cu_9c48795c6thrust24THRUST_300001_SM_1000_NS8cuda_cub10par_nosyncE
	.align		8
        /*00f8*/ 	.dword	_ZN34_INTERNAL_f106a46a_4_k_cu_9c48795c6thrust24THRUST_300001_SM_1000_NS6system6detail10sequential3seqE
	.align		8
        /*0100*/ 	.dword	_ZN34_INTERNAL_f106a46a_4_k_cu_9c48795c6thrust24THRUST_300001_SM_1000_NS6system3cpp3parE
	.align		8
        /*0108*/ 	.dword	_ZN34_INTERNAL_f106a46a_4_k_cu_9c48795c6thrust24THRUST_300001_SM_1000_NS12placeholders2_1E
	.align		8
        /*0110*/ 	.dword	_ZN34_INTERNAL_f106a46a_4_k_cu_9c48795c6thrust24THRUST_300001_SM_1000_NS12placeholders2_2E
	.align		8
        /*0118*/ 	.dword	_ZN34_INTERNAL_f106a46a_4_k_cu_9c48795c6thrust24THRUST_300001_SM_1000_NS12placeholders2_3E
	.align		8
        /*0120*/ 	.dword	_ZN34_INTERNAL_f106a46a_4_k_cu_9c48795c6thrust24THRUST_300001_SM_1000_NS12placeholders2_4E
	.align		8
        /*0128*/ 	.dword	_ZN34_INTERNAL_f106a46a_4_k_cu_9c48795c6thrust24THRUST_300001_SM_1000_NS12placeholders2_5E
	.align		8
        /*0130*/ 	.dword	_ZN34_INTERNAL_f106a46a_4_k_cu_9c48795c6thrust24THRUST_300001_SM_1000_NS12placeholders2_6E
	.align		8
        /*0138*/ 	.dword	_ZN34_INTERNAL_f106a46a_4_k_cu_9c48795c6thrust24THRUST_300001_SM_1000_NS12placeholders2_7E
	.align		8
        /*0140*/ 	.dword	_ZN34_INTERNAL_f106a46a_4_k_cu_9c48795c6thrust24THRUST_300001_SM_1000_NS12placeholders2_8E
	.align		8
        /*0148*/ 	.dword	_ZN34_INTERNAL_f106a46a_4_k_cu_9c48795c6thrust24THRUST_300001_SM_1000_NS12placeholders2_9E
	.align		8
        /*0150*/ 	.dword	_ZN34_INTERNAL_f106a46a_4_k_cu_9c48795c6thrust24THRUST_300001_SM_1000_NS12placeholders3_10E
	.align		8
        /*0158*/ 	.dword	_ZN34_INTERNAL_f106a46a_4_k_cu_9c48795c6thrust24THRUST_300001_SM_1000_NS3seqE
	.align		8
        /*0160*/ 	.dword	_ZN34_INTERNAL_f106a46a_4_k_cu_9c48795c6thrust24THRUST_300001_SM_1000_NS6deviceE


//--------------------- .text._ZN3cub18CUB_300001_SM_10006detail6reduce28DeviceReduceSingleTileKernelINS2_10policy_hubIiyN4cuda3std3__44plusIiEEE10Policy1000EPiSC_iS9_iiNS7_10__identityEEEvT0_T1_T2_T3_T4_T6_ --------------------------
	.section	.text._ZN3cub18CUB_300001_SM_10006detail6reduce28DeviceReduceSingleTileKernelINS2_10policy_hubIiyN4cuda3std3__44plusIiEEE10Policy1000EPiSC_iS9_iiNS7_10__identityEEEvT0_T1_T2_T3_T4_T6_,"ax",@progbits
	.align	128
        .global         _ZN3cub18CUB_300001_SM_10006detail6reduce28DeviceReduceSingleTileKernelINS2_10policy_hubIiyN4cuda3std3__44plusIiEEE10Policy1000EPiSC_iS9_iiNS7_10__identityEEEvT0_T1_T2_T3_T4_T6_
        .type           _ZN3cub18CUB_300001_SM_10006detail6reduce28DeviceReduceSingleTileKernelINS2_10policy_hubIiyN4cuda3std3__44plusIiEEE10Policy1000EPiSC_iS9_iiNS7_10__identityEEEvT0_T1_T2_T3_T4_T6_,@function
        .size           _ZN3cub18CUB_300001_SM_10006detail6reduce28DeviceReduceSingleTileKernelINS2_10policy_hubIiyN4cuda3std3__44plusIiEEE10Policy1000EPiSC_iS9_iiNS7_10__identityEEEvT0_T1_T2_T3_T4_T6_,(.L_x_1446 - _ZN3cub18CUB_300001_SM_10006detail6reduce28DeviceReduceSingleTileKernelINS2_10policy_hubIiyN4cuda3std3__44plusIiEEE10Policy1000EPiSC_iS9_iiNS7_10__identityEEEvT0_T1_T2_T3_T4_T6_)
        .other          _ZN3cub18CUB_300001_SM_10006detail6reduce28DeviceReduceSingleTileKernelINS2_10policy_hubIiyN4cuda3std3__44plusIiEEE10Policy1000EPiSC_iS9_iiNS7_10__identityEEEvT0_T1_T2_T3_T4_T6_,@"STO_CUDA_ENTRY STV_DEFAULT"
_ZN3cub18CUB_300001_SM_10006detail6reduce28DeviceReduceSingleTileKernelINS2_10policy_hubIiyN4cuda3std3__44plusIiEEE10Policy1000EPiSC_iS9_iiNS7_10__identityEEEvT0_T1_T2_T3_T4_T6_:
.text._ZN3cub18CUB_300001_SM_10006detail6reduce28DeviceReduceSingleTileKernelINS2_10policy_hubIiyN4cuda3std3__44plusIiEEE10Policy1000EPiSC_iS9_iiNS7_10__identityEEEvT0_T1_T2_T3_T4_T6_:
[----:B------:R-:W-:Y:S01]  /*0000*/  LDC R1, c[0x0][0x37c] ;  /* 0x0000df00ff017b82 */ /* 0x000fe20000000800 */
[----:B------:R-:W0:Y:S01]  /*0010*/  LDCU UR4, c[0x0][0x390] ;  /* 0x00007200ff0477ac */ /* 0x000e220008000800 */
[----:B------:R-:W1:Y:S01]  /*0020*/  LDCU.64 UR6, c[0x0][0x358] ;  /* 0x00006b00ff0677ac */ /* 0x000e620008000a00 */
[----:B0-----:R-:W-:-:S05]  /*0030*/  IMAD.U32 R20, RZ, RZ, UR4 ;  /* 0x00000004ff147e24 */ /* 0x001fca000f8e00ff */
[----:B------:R-:W-:-:S13]  /*0040*/  ISETP.NE.AND P0, PT, R20, RZ, PT ;  /* 0x000000ff1400720c */ /* 0x000fda0003f05270 */
[----:B-1----:R-:W-:Y:S05]  /*0050*/  @P0 BRA `(.L_x_0) ;  /* 0x00000000001c0947 */ /* 0x002fea0003800000 */
[----:B------:R-:W0:Y:S02]  /*0060*/  S2R R0, SR_TID.X ;  /* 0x0000000000007919 */ /* 0x000e240000002100 */
[----:B0-----:R-:W-:-:S13]  /*0070*/  ISETP.NE.AND P0, PT, R0, RZ, PT ;  /* 0x000000ff0000720c */ /* 0x001fda0003f05270 */
[----:B------:R-:W-:Y:S05]  /*0080*/  @P0 EXIT ;  /* 0x000000000000094d */ /* 0x000fea0003800000 */
[----:B------:R-:W0:Y:S08]  /*0090*/  LDC R5, c[0x0][0x398] ;  /* 0x0000e600ff057b82 */ /* 0x000e300000000800 */
[----:B------:R-:W0:Y:S02]  /*00a0*/  LDC.64 R2, c[0x0][0x388] ;  /* 0x0000e200ff027b82 */ /* 0x000e240000000a00 */
[----:B0-----:R-:W-:Y:S01]  /*00b0*/  STG.E desc[UR6][R2.64], R5 ;  /* 0x0000000502007986 */ /* 0x001fe2000c101906 */
[----:B------:R-:W-:Y:S05]  /*00c0*/  EXIT ;  /* 0x000000000000794d */ /* 0x000fea0003800000 */
.L_x_0:
[----:B------:R-:W0:Y:S01]  /*00d0*/  LDCU UR4, c[0x0][0x380] ;  /* 0x00007000ff0477ac */ /* 0x000e220008000800 */
[----:B------:R-:W-:Y:S01]  /*00e0*/  BSSY.RECONVERGENT B0, `(.L_x_1) ;  /* 0x0000385000007945 */ /* 0x000fe20003800200 */
[----:B0-----:R-:W-:-:S09]  /*00f0*/  ULOP3.LUT UP0, URZ, UR4, 0xf, URZ, 0xc0, !UPT ;  /* 0x0000000f04ff7892 */ /* 0x001fd2000f80c0ff */
[----:B------:R-:W-:Y:S05]  /*0100*/  BRA.U UP0, `(.L_x_2) ;  /* 0x0000001900d87547 */ /* 0x000fea000b800000 */
[----:B------:R-:W-:-:S13]  /*0110*/  ISETP.GT.AND P0, PT, R20, 0xfff, PT ;  /* 0x00000fff1400780c */ /* 0x000fda0003f04270 */
[----:B------:R-:W-:Y:S05]  /*0120*/  @P0 BRA `(.L_x_3) ;  /* 0x0000000c008c0947 */ /* 0x000fea0003800000 */
[----:B------:R-:W0:Y:S01]  /*0130*/  S2R R9, SR_TID.X ;  /* 0x0000000000097919 */ /* 0x000e220000002100 */
[----:B------:R-:W-:Y:S01]  /*0140*/  BSSY.RECONVERGENT B1, `(.L_x_4) ;  /* 0x0000009000017945 */ /* 0x000fe20003800200 */
[----:B------:R-:W-:Y:S01]  /*0150*/  IMAD.MOV.U32 R0, RZ, RZ, RZ ;  /* 0x000000ffff007224 */ /* 0x000fe200078e00ff */
[----:B0-----:R-:W-:Y:S01]  /*0160*/  ISETP.GE.AND P0, PT, R9, R20, PT ;  /* 0x000000140900720c */ /* 0x001fe20003f06270 */
[----:B------:R-:W-:-:S12]  /*0170*/  IMAD.MOV.U32 R11, RZ, RZ, R9 ;  /* 0x000000ffff0b7224 */ /* 0x000fd800078e0009 */
[----:B------:R-:W-:Y:S05]  /*0180*/  @P0 BRA `(.L_x_5) ;  /* 0x0000000000100947 */ /* 0x000fea0003800000 */
[----:B------:R-:W0:Y:S02]  /*0190*/  LDC.64 R2, c[0x0][0x380] ;  /* 0x0000e000ff027b82 */ /* 0x000e240000000a00 */
[----:B0-----:R-:W-:-:S05]  /*01a0*/  IMAD.WIDE.U32 R2, R9, 0x4, R2 ;  /* 0x0000000409027825 */ /* 0x001fca00078e0002 */
[----:B------:R0:W5:Y:S01]  /*01b0*/  LDG.E.CONSTANT R0, desc[UR6][R2.64] ;  /* 0x0000000602007981 */ /* 0x000162000c1e9900 */
[----:B------:R-:W-:-:S07]  /*01c0*/  VIADD R11, R9, 0x100 ;  /* 0x00000100090b7836 */ /* 0x000fce0000000000 */
.L_x_5:
[----:B------:R-:W-:Y:S05]  /*01d0*/  BSYNC.RECONVERGENT B1 ;  /* 0x0000000000017941 */ /* 0x000fea0003800200 */
.L_x_4:
[----:B------:R-:W-:Y:S01]  /*01e0*/  ISETP.GE.AND P0, PT, R11, R20, PT ;  /* 0x000000140b00720c */ /* 0x000fe20003f06270 */
[----:B------:R-:W-:-:S12]  /*01f0*/  BSSY.RECONVERGENT B1, `(.L_x_6) ;  /* 0x0000066000017945 */ /* 0x000fd80003800200 */
[----:B------:R-:W-:Y:S05]  /*0200*/  @P0 BRA `(.L_x_7) ;  /* 0x0000000400900947 */ /* 0x000fea0003800000 */
[----:B0-----:R-:W-:Y:S01]  /*0210*/  LOP3.LUT R3, RZ, R11, RZ, 0x33, !PT ;  /* 0x0000000bff037212 */ /* 0x001fe200078e33ff */
[----:B------:R-:W-:Y:S04]  /*0220*/  BSSY.RECONVERGENT B2, `(.L_x_8) ;  /* 0x0000015000027945 */ /* 0x000fe80003800200 */
[----:B------:R-:W-:-:S05]  /*0230*/  IMAD.IADD R4, R3, 0x1, R20 ;  /* 0x0000000103047824 */ /* 0x000fca00078e0214 */
[C---:B------:R-:W-:Y:S02]  /*0240*/  LOP3.LUT R2, R4.reuse, 0x300, RZ, 0xc0, !PT ;  /* 0x0000030004027812 */ /* 0x040fe400078ec0ff */
[----:B------:R-:W-:Y:S02]  /*0250*/  ISETP.GE.U32.AND P1, PT, R4, 0x300, PT ;  /* 0x000003000400780c */ /* 0x000fe40003f26070 */
[----:B------:R-:W-:-:S13]  /*0260*/  ISETP.NE.AND P0, PT, R2, 0x300, PT ;  /* 0x000003000200780c */ /* 0x000fda0003f05270 */
[----:B------:R-:W-:Y:S05]  /*0270*/  @!P0 BRA `(.L_x_9) ;  /* 0x00000000003c8947 */ /* 0x000fea0003800000 */
[----:B------:R-:W0:Y:S01]  /*0280*/  LDC.64 R2, c[0x0][0x380] ;  /* 0x0000e000ff027b82 */ /* 0x000e220000000a00 */
[----:B------:R-:W-:-:S04]  /*0290*/  LEA.HI R4, R4, 0x1, RZ, 0x18 ;  /* 0x0000000104047811 */ /* 0x000fc800078fc0ff */
[----:B------:R-:W-:-:S05]  /*02a0*/  LOP3.LUT R4, R4, 0x3, RZ, 0xc0, !PT ;  /* 0x0000000304047812 */ /* 0x000fca00078ec0ff */
[----:B------:R-:W-:Y:S02]  /*02b0*/  IMAD.MOV R4, RZ, RZ, -R4 ;  /* 0x000000ffff047224 */ /* 0x000fe400078e0a04 */
[----:B0-----:R-:W-:-:S04]  /*02c0*/  IMAD.WIDE.U32 R2, R11, 0x4, R2 ;  /* 0x000000040b027825 */ /* 0x001fc800078e0002 */
[----:B------:R-:W-:-:S07]  /*02d0*/  IMAD.MOV.U32 R5, RZ, RZ, R3 ;  /* 0x000000ffff057224 */ /* 0x000fce00078e0003 */
.L_x_10:
[----:B------:R-:W-:-:S06]  /*02e0*/  IMAD.MOV.U32 R3, RZ, RZ, R5 ;  /* 0x000000ffff037224 */ /* 0x000fcc00078e0005 */
[----:B------:R0:W2:Y:S01]  /*02f0*/  LDG.E.CONSTANT R3, desc[UR6][R2.64] ;  /* 0x0000000602037981 */ /* 0x0000a2000c1e9900 */
[----:B------:R-:W-:Y:S02]  /*0300*/  VIADD R4, R4, 0x1 ;  /* 0x0000000104047836 */ /* 0x000fe40000000000 */
[----:B------:R-:W-:-:S03]  /*0310*/  VIADD R11, R11, 0x100 ;  /* 0x000001000b0b7836 */ /* 0x000fc60000000000 */
[----:B------:R-:W-:Y:S02]  /*0320*/  ISETP.NE.AND P0, PT, R4, RZ, PT ;  /* 0x000000ff0400720c */ /* 0x000fe40003f05270 */
[----:B0-----:R-:W-:-:S05]  /*0330*/  IADD3 R2, P2, PT, R2, 0x400, RZ ;  /* 0x0000040002027810 */ /* 0x001fca0007f5e0ff */
[----:B------:R-:W-:Y:S02]  /*0340*/  IMAD.X R5, RZ, RZ, R5, P2 ;  /* 0x000000ffff057224 */ /* 0x000fe400010e0605 */
[----:B--2--5:R-:W-:-:S04]  /*0350*/  IMAD.IADD R0, R3, 0x1, R0 ;  /* 0x0000000103007824 */ /* 0x024fc800078e0200 */
[----:B------:R-:W-:Y:S05]  /*0360*/  @P0 BRA `(.L_x_10) ;  /* 0xfffffffc00dc0947 */ /* 0x000fea000383ffff */
.L_x_9:
[----:B------:R-:W-:Y:S05]  /*0370*/  BSYNC.RECONVERGENT B2 ;  /* 0x0000000000027941 */ /* 0x000fea0003800200 */
.L_x_8:
[----:B------:R-:W-:Y:S05]  /*0380*/  @!P1 BRA `(.L_x_7) ;  /* 0x0000000400309947 */ /* 0x000fea0003800000 */
[----:B------:R-:W-:Y:S01]  /*0390*/  IMAD.IADD R2, R20, 0x1, -R11 ;  /* 0x0000000114027824 */ /* 0x000fe200078e0a0b */
[----:B------:R-:W-:Y:S01]  /*03a0*/  BSSY.RECONVERGENT B2, `(.L_x_11) ;  /* 0x0000029000027945 */ /* 0x000fe20003800200 */
[----:B------:R-:W-:-:S03]  /*03b0*/  PLOP3.LUT P0, PT, PT, PT, PT, 0x80, 0x8 ;  /* 0x000000000008781c */ /* 0x000fc60003f0f070 */
[----:B------:R-:W-:-:S13]  /*03c0*/  ISETP.GT.AND P1, PT, R2, 0xc00, PT ;  /* 0x00000c000200780c */ /* 0x000fda0003f24270 */
[----:B------:R-:W-:Y:S05]  /*03d0*/  @!P1 BRA `(.L_x_12) ;  /* 0x0000000000949947 */ /* 0x000fea0003800000 */
[----:B------:R-:W-:Y:S01]  /*03e0*/  PLOP3.LUT P0, PT, PT, PT, PT, 0x8, 0x80 ;  /* 0x000000000080781c */ /* 0x000fe20003f0e170 */
[----:B------:R-:W-:-:S12]  /*03f0*/  VIADD R8, R20, 0xfffff400 ;  /* 0xfffff40014087836 */ /* 0x000fd80000000000 */
.L_x_13:
[----:B------:R-:W0:Y:S01]  /*0400*/  LDC.64 R4, c[0x0][0x380] ;  /* 0x0000e000ff047b82 */ /* 0x000e220000000a00 */
[C---:B------:R-:W-:Y:S02]  /*0410*/  VIADD R7, R11.reuse, 0x400 ;  /* 0x000004000b077836 */ /* 0x040fe40000000000 */
[C---:B------:R-:W-:Y:S02]  /*0420*/  VIADD R3, R11.reuse, 0x800 ;  /* 0x000008000b037836 */ /* 0x040fe40000000000 */
[----:B0-----:R-:W-:-:S05]  /*0430*/  IMAD.WIDE R22, R11, 0x4, R4 ;  /* 0x000000040b167825 */ /* 0x001fca00078e0204 */
[----:B------:R-:W2:Y:S01]  /*0440*/  LDG.E.CONSTANT R13, desc[UR6][R22.64] ;  /* 0x00000006160d7981 */ /* 0x000ea2000c1e9900 */
[----:B------:R-:W-:-:S03]  /*0450*/  IMAD.WIDE R6, R7, 0x4, R4 ;  /* 0x0000000407067825 */ /* 0x000fc600078e0204 */
[----:B------:R-:W2:Y:S04]  /*0460*/  LDG.E.CONSTANT R10, desc[UR6][R22.64+0x400] ;  /* 0x00040006160a7981 */ /* 0x000ea8000c1e9900 */
[----:B------:R-:W3:Y:S04]  /*0470*/  LDG.E.CONSTANT R12, desc[UR6][R22.64+0x800] ;  /* 0x00080006160c7981 */ /* 0x000ee8000c1e9900 */
[----:B------:R-:W3:Y:S01]  /*0480*/  LDG.E.CONSTANT R19, desc[UR6][R22.64+0xc00] ;  /* 0x000c000616137981 */ /* 0x000ee2000c1e9900 */
[----:B------:R-:W-:-:S03]  /*0490*/  IMAD.WIDE R2, R3, 0x4, R4 ;  /* 0x0000000403027825 */ /* 0x000fc600078e0204 */
[----:B------:R-:W4:Y:S04]  /*04a0*/  LDG.E.CONSTANT R16, desc[UR6][R6.64] ;  /* 0x0000000606107981 */ /* 0x000f28000c1e9900 */
[----:B------:R-:W4:Y:S01]  /*04b0*/  LDG.E.CONSTANT R15, desc[UR6][R6.64+0x400] ;  /* 0x00040006060f7981 */ /* 0x000f22000c1e9900 */
[----:B------:R-:W-:-:S03]  /*04c0*/  VIADD R25, R11, 0xc00 ;  /* 0x00000c000b197836 */ /* 0x000fc60000000000 */
[----:B------:R-:W4:Y:S04]  /*04d0*/  LDG.E.CONSTANT R14, desc[UR6][R6.64+0x800] ;  /* 0x00080006060e7981 */ /* 0x000f28000c1e9900 */
[----:B------:R-:W4:Y:S01]  /*04e0*/  LDG.E.CONSTANT R21, desc[UR6][R6.64+0xc00] ;  /* 0x000c000606157981 */ /* 0x000f22000c1e9900 */
[----:B------:R-:W-:-:S03]  /*04f0*/  IMAD.WIDE R4, R25, 0x4, R4 ;  /* 0x0000000419047825 */ /* 0x000fc600078e0204 */
[----:B------:R-:W4:Y:S04]  /*0500*/  LDG.E.CONSTANT R18, desc[UR6][R2.64] ;  /* 0x0000000602127981 */ /* 0x000f28000c1e9900 */
[----:B------:R-:W4:Y:S04]  /*0510*/  LDG.E.CONSTANT R17, desc[UR6][R2.64+0x400] ;  /* 0x0004000602117981 */ /* 0x000f28000c1e9900 */
[----:B------:R-:W4:Y:S04]  /*0520*/  LDG.E.CONSTANT R23, desc[UR6][R2.64+0x800] ;  /* 0x0008000602177981 */ /* 0x000f28000c1e9900 */
[----:B------:R-:W4:Y:S04]  /*0530*/  LDG.E.CONSTANT R24, desc[UR6][R2.64+0xc00] ;  /* 0x000c000602187981 */ /* 0x000f28000c1e9900 */
[----:B------:R-:W4:Y:S04]  /*0540*/  LDG.E.CONSTANT R25, desc[UR6][R4.64] ;  /* 0x0000000604197981 */ /* 0x000f28000c1e9900 */
[----:B------:R-:W4:Y:S04]  /*0550*/  LDG.E.CONSTANT R26, desc[UR6][R4.64+0x400] ;  /* 0x00040006041a7981 */ /* 0x000f28000c1e9900 */
[----:B------:R-:W4:Y:S04]  /*0560*/  LDG.E.CONSTANT R22, desc[UR6][R4.64+0x800] ;  /* 0x0008000604167981 */ /* 0x000f28000c1e9900 */
[----:B------:R-:W4:Y:S01]  /*0570*/  LDG.E.CONSTANT R27, desc[UR6][R4.64+0xc00] ;  /* 0x000c0006041b7981 */ /* 0x000f22000c1e9900 */
[----:B------:R-:W-:-:S05]  /*0580*/  VIADD R11, R11, 0x1000 ;  /* 0x000010000b0b7836 */ /* 0x000fca0000000000 */
[----:B------:R-:W-:Y:S02]  /*0590*/  ISETP.GE.AND P1, PT, R11, R8, PT ;  /* 0x000000080b00720c */ /* 0x000fe40003f26270 */
[----:B--2--5:R-:W-:-:S04]  /*05a0*/  IADD3 R10, PT, PT, R10, R13, R0 ;  /* 0x0000000d0a0a7210 */ /* 0x024fc80007ffe000 */
[----:B---3--:R-:W-:-:S04]  /*05b0*/  IADD3 R10, PT, PT, R19, R12, R10 ;  /* 0x0000000c130a7210 */ /* 0x008fc80007ffe00a */
[----:B----4-:R-:W-:-:S04]  /*05c0*/  IADD3 R10, PT, PT, R15, R16, R10 ;  /* 0x000000100f0a7210 */ /* 0x010fc80007ffe00a */
[----:B------:R-:W-:-:S04]  /*05d0*/  IADD3 R10, PT, PT, R21, R14, R10 ;  /* 0x0000000e150a7210 */ /* 0x000fc80007ffe00a */
[----:B------:R-:W-:-:S04]  /*05e0*/  IADD3 R10, PT, PT, R17, R18, R10 ;  /* 0x00000012110a7210 */ /* 0x000fc80007ffe00a */
[----:B------:R-:W-:-:S04]  /*05f0*/  IADD3 R10, PT, PT, R24, R23, R10 ;  /* 0x00000017180a7210 */ /* 0x000fc80007ffe00a */
[----:B------:R-:W-:-:S04]  /*0600*/  IADD3 R25, PT, PT, R26, R25, R10 ;  /* 0x000000191a197210 */ /* 0x000fc80007ffe00a */
[----:B------:R-:W-:Y:S01]  /*0610*/  IADD3 R0, PT, PT, R27, R22, R25 ;  /* 0x000000161b007210 */ /* 0x000fe20007ffe019 */
[----:B------:R-:W-:Y:S06]  /*0620*/  @!P1 BRA `(.L_x_13) ;  /* 0xfffffffc00749947 */ /* 0x000fec000383ffff */
.L_x_12:
[----:B------:R-:W-:Y:S05]  /*0630*/  BSYNC.RECONVERGENT B2 ;  /* 0x0000000000027941 */ /* 0x000fea0003800200 */
.L_x_11:
[----:B------:R-:W-:Y:S01]  /*0640*/  IMAD.IADD R2, R20, 0x1, -R11 ;  /* 0x0000000114027824 */ /* 0x000fe200078e0a0b */
[----:B------:R-:W-:Y:S04]  /*0650*/  BSSY.RECONVERGENT B2, `(.L_x_14) ;  /* 0x0000015000027945 */ /* 0x000fe80003800200 */
[----:B------:R-:W-:-:S13]  /*0660*/  ISETP.GT.AND P1, PT, R2, 0x400, PT ;  /* 0x000004000200780c */ /* 0x000fda0003f24270 */
[----:B------:R-:W-:Y:S05]  /*0670*/  @!P1 BRA `(.L_x_15) ;  /* 0x0000000000489947 */ /* 0x000fea0003800000 */
[----:B------:R-:W0:Y:S01]  /*0680*/  LDC.64 R4, c[0x0][0x380] ;  /* 0x0000e000ff047b82 */ /* 0x000e220000000a00 */
[C---:B------:R-:W-:Y:S02]  /*0690*/  VIADD R13, R11.reuse, 0x400 ;  /* 0x000004000b0d7836 */ /* 0x040fe40000000000 */
[----:B0-----:R-:W-:-:S05]  /*06a0*/  IMAD.WIDE R2, R11, 0x4, R4 ;  /* 0x000000040b027825 */ /* 0x001fca00078e0204 */
[----:B------:R-:W2:Y:S01]  /*06b0*/  LDG.E.CONSTANT R7, desc[UR6][R2.64] ;  /* 0x0000000602077981 */ /* 0x000ea2000c1e9900 */
[----:B------:R-:W-:-:S03]  /*06c0*/  IMAD.WIDE R4, R13, 0x4, R4 ;  /* 0x000000040d047825 */ /* 0x000fc600078e0204 */
[----:B------:R-:W2:Y:S04]  /*06d0*/  LDG.E.CONSTANT R6, desc[UR6][R2.64+0x400] ;  /* 0x0004000602067981 */ /* 0x000ea8000c1e9900 */
[----:B------:R-:W3:Y:S04]  /*06e0*/  LDG.E.CONSTANT R13, desc[UR6][R2.64+0x800] ;  /* 0x00080006020d7981 */ /* 0x000ee8000c1e9900 */
[----:B------:R-:W3:Y:S04]  /*06f0*/  LDG.E.CONSTANT R8, desc[UR6][R2.64+0xc00] ;  /* 0x000c000602087981 */ /* 0x000ee8000c1e9900 */
[----:B------:R-:W4:Y:S04]  /*0700*/  LDG.E.CONSTANT R15, desc[UR6][R4.64] ;  /* 0x00000006040f7981 */ /* 0x000f28000c1e9900 */
[----:B------:R-:W4:Y:S04]  /*0710*/  LDG.E.CONSTANT R10, desc[UR6][R4.64+0x400] ;  /* 0x00040006040a7981 */ /* 0x000f28000c1e9900 */
[----:B------:R-:W4:Y:S04]  /*0720*/  LDG.E.CONSTANT R17, desc[UR6][R4.64+0x800] ;  /* 0x0008000604117981 */ /* 0x000f28000c1e9900 */
[----:B------:R-:W4:Y:S01]  /*0730*/  LDG.E.CONSTANT R12, desc[UR6][R4.64+0xc00] ;  /* 0x000c0006040c7981 */ /* 0x000f22000c1e9900 */
[----:B------:R-:W-:Y:S01]  /*0740*/  PLOP3.LUT P0, PT, PT, PT, PT, 0x8, 0x80 ;  /* 0x000000000080781c */ /* 0x000fe20003f0e170 */
[----:B------:R-:W-:Y:S01]  /*0750*/  VIADD R11, R11, 0x800 ;  /* 0x000008000b0b7836 */ /* 0x000fe20000000000 */
[----:B--2--5:R-:W-:-:S04]  /*0760*/  IADD3 R6, PT, PT, R6, R7, R0 ;  /* 0x0000000706067210 */ /* 0x024fc80007ffe000 */
[----:B---3--:R-:W-:-:S04]  /*0770*/  IADD3 R6, PT, PT, R8, R13, R6 ;  /* 0x0000000d08067210 */ /* 0x008fc80007ffe006 */
[----:B----4-:R-:W-:-:S04]  /*0780*/  IADD3 R6, PT, PT, R10, R15, R6 ;  /* 0x0000000f0a067210 */ /* 0x010fc80007ffe006 */
[----:B------:R-:W-:-:S07]  /*0790*/  IADD3 R0, PT, PT, R12, R17, R6 ;  /* 0x000000110c007210 */ /* 0x000fce0007ffe006 */
.L_x_15:
[----:B------:R-:W-:Y:S05]  /*07a0*/  BSYNC.RECONVERGENT B2 ;  /* 0x0000000000027941 */ /* 0x000fea0003800200 */
.L_x_14:
[----:B------:R-:W-:-:S13]  /*07b0*/  ISETP.LT.OR P0, PT, R11, R20, P0 ;  /* 0x000000140b00720c */ /* 0x000fda0000701670 */
[----:B------:R-:W-:Y:S05]  /*07c0*/  @!P0 BRA `(.L_x_7) ;  /* 0x0000000000208947 */ /* 0x000fea0003800000 */
[----:B------:R-:W0:Y:S02]  /*07d0*/  LDC.64 R2, c[0x0][0x380] ;  /* 0x0000e000ff027b82 */ /* 0x000e240000000a00 */
[----:B0-----:R-:W-:-:S05]  /*07e0*/  IMAD.WIDE R2, R11, 0x4, R2 ;  /* 0x000000040b027825 */ /* 0x001fca00078e0202 */
[----:B------:R-:W2:Y:S04]  /*07f0*/  LDG.E.CONSTANT R5, desc[UR6][R2.64] ;  /* 0x0000000602057981 */ /* 0x000ea8000c1e9900 */
[----:B------:R-:W2:Y:S04]  /*0800*/  LDG.E.CONSTANT R4, desc[UR6][R2.64+0x400] ;  /* 0x0004000602047981 */ /* 0x000ea8000c1e9900 */
[----:B------:R-:W3:Y:S04]  /*0810*/  LDG.E.CONSTANT R7, desc[UR6][R2.64+0x800] ;  /* 0x0008000602077981 */ /* 0x000ee8000c1e9900 */
[----:B------:R-:W3:Y:S01]  /*0820*/  LDG.E.CONSTANT R6, desc[UR6][R2.64+0xc00] ;  /* 0x000c000602067981 */ /* 0x000ee2000c1e9900 */
[----:B--2--5:R-:W-:-:S04]  /*0830*/  IADD3 R0, PT, PT, R4, R5, R0 ;  /* 0x0000000504007210 */ /* 0x024fc80007ffe000 */
[----:B---3--:R-:W-:-:S07]  /*0840*/  IADD3 R0, PT, PT, R6, R7, R0 ;  /* 0x0000000706007210 */ /* 0x008fce0007ffe000 */
.L_x_7:
[----:B------:R-:W-:Y:S05]  /*0850*/  BSYNC.RECONVERGENT B1 ;  /* 0x0000000000017941 */ /* 0x000fea0003800200 */
.L_x_6:
[----:B------:R-:W-:-:S13]  /*0860*/  ISETP.GE.AND P0, PT, R20, 0x100, PT ;  /* 0x000001001400780c */ /* 0x000fda0003f06270 */
[----:B------:R-:W-:Y:S05]  /*0870*/  @!P0 BRA `(.L_x_16) ;  /* 0x0000000000ac8947 */ /* 0x000fea0003800000 */
[----:B------:R-:W1:Y:S01]  /*0880*/  S2R R6, SR_LANEID ;  /* 0x0000000000067919 */ /* 0x000e620000000000 */
[----:B0----5:R-:W0:Y:S01]  /*0890*/  SHFL.DOWN PT, R2, R0, 0x1, 0x1f ;  /* 0x08201f0000027f89 */ /* 0x021e2200000e0000 */
[C---:B-1----:R-:W-:Y:S02]  /*08a0*/  ISETP.GT.AND P0, PT, R6.reuse, 0x1e, PT ;  /* 0x0000001e0600780c */ /* 0x042fe40003f04270 */
[----:B------:R-:W-:Y:S02]  /*08b0*/  ISETP.NE.AND P1, PT, R6, RZ, PT ;  /* 0x000000ff0600720c */ /* 0x000fe40003f25270 */
[----:B0-----:R-:W-:Y:S02]  /*08c0*/  SEL R3, R2, RZ, !P0 ;  /* 0x000000ff02037207 */ /* 0x001fe40004000000 */
[----:B------:R-:W-:-:S03]  /*08d0*/  ISETP.GT.AND P0, PT, R6, 0x1d, PT ;  /* 0x0000001d0600780c */ /* 0x000fc60003f04270 */
[----:B------:R-:W-:-:S05]  /*08e0*/  IMAD.IADD R3, R3, 0x1, R0 ;  /* 0x0000000103037824 */ /* 0x000fca00078e0200 */
[----:B------:R-:W0:Y:S01]  /*08f0*/  SHFL.DOWN PT, R2, R3, 0x2, 0x1f ;  /* 0x08401f0003027f89 */ /* 0x000e2200000e0000 */
[----:B------:R-:W1:Y:S01]  /*0900*/  @!P1 S2R R7, SR_CgaCtaId ;  /* 0x0000000000079919 */ /* 0x000e620000008800 */
[----:B0-----:R-:W-:Y:S02]  /*0910*/  SEL R2, R2, RZ, !P0 ;  /* 0x000000ff02027207 */ /* 0x001fe40004000000 */
[----:B------:R-:W-:-:S03]  /*0920*/  ISETP.GT.AND P0, PT, R6, 0x1b, PT ;  /* 0x0000001b0600780c */ /* 0x000fc60003f04270 */
[----:B------:R-:W-:-:S05]  /*0930*/  IMAD.IADD R2, R3, 0x1, R2 ;  /* 0x0000000103027824 */ /* 0x000fca00078e0202 */
[----:B------:R-:W0:Y:S02]  /*0940*/  SHFL.DOWN PT, R4, R2, 0x4, 0x1f ;  /* 0x08801f0002047f89 */ /* 0x000e2400000e0000 */
[----:B0-----:R-:W-:Y:S02]  /*0950*/  SEL R5, R4, RZ, !P0 ;  /* 0x000000ff04057207 */ /* 0x001fe40004000000 */
[----:B------:R-:W-:Y:S02]  /*0960*/  ISETP.GT.AND P0, PT, R6, 0x17, PT ;  /* 0x000000170600780c */ /* 0x000fe40003f04270 */
[----:B------:R-:W-:Y:S01]  /*0970*/  @!P1 MOV R4, 0x400 ;  /* 0x0000040000049802 */ /* 0x000fe20000000f00 */
[----:B------:R-:W-:Y:S01]  /*0980*/  IMAD.IADD R5, R2, 0x1, R5 ;  /* 0x0000000102057824 */ /* 0x000fe200078e0205 */
[----:B------:R-:W-:Y:S02]  /*0990*/  @!P1 SHF.R.U32.HI R2, RZ, 0x3, R9 ;  /* 0x00000003ff029819 */ /* 0x000fe40000011609 */
[----:B-1----:R-:W-:-:S02]  /*09a0*/  @!P1 LEA R7, R7, R4, 0x18 ;  /* 0x0000000407079211 */ /* 0x002fc400078ec0ff */
[----:B------:R-:W0:Y:S01]  /*09b0*/  SHFL.DOWN PT, R0, R5, 0x8, 0x1f ;  /* 0x09001f0005007f89 */ /* 0x000e2200000e0000 */
[----:B------:R-:W-:-:S05]  /*09c0*/  @!P1 LOP3.LUT R2, R2, 0x7c, RZ, 0xc0, !PT ;  /* 0x0000007c02029812 */ /* 0x000fca00078ec0ff */
[----:B------:R-:W-:Y:S01]  /*09d0*/  @!P1 IMAD.IADD R2, R2, 0x1, R7 ;  /* 0x0000000102029824 */ /* 0x000fe200078e0207 */
[----:B0-----:R-:W-:Y:S02]  /*09e0*/  SEL R0, R0, RZ, !P0 ;  /* 0x000000ff00007207 */ /* 0x001fe40004000000 */
[----:B------:R-:W-:-:S03]  /*09f0*/  ISETP.GT.AND P0, PT, R6, 0xf, PT ;  /* 0x0000000f0600780c */ /* 0x000fc60003f04270 */
[----:B------:R-:W-:-:S05]  /*0a00*/  IMAD.IADD R0, R5, 0x1, R0 ;  /* 0x0000000105007824 */ /* 0x000fca00078e0200 */
[----:B------:R-:W0:Y:S02]  /*0a10*/  SHFL.DOWN PT, R3, R0, 0x10, 0x1f ;  /* 0x0a001f0000037f89 */ /* 0x000e2400000e0000 */
[----:B0-----:R-:W-:Y:S02]  /*0a20*/  SEL R3, R3, RZ, !P0 ;  /* 0x000000ff03037207 */ /* 0x001fe40004000000 */
[----:B------:R-:W-:-:S03]  /*0a30*/  ISETP.NE.AND P0, PT, R9, RZ, PT ;  /* 0x000000ff0900720c */ /* 0x000fc60003f05270 */
[----:B------:R-:W-:-:S05]  /*0a40*/  IMAD.IADD R3, R0, 0x1, R3 ;  /* 0x0000000100037824 */ /* 0x000fca00078e0203 */
[----:B------:R0:W-:Y:S01]  /*0a50*/  @!P1 STS [R2+0x8], R3 ;  /* 0x0000080302009388 */ /* 0x0001e20000000800 */
[----:B------:R-:W-:Y:S06]  /*0a60*/  BAR.SYNC.DEFER_BLOCKING 0x0 ;  /* 0x0000000000007b1d */ /* 0x000fec0000010000 */
[----:B------:R-:W-:Y:S05]  /*0a70*/  @P0 BRA `(.L_x_17) ;  /* 0x0000002c00ac0947 */ /* 0x000fea0003800000 */
[----:B------:R-:W1:Y:S01]  /*0a80*/  S2UR UR5, SR_CgaCtaId ;  /* 0x00000000000579c3 */ /* 0x000e620000008800 */
[----:B------:R-:W-:Y:S02]  /*0a90*/  UMOV UR4, 0x400 ;  /* 0x0000040000047882 */ /* 0x000fe40000000000 */
[----:B-1----:R-:W-:-:S09]  /*0aa0*/  ULEA UR4, UR5, UR4, 0x18 ;  /* 0x0000000405047291 */ /* 0x002fd2000f8ec0ff */
[----:B------:R-:W-:Y:S04]  /*0ab0*/  LDS R0, [UR4+0xc] ;  /* 0x00000c04ff007984 */ /* 0x000fe80008000800 */
[----:B------:R-:W1:Y:S04]  /*0ac0*/  LDS.128 R4, [UR4+0x10] ;  /* 0x00001004ff047984 */ /* 0x000e680008000c00 */
[----:B------:R-:W2:Y:S01]  /*0ad0*/  LDS.64 R8, [UR4+0x20] ;  /* 0x00002004ff087984 */ /* 0x000ea20008000a00 */
[----:B-1----:R-:W-:-:S04]  /*0ae0*/  IADD3 R0, PT, PT, R4, R0, R3 ;  /* 0x0000000004007210 */ /* 0x002fc80007ffe003 */
[----:B------:R-:W-:-:S04]  /*0af0*/  IADD3 R0, PT, PT, R6, R0, R5 ;  /* 0x0000000006007210 */ /* 0x000fc80007ffe005 */
[----:B--2---:R-:W-:-:S05]  /*0b00*/  IADD3 R0, PT, PT, R8, R0, R7 ;  /* 0x0000000008007210 */ /* 0x004fca0007ffe007 */
[----:B0-----:R-:W-:Y:S01]  /*0b10*/  IMAD.IADD R3, R0, 0x1, R9 ;  /* 0x0000000100037824 */ /* 0x001fe200078e0209 */
[----:B------:R-:W-:Y:S06]  /*0b20*/  BRA `(.L_x_17) ;  /* 0x0000002c00807947 */ /* 0x000fec0003800000 */
.L_x_16:
[----:B0-----:R-:W-:Y:S01]  /*0b30*/  LOP3.LUT R2, R9, 0x3e0, RZ, 0xc0, !PT ;  /* 0x000003e009027812 */ /* 0x001fe200078ec0ff */
[----:B------:R-:W0:Y:S03]  /*0b40*/  S2R R8, SR_LANEID ;  /* 0x0000000000087919 */ /* 0x000e260000000000 */
[----:B------:R-:W-:Y:S01]  /*0b50*/  LOP3.LUT R5, RZ, R2, RZ, 0x33, !PT ;  /* 0x00000002ff057212 */ /* 0x000fe200078e33ff */
[----:B------:R-:W-:-:S04]  /*0b60*/  VIADD R3, R2, 0x20 ;  /* 0x0000002002037836 */ /* 0x000fc80000000000 */
[----:B------:R-:W-:Y:S01]  /*0b70*/  IMAD.IADD R5, R5, 0x1, R20 ;  /* 0x0000000105057824 */ /* 0x000fe200078e0214 */
[----:B------:R-:W-:-:S04]  /*0b80*/  ISETP.GT.AND P0, PT, R3, R20, PT ;  /* 0x000000140300720c */ /* 0x000fc80003f04270 */
[----:B------:R-:W-:-:S05]  /*0b90*/  SEL R5, R5, 0x1f, P0 ;  /* 0x0000001f05057807 */ /* 0x000fca0000000000 */
[----:B-----5:R-:W1:Y:S01]  /*0ba0*/  SHFL.DOWN PT, R2, R0, 0x1, R5 ;  /* 0x0820000000027989 */ /* 0x020e6200000e0005 */
[CC--:B0-----:R-:W-:Y:S01]  /*0bb0*/  ISETP.GE.AND P0, PT, R8.reuse, R5.reuse, PT ;  /* 0x000000050800720c */ /* 0x0c1fe20003f06270 */
[C---:B------:R-:W-:Y:S01]  /*0bc0*/  VIADD R4, R8.reuse, 0x2 ;  /* 0x0000000208047836 */ /* 0x040fe20000000000 */
[C---:B------:R-:W-:Y:S01]  /*0bd0*/  ISETP.NE.AND P1, PT, R8.reuse, RZ, PT ;  /* 0x000000ff0800720c */ /* 0x040fe20003f25270 */
[----:B------:R-:W-:Y:S01]  /*0be0*/  VIADD R6, R8, 0x4 ;  /* 0x0000000408067836 */ /* 0x000fe20000000000 */
[----:B-1----:R-:W-:Y:S02]  /*0bf0*/  SEL R3, R2, RZ, !P0 ;  /* 0x000000ff02037207 */ /* 0x002fe40004000000 */
[----:B------:R-:W-:-:S03]  /*0c00*/  ISETP.GT.AND P0, PT, R4, R5, PT ;  /* 0x000000050400720c */ /* 0x000fc60003f04270 */
[----:B------:R-:W-:-:S06]  /*0c10*/  IMAD.IADD R2, R3, 0x1, R0 ;  /* 0x0000000103027824 */ /* 0x000fcc00078e0200 */
[----:B------:R-:W0:Y:S01]  /*0c20*/  @!P1 S2R R10, SR_CgaCtaId ;  /* 0x00000000000a9919 */ /* 0x000e220000008800 */
[----:B------:R-:W-:Y:S01]  /*0c30*/  @!P1 MOV R7, 0x400 ;  /* 0x0000040000079802 */ /* 0x000fe20000000f00 */
[----:B------:R-:W1:Y:S02]  /*0c40*/  SHFL.DOWN PT, R3, R2, 0x2, R5 ;  /* 0x0840000002037989 */ /* 0x000e6400000e0005 */
[----:B-1----:R-:W-:Y:S02]  /*0c50*/  SEL R3, R3, RZ, !P0 ;  /* 0x000000ff03037207 */ /* 0x002fe40004000000 */
[----:B------:R-:W-:Y:S02]  /*0c60*/  ISETP.GT.AND P0, PT, R6, R5, PT ;  /* 0x000000050600720c */ /* 0x000fe40003f04270 */
[----:B------:R-:W-:Y:S01]  /*0c70*/  @!P1 SHF.R.U32.HI R6, RZ, 0x3, R9 ;  /* 0x00000003ff069819 */ /* 0x000fe20000011609 */
[----:B------:R-:W-:Y:S01]  /*0c80*/  IMAD.IADD R4, R2, 0x1, R3 ;  /* 0x0000000102047824 */ /* 0x000fe200078e0203 */
[----:B0-----:R-:W-:Y:S01]  /*0c90*/  @!P1 LEA R7, R10, R7, 0x18 ;  /* 0x000000070a079211 */ /* 0x001fe200078ec0ff */
[----:B------:R-:W-:Y:S01]  /*0ca0*/  VIADD R2, R8, 0x8 ;  /* 0x0000000808027836 */ /* 0x000fe20000000000 */
[----:B------:R-:W-:-:S02]  /*0cb0*/  @!P1 LOP3.LUT R6, R6, 0x7c, RZ, 0xc0, !PT ;  /* 0x0000007c06069812 */ /* 0x000fc400078ec0ff */
[----:B------:R-:W0:Y:S03]  /*0cc0*/  SHFL.DOWN PT, R3, R4, 0x4, R5 ;  /* 0x0880000004037989 */ /* 0x000e2600000e0005 */
[----:B------:R-:W-:Y:S01]  /*0cd0*/  @!P1 IMAD.IADD R6, R6, 0x1, R7 ;  /* 0x0000000106069824 */ /* 0x000fe200078e0207 */
[----:B0-----:R-:W-:Y:S02]  /*0ce0*/  SEL R3, R3, RZ, !P0 ;  /* 0x000000ff03037207 */ /* 0x001fe40004000000 */
[----:B------:R-:W-:-:S03]  /*0cf0*/  ISETP.GT.AND P0, PT, R2, R5, PT ;  /* 0x000000050200720c */ /* 0x000fc60003f04270 */
[----:B------:R-:W-:Y:S02]  /*0d00*/  IMAD.IADD R0, R4, 0x1, R3 ;  /* 0x0000000104007824 */ /* 0x000fe400078e0203 */
[----:B------:R-:W-:-:S03]  /*0d10*/  VIADD R4, R8, 0x10 ;  /* 0x0000001008047836 */ /* 0x000fc60000000000 */
[----:B------:R-:W0:Y:S02]  /*0d20*/  SHFL.DOWN PT, R3, R0, 0x8, R5 ;  /* 0x0900000000037989 */ /* 0x000e2400000e0005 */
[----:B0-----:R-:W-:Y:S02]  /*0d30*/  SEL R3, R3, RZ, !P0 ;  /* 0x000000ff03037207 */ /* 0x001fe40004000000 */
[----:B------:R-:W-:-:S03]  /*0d40*/  ISETP.GT.AND P0, PT, R4, R5, PT ;  /* 0x000000050400720c */ /* 0x000fc60003f04270 */
[----:B------:R-:W-:-:S05]  /*0d50*/  IMAD.IADD R2, R0, 0x1, R3 ;  /* 0x0000000100027824 */ /* 0x000fca00078e0203 */
[----:B------:R-:W0:Y:S02]  /*0d60*/  SHFL.DOWN PT, R3, R2, 0x10, R5 ;  /* 0x0a00000002037989 */ /* 0x000e2400000e0005 */
[----:B0-----:R-:W-:Y:S02]  /*0d70*/  SEL R3, R3, RZ, !P0 ;  /* 0x000000ff03037207 */ /* 0x001fe40004000000 */
[----:B------:R-:W-:-:S03]  /*0d80*/  ISETP.NE.AND P0, PT, R9, RZ, PT ;  /* 0x000000ff0900720c */ /* 0x000fc60003f05270 */
[----:B------:R-:W-:-:S05]  /*0d90*/  IMAD.IADD R3, R2, 0x1, R3 ;  /* 0x0000000102037824 */ /* 0x000fca00078e0203 */
[----:B------:R4:W-:Y:S01]  /*0da0*/  @!P1 STS [R6+0x8], R3 ;  /* 0x0000080306009388 */ /* 0x0009e20000000800 */
[----:B------:R-:W-:Y:S06]  /*0db0*/  BAR.SYNC.DEFER_BLOCKING 0x0 ;  /* 0x0000000000007b1d */ /* 0x000fec0000010000 */
[----:B------:R-:W-:Y:S05]  /*0dc0*/  @P0 BRA `(.L_x_17) ;  /* 0x0000002800d80947 */ /* 0x000fea0003800000 */
[----:B------:R-:W0:Y:S01]  /*0dd0*/  S2UR UR5, SR_CgaCtaId ;  /* 0x00000000000579c3 */ /* 0x000e220000008800 */
[----:B------:R-:W-:Y:S01]  /*0de0*/  UMOV UR4, 0x400 ;  /* 0x0000040000047882 */ /* 0x000fe20000000000 */
[C---:B------:R-:W-:Y:S02]  /*0df0*/  ISETP.GT.AND P2, PT, R20.reuse, 0x40, PT ;  /* 0x000000401400780c */ /* 0x040fe40003f44270 */
[C---:B------:R-:W-:Y:S02]  /*0e00*/  ISETP.GT.AND P1, PT, R20.reuse, 0x20, PT ;  /* 0x000000201400780c */ /* 0x040fe40003f24270 */
[----:B------:R-:W-:Y:S01]  /*0e10*/  ISETP.GT.AND P3, PT, R20, 0x80, PT ;  /* 0x000000801400780c */ /* 0x000fe20003f64270 */
[----:B0-----:R-:W-:-:S09]  /*0e20*/  ULEA UR4, UR5, UR4, 0x18 ;  /* 0x0000000405047291 */ /* 0x001fd2000f8ec0ff */
[----:B----4-:R-:W0:Y:S04]  /*0e30*/  LDS.128 R4, [UR4+0x10] ;  /* 0x00001004ff047984 */ /* 0x010e280008000c00 */
[----:B------:R-:W1:Y:S04]  /*0e40*/  LDS R0, [UR4+0xc] ;  /* 0x00000c04ff007984 */ /* 0x000e680008000800 */
[----:B------:R-:W2:Y:S01]  /*0e50*/  LDS.64 R8, [UR4+0x20] ;  /* 0x00002004ff087984 */ /* 0x000ea20008000a00 */
[----:B0-----:R-:W-:Y:S02]  /*0e60*/  SEL R4, R4, RZ, P2 ;  /* 0x000000ff04047207 */ /* 0x001fe40001000000 */
[----:B------:R-:W-:-:S02]  /*0e70*/  ISETP.GT.AND P2, PT, R20, 0x60, PT ;  /* 0x000000601400780c */ /* 0x000fc40003f44270 */
[----:B-1----:R-:W-:Y:S02]  /*0e80*/  SEL R0, R0, RZ, P1 ;  /* 0x000000ff00007207 */ /* 0x002fe40000800000 */
[----:B------:R-:W-:Y:S02]  /*0e90*/  SEL R5, R5, RZ, P2 ;  /* 0x000000ff05057207 */ /* 0x000fe40001000000 */
[----:B------:R-:W-:Y:S02]  /*0ea0*/  IADD3 R0, PT, PT, R4, R0, R3 ;  /* 0x0000000004007210 */ /* 0x000fe40007ffe003 */
[----:B------:R-:W-:Y:S02]  /*0eb0*/  ISETP.GT.AND P1, PT, R20, 0xa0, PT ;  /* 0x000000a01400780c */ /* 0x000fe40003f24270 */
[----:B------:R-:W-:Y:S02]  /*0ec0*/  SEL R6, R6, RZ, P3 ;  /* 0x000000ff06067207 */ /* 0x000fe40001800000 */
[----:B------:R-:W-:-:S02]  /*0ed0*/  ISETP.GT.AND P2, PT, R20, 0xc0, PT ;  /* 0x000000c01400780c */ /* 0x000fc40003f44270 */
[----:B------:R-:W-:Y:S02]  /*0ee0*/  ISETP.GT.AND P3, PT, R20, 0xe0, PT ;  /* 0x000000e01400780c */ /* 0x000fe40003f64270 */
[----:B------:R-:W-:Y:S02]  /*0ef0*/  SEL R7, R7, RZ, P1 ;  /* 0x000000ff07077207 */ /* 0x000fe40000800000 */
[----:B------:R-:W-:Y:S02]  /*0f00*/  IADD3 R0, PT, PT, R6, R0, R5 ;  /* 0x0000000006007210 */ /* 0x000fe40007ffe005 */
[----:B--2---:R-:W-:Y:S02]  /*0f10*/  SEL R8, R8, RZ, P2 ;  /* 0x000000ff08087207 */ /* 0x004fe40001000000 */
[----:B------:R-:W-:Y:S02]  /*0f20*/  SEL R9, R9, RZ, P3 ;  /* 0x000000ff09097207 */ /* 0x000fe40001800000 */
[----:B------:R-:W-:-:S05]  /*0f30*/  IADD3 R0, PT, PT, R8, R0, R7 ;  /* 0x0000000008007210 */ /* 0x000fca0007ffe007 */
[----:B------:R-:W-:Y:S01]  /*0f40*/  IMAD.IADD R3, R0, 0x1, R9 ;  /* 0x0000000100037824 */ /* 0x000fe200078e0209 */
[----:B------:R-:W-:Y:S06]  /*0f50*/  BRA `(.L_x_17) ;  /* 0x0000002800747947 */ /* 0x000fec0003800000 */
.L_x_3:
[----:B------:R-:W0:Y:S01]  /*0f60*/  S2R R0, SR_TID.X ;  /* 0x0000000000007919 */ /* 0x000e220000002100 */
[----:B------:R-:W1:Y:S01]  /*0f70*/  LDC.64 R2, c[0x0][0x380] ;  /* 0x0000e000ff027b82 */ /* 0x000e620000000a00 */
[----:B0-----:R-:W-:-:S04]  /*0f80*/  IMAD.SHL.U32 R5, R0, 0x4, RZ ;  /* 0x0000000400057824 */ /* 0x001fc800078e00ff */
[----:B-1----:R-:W-:-:S05]  /*0f90*/  IMAD.WIDE.U32 R2, R5, 0x4, R2 ;  /* 0x0000000405027825 */ /* 0x002fca00078e0002 */
[----:B------:R-:W2:Y:S04]  /*0fa0*/  LDG.E.128.CONSTANT R4, desc[UR6][R2.64] ;  /* 0x0000000602047981 */ /* 0x000ea8000c1e9d00 */
[----:B------:R-:W3:Y:S04]  /*0fb0*/  LDG.E.128.CONSTANT R8, desc[UR6][R2.64+0x1000] ;  /* 0x0010000602087981 */ /* 0x000ee8000c1e9d00 */
[----:B------:R-:W4:Y:S04]  /*0fc0*/  LDG.E.128.CONSTANT R12, desc[UR6][R2.64+0x2000] ;  /* 0x00200006020c7981 */ /* 0x000f28000c1e9d00 */
[----:B------:R-:W5:Y:S01]  /*0fd0*/  LDG.E.128.CONSTANT R16, desc[UR6][R2.64+0x3000] ;  /* 0x0030000602107981 */ /* 0x000f62000c1e9d00 */
[----:B------:R-:W-:Y:S01]  /*0fe0*/  ISETP.GE.U32.AND P0, PT, R20, 0x2000, PT ;  /* 0x000020001400780c */ /* 0x000fe20003f06070 */
[----:B------:R-:W-:Y:S01]  /*0ff0*/  IMAD.MOV.U32 R23, RZ, RZ, 0x1000 ;  /* 0x00001000ff177424 */ /* 0x000fe200078e00ff */
[----:B--2---:R-:W-:-:S04]  /*1000*/  IADD3 R5, PT, PT, R6, R5, R4 ;  /* 0x0000000506057210 */ /* 0x004fc80007ffe004 */
[----:B---3--:R-:W-:-:S04]  /*1010*/  IADD3 R5, PT, PT, R8, R7, R5 ;  /* 0x0000000708057210 */ /* 0x008fc80007ffe005 */
[----:B------:R-:W-:-:S04]  /*1020*/  IADD3 R5, PT, PT, R10, R9, R5 ;  /* 0x000000090a057210 */ /* 0x000fc80007ffe005 */
[----:B----4-:R-:W-:-:S04]  /*1030*/  IADD3 R5, PT, PT, R12, R11, R5 ;  /* 0x0000000b0c057210 */ /* 0x010fc80007ffe005 */
[----:B------:R-:W-:-:S04]  /*1040*/  IADD3 R5, PT, PT, R14, R13, R5 ;  /* 0x0000000d0e057210 */ /* 0x000fc80007ffe005 */
[----:B-----5:R-:W-:-:S04]  /*1050*/  IADD3 R5, PT, PT, R16, R15, R5 ;  /* 0x0000000f10057210 */ /* 0x020fc80007ffe005 */
[----:B------:R-:W-:-:S05]  /*1060*/  IADD3 R5, PT, PT, R18, R17, R5 ;  /* 0x0000001112057210 */ /* 0x000fca0007ffe005 */
[----:B------:R-:W-:Y:S01]  /*1070*/  IMAD.IADD R21, R19, 0x1, R5 ;  /* 0x0000000113157824 */ /* 0x000fe200078e0205 */
[----:B------:R-:W-:Y:S06]  /*1080*/  @!P0 BRA `(.L_x_18) ;  /* 0x00000000005c8947 */ /* 0x000fec0003800000 */
[----:B------:R-:W0:Y:S01]  /*1090*/  LDC R24, c[0x0][0x390] ;  /* 0x0000e400ff187b82 */ /* 0x000e220000000800 */
[----:B------:R-:W-:Y:S02]  /*10a0*/  VIADD R22, R20, 0xfffff000 ;  /* 0xfffff00014167836 */ /* 0x000fe40000000000 */
[----:B------:R-:W-:-:S07]  /*10b0*/  IMAD.MOV.U32 R23, RZ, RZ, 0x1000 ;  /* 0x00001000ff177424 */ /* 0x000fce00078e00ff */
.L_x_20:
[----:B------:R-:W-:-:S05]  /*10c0*/  IMAD.WIDE R26, R23, 0x4, R2 ;  /* 0x00000004171a7825 */ /* 0x000fca00078e0202 */
[----:B------:R-:W2:Y:S04]  /*10d0*/  LDG.E.128.CONSTANT R12, desc[UR6][R26.64] ;  /* 0x000000061a0c7981 */ /* 0x000ea8000c1e9d00 */
[----:B------:R-:W3:Y:S04]  /*10e0*/  LDG.E.128.CONSTANT R16, desc[UR6][R26.64+0x1000] ;  /* 0x001000061a107981 */ /* 0x000ee8000c1e9d00 */
[----:B------:R-:W4:Y:S04]  /*10f0*/  LDG.E.128.CONSTANT R4, desc[UR6][R26.64+0x2000] ;  /* 0x002000061a047981 */ /* 0x000f28000c1e9d00 */
[----:B------:R-:W5:Y:S01]  /*1100*/  LDG.E.128.CONSTANT R8, desc[UR6][R26.64+0x3000] ;  /* 0x003000061a087981 */ /* 0x000f62000c1e9d00 */
[----:B0-----:R-:W-:Y:S01]  /*1110*/  IMAD.MOV.U32 R20, RZ, RZ, R24 ;  /* 0x000000ffff147224 */ /* 0x001fe200078e0018 */
[----:B--2---:R-:W-:-:S04]  /*1120*/  IADD3 R13, PT, PT, R13, R12, R21 ;  /* 0x0000000c0d0d7210 */ /* 0x004fc80007ffe015 */
[----:B------:R-:W-:-:S04]  /*1130*/  IADD3 R13, PT, PT, R15, R14, R13 ;  /* 0x0000000e0f0d7210 */ /* 0x000fc80007ffe00d */
[----:B---3--:R-:W-:-:S04]  /*1140*/  IADD3 R13, PT, PT, R17, R16, R13 ;  /* 0x00000010110d7210 */ /* 0x008fc80007ffe00d */
[----:B------:R-:W-:-:S04]  /*1150*/  IADD3 R13, PT, PT, R19, R18, R13 ;  /* 0x00000012130d7210 */ /* 0x000fc80007ffe00d */
[----:B----4-:R-:W-:Y:S01]  /*1160*/  IADD3 R13, PT, PT, R5, R4, R13 ;  /* 0x00000004050d7210 */ /* 0x010fe20007ffe00d */
[----:B------:R-:W-:-:S03]  /*1170*/  IMAD.IADD R4, R20, 0x1, -R23 ;  /* 0x0000000114047824 */ /* 0x000fc600078e0a17 */
[----:B------:R-:W-:Y:S02]  /*1180*/  IADD3 R13, PT, PT, R7, R6, R13 ;  /* 0x00000006070d7210 */ /* 0x000fe40007ffe00d */
[----:B------:R-:W-:Y:S02]  /*1190*/  ISETP.GE.AND P0, PT, R4, 0x1000, PT ;  /* 0x000010000400780c */ /* 0x000fe40003f06270 */
[----:B-----5:R-:W-:-:S04]  /*11a0*/  IADD3 R13, PT, PT, R9, R8, R13 ;  /* 0x00000008090d7210 */ /* 0x020fc80007ffe00d */
[----:B------:R-:W-:-:S07]  /*11b0*/  IADD3 R21, PT, PT, R11, R10, R13 ;  /* 0x0000000a0b157210 */ /* 0x000fce0007ffe00d */
[----:B------:R-:W-:Y:S05]  /*11c0*/  @!P0 BRA `(.L_x_19) ;  /* 0x0000000400fc8947 */ /* 0x000fea0003800000 */
[----:B------:R-:W-:-:S05]  /*11d0*/  VIADD R23, R23, 0x1000 ;  /* 0x0000100017177836 */ /* 0x000fca0000000000 */
[----:B------:R-:W-:-:S13]  /*11e0*/  ISETP.GT.AND P0, PT, R23, R22, PT ;  /* 0x000000161700720c */ /* 0x000fda0003f04270 */
[----:B------:R-:W-:Y:S05]  /*11f0*/  @!P0 BRA `(.L_x_20) ;  /* 0xfffffffc00b08947 */ /* 0x000fea000383ffff */
.L_x_18:
[----:B------:R-:W-:-:S13]  /*1200*/  ISETP.GE.AND P0, PT, R23, R20, PT ;  /* 0x000000141700720c */ /* 0x000fda0003f06270 */
[----:B------:R-:W-:Y:S05]  /*1210*/  @P0 BRA `(.L_x_19) ;  /* 0x0000000400e80947 */ /* 0x000fea0003800000 */
[----:B------:R-:W-:Y:S01]  /*1220*/  IMAD.IADD R9, R20, 0x1, -R23 ;  /* 0x0000000114097824 */ /* 0x000fe200078e0a17 */
[----:B------:R-:W-:Y:S04]  /*1230*/  BSSY.RECONVERGENT B1, `(.L_x_19) ;  /* 0x0000078000017945 */ /* 0x000fe80003800200 */
[----:B------:R-:W-:-:S13]  /*1240*/  ISETP.GE.AND P0, PT, R0, R9, PT ;  /* 0x000000090000720c */ /* 0x000fda0003f06270 */
[----:B------:R-:W-:Y:S05]  /*1250*/  @P0 BRA `(.L_x_21) ;  /* 0x0000000400d40947 */ /* 0x000fea0003800000 */
[----:B------:R-:W-:Y:S01]  /*1260*/  LOP3.LUT R2, RZ, R0, RZ, 0x33, !PT ;  /* 0x00000000ff027212 */ /* 0x000fe200078e33ff */
[----:B------:R-:W-:Y:S01]  /*1270*/  BSSY.RECONVERGENT B2, `(.L_x_22) ;  /* 0x0000015000027945 */ /* 0x000fe20003800200 */
[----:B------:R-:W-:Y:S02]  /*1280*/  IMAD.MOV.U32 R8, RZ, RZ, R0 ;  /* 0x000000ffff087224 */ /* 0x000fe400078e0000 */
[----:B------:R-:W-:-:S04]  /*1290*/  IADD3 R2, PT, PT, -R23, R20, R2 ;  /* 0x0000001417027210 */ /* 0x000fc80007ffe102 */
[C---:B------:R-:W-:Y:S02]  /*12a0*/  LOP3.LUT R3, R2.reuse, 0x300, RZ, 0xc0, !PT ;  /* 0x0000030002037812 */ /* 0x040fe400078ec0ff */
[----:B------:R-:W-:Y:S02]  /*12b0*/  ISETP.GE.U32.AND P1, PT, R2, 0x300, PT ;  /* 0x000003000200780c */ /* 0x000fe40003f26070 */
[----:B------:R-:W-:-:S13]  /*12c0*/  ISETP.NE.AND P0, PT, R3, 0x300, PT ;  /* 0x000003000300780c */ /* 0x000fda0003f05270 */
[----:B------:R-:W-:Y:S05]  /*12d0*/  @!P0 BRA `(.L_x_23) ;  /* 0x0000000000388947 */ /* 0x000fea0003800000 */
[----:B------:R-:W0:Y:S01]  /*12e0*/  LDC.64 R4, c[0x0][0x380] ;  /* 0x0000e000ff047b82 */ /* 0x000e220000000a00 */
[----:B------:R-:W-:Y:S01]  /*12f0*/  LEA.HI R2, R2, 0x1, RZ, 0x18 ;  /* 0x0000000102027811 */ /* 0x000fe200078fc0ff */
[----:B------:R-:W-:Y:S02]  /*1300*/  IMAD.IADD R7, R0, 0x1, R23 ;  /* 0x0000000100077824 */ /* 0x000fe400078e0217 */
[----:B------:R-:W-:Y:S01]  /*1310*/  IMAD.MOV.U32 R8, RZ, RZ, R0 ;  /* 0x000000ffff087224 */ /* 0x000fe200078e0000 */
[----:B------:R-:W-:-:S05]  /*1320*/  LOP3.LUT R2, R2, 0x3, RZ, 0xc0, !PT ;  /* 0x0000000302027812 */ /* 0x000fca00078ec0ff */
[----:B------:R-:W-:-:S07]  /*1330*/  IMAD.MOV R6, RZ, RZ, -R2 ;  /* 0x000000ffff067224 */ /* 0x000fce00078e0a02 */
.L_x_24:
[----:B0-----:R-:W-:-:S06]  /*1340*/  IMAD.WIDE.U32 R2, R7, 0x4, R4 ;  /* 0x0000000407027825 */ /* 0x001fcc00078e0004 */
[----:B------:R-:W2:Y:S01]  /*1350*/  LDG.E.CONSTANT R2, desc[UR6][R2.64] ;  /* 0x0000000602027981 */ /* 0x000ea2000c1e9900 */
[----:B------:R-:W-:Y:S02]  /*1360*/  VIADD R6, R6, 0x1 ;  /* 0x0000000106067836 */ /* 0x000fe40000000000 */
[----:B------:R-:W-:Y:S02]  /*1370*/  VIADD R8, R8, 0x100 ;  /* 0x0000010008087836 */ /* 0x000fe40000000000 */
[----:B------:R-:W-:Y:S01]  /*1380*/  VIADD R7, R7, 0x100 ;  /* 0x0000010007077836 */ /* 0x000fe20000000000 */
[----:B------:R-:W-:Y:S01]  /*1390*/  ISETP.NE.AND P0, PT, R6, RZ, PT ;  /* 0x000000ff0600720c */ /* 0x000fe20003f05270 */
[----:B--2---:R-:W-:-:S12]  /*13a0*/  IMAD.IADD R21, R2, 0x1, R21 ;  /* 0x0000000102157824 */ /* 0x004fd800078e0215 */
[----:B------:R-:W-:Y:S05]  /*13b0*/  @P0 BRA `(.L_x_24) ;  /* 0xfffffffc00e00947 */ /* 0x000fea000383ffff */
.L_x_23:
[----:B------:R-:W-:Y:S05]  /*13c0*/  BSYNC.RECONVERGENT B2 ;  /* 0x0000000000027941 */ /* 0x000fea0003800200 */
.L_x_22:
[----:B------:R-:W-:Y:S05]  /*13d0*/  @!P1 BRA `(.L_x_21) ;  /* 0x0000000400749947 */ /* 0x000fea0003800000 */
[----:B------:R-:W0:Y:S01]  /*13e0*/  LDCU.64 UR4, c[0x0][0x380] ;  /* 0x00007000ff0477ac */ /* 0x000e220008000a00 */
[----:B------:R-:W-:Y:S01]  /*13f0*/  IMAD.IADD R5, R9, 0x1, -R8 ;  /* 0x0000000109057824 */ /* 0x000fe200078e0a08 */
[C---:B------:R-:W-:Y:S01]  /*1400*/  IADD3 R3, P0, PT, R8.reuse, R23, RZ ;  /* 0x0000001708037210 */ /* 0x040fe20007f1e0ff */
[----:B------:R-:W-:Y:S01]  /*1410*/  BSSY.RECONVERGENT B2, `(.L_x_25) ;  /* 0x0000033000027945 */ /* 0x000fe20003800200 */
[----:B------:R-:W-:Y:S02]  /*1420*/  IMAD.IADD R23, R8, 0x1, R23 ;  /* 0x0000000108177824 */ /* 0x000fe400078e0217 */
[----:B------:R-:W-:Y:S01]  /*1430*/  ISETP.GT.AND P1, PT, R5, 0xc00, PT ;  /* 0x00000c000500780c */ /* 0x000fe20003f24270 */
[----:B------:R-:W-:Y:S01]  /*1440*/  IMAD.X R4, RZ, RZ, RZ, P0 ;  /* 0x000000ffff047224 */ /* 0x000fe200000e06ff */
[----:B0-----:R-:W-:-:S04]  /*1450*/  LEA R2, P0, R3, UR4, 0x2 ;  /* 0x0000000403027c11 */ /* 0x001fc8000f8010ff */
[----:B------:R-:W-:Y:S02]  /*1460*/  LEA.HI.X R3, R3, UR5, R4, 0x2, P0 ;  /* 0x0000000503037c11 */ /* 0x000fe400080f1404 */
[----:B------:R-:W-:-:S05]  /*1470*/  IADD3 R2, P0, PT, R2, 0x800, RZ ;  /* 0x0000080002027810 */ /* 0x000fca0007f1e0ff */
[----:B------:R-:W-:Y:S01]  /*1480*/  IMAD.X R3, RZ, RZ, R3, P0 ;  /* 0x000000ffff037224 */ /* 0x000fe200000e0603 */
[----:B------:R-:W-:Y:S01]  /*1490*/  PLOP3.LUT P0, PT, PT, PT, PT, 0x80, 0x8 ;  /* 0x000000000008781c */ /* 0x000fe20003f0f070 */
[----:B------:R-:W-:-:S12]  /*14a0*/  @!P1 BRA `(.L_x_26) ;  /* 0x0000000000a49947 */ /* 0x000fd80003800000 */
[----:B------:R-:W-:Y:S01]  /*14b0*/  PLOP3.LUT P0, PT, PT, PT, PT, 0x8, 0x80 ;  /* 0x000000000080781c */ /* 0x000fe20003f0e170 */
[----:B------:R-:W-:-:S12]  /*14c0*/  VIADD R11, R9, 0xfffff400 ;  /* 0xfffff400090b7836 */ /* 0x000fd80000000000 */
.L_x_27:
[----:B------:R-:W0:Y:S01]  /*14d0*/  LDC.64 R4, c[0x0][0x380] ;  /* 0x0000e000ff047b82 */ /* 0x000e220000000a00 */
[C---:B------:R-:W-:Y:S01]  /*14e0*/  VIADD R27, R23.reuse, 0x400 ;  /* 0x00000400171b7836 */ /* 0x040fe20000000000 */
[----:B------:R-:W2:Y:S01]  /*14f0*/  LDG.E.CONSTANT R12, desc[UR6][R2.64+-0x400] ;  /* 0xfffc0006020c7981 */ /* 0x000ea2000c1e9900 */
[----:B------:R-:W-:-:S03]  /*1500*/  VIADD R7, R23, 0x800 ;  /* 0x0000080017077836 */ /* 0x000fc60000000000 */
[----:B------:R-:W3:Y:S04]  /*1510*/  LDG.E.CONSTANT R18, desc[UR6][R2.64] ;  /* 0x0000000602127981 */ /* 0x000ee8000c1e9900 */
[----:B------:R-:W3:Y:S04]  /*1520*/  LDG.E.CONSTANT R17, desc[UR6][R2.64+0x400] ;  /* 0x0004000602117981 */ /* 0x000ee8000c1e9900 */
[----:B------:R-:W4:Y:S01]  /*1530*/  LDG.E.CONSTANT R15, desc[UR6][R2.64+0xc00] ;  /* 0x000c0006020f7981 */ /* 0x000f22000c1e9900 */
[----:B------:R-:W-:-:S03]  /*1540*/  VIADD R29, R23, 0xc00 ;  /* 0x00000c00171d7836 */ /* 0x000fc60000000000 */
[----:B------:R-:W5:Y:S04]  /*1550*/  LDG.E.CONSTANT R14, desc[UR6][R2.64+0x1000] ;  /* 0x00100006020e7981 */ /* 0x000f68000c1e9900 */
[----:B------:R-:W5:Y:S01]  /*1560*/  LDG.E.CONSTANT R13, desc[UR6][R2.64+0x1400] ;  /* 0x00140006020d7981 */ /* 0x000f62000c1e9900 */
[----:B0-----:R-:W-:-:S03]  /*1570*/  IMAD.WIDE.U32 R24, R23, 0x4, R4 ;  /* 0x0000000417187825 */ /* 0x001fc600078e0004 */
[----:B------:R-:W5:Y:S04]  /*1580*/  LDG.E.CONSTANT R19, desc[UR6][R2.64+0x1c00] ;  /* 0x001c000602137981 */ /* 0x000f68000c1e9900 */
[----:B------:R-:W2:Y:S01]  /*1590*/  LDG.E.CONSTANT R10, desc[UR6][R24.64] ;  /* 0x00000006180a7981 */ /* 0x000ea2000c1e9900 */
[----:B------:R-:W-:-:S03]  /*15a0*/  IMAD.WIDE.U32 R26, R27, 0x4, R4 ;  /* 0x000000041b1a7825 */ /* 0x000fc600078e0004 */
[----:B------:R-:W5:Y:S01]  /*15b0*/  LDG.E.CONSTANT R20, desc[UR6][R2.64+0x2400] ;  /* 0x0024000602147981 */ /* 0x000f62000c1e9900 */
[----:B------:R-:W-:-:S03]  /*15c0*/  IMAD.WIDE.U32 R6, R7, 0x4, R4 ;  /* 0x0000000407067825 */ /* 0x000fc600078e0004 */
[----:B------:R-:W4:Y:S01]  /*15d0*/  LDG.E.CONSTANT R16, desc[UR6][R26.64] ;  /* 0x000000061a107981 */ /* 0x000f22000c1e9900 */
[----:B------:R-:W-:-:S03]  /*15e0*/  IMAD.WIDE.U32 R4, R29, 0x4, R4 ;  /* 0x000000041d047825 */ /* 0x000fc600078e0004 */
[----:B------:R-:W5:Y:S04]  /*15f0*/  LDG.E.CONSTANT R6, desc[UR6][R6.64] ;  /* 0x0000000606067981 */ /* 0x000f68000c1e9900 */
[----:B------:R-:W5:Y:S04]  /*1600*/  LDG.E.CONSTANT R25, desc[UR6][R2.64+0x2000] ;  /* 0x0020000602197981 */ /* 0x000f68000c1e9900 */
[----:B------:R0:W5:Y:S04]  /*1610*/  LDG.E.CONSTANT R5, desc[UR6][R4.64] ;  /* 0x0000000604057981 */ /* 0x000168000c1e9900 */
[----:B------:R-:W5:Y:S04]  /*1620*/  LDG.E.CONSTANT R24, desc[UR6][R2.64+0x2c00] ;  /* 0x002c000602187981 */ /* 0x000f68000c1e9900 */
[----:B------:R-:W5:Y:S04]  /*1630*/  LDG.E.CONSTANT R27, desc[UR6][R2.64+0x3000] ;  /* 0x00300006021b7981 */ /* 0x000f68000c1e9900 */
[----:B------:R1:W5:Y:S01]  /*1640*/  LDG.E.CONSTANT R22, desc[UR6][R2.64+0x3400] ;  /* 0x0034000602167981 */ /* 0x000362000c1e9900 */
[----:B------:R-:W-:-:S05]  /*1650*/  VIADD R8, R8, 0x1000 ;  /* 0x0000100008087836 */ /* 0x000fca0000000000 */
[----:B------:R-:W-:Y:S02]  /*1660*/  ISETP.GE.AND P1, PT, R8, R11, PT ;  /* 0x0000000b0800720c */ /* 0x000fe40003f26270 */
[----:B0-----:R-:W-:Y:S01]  /*1670*/  IADD3 R4, P2, PT, R2, 0x4000, RZ ;  /* 0x0000400002047810 */ /* 0x001fe20007f5e0ff */
[----:B------:R-:W-:-:S04]  /*1680*/  VIADD R23, R23, 0x1000 ;  /* 0x0000100017177836 */ /* 0x000fc80000000000 */
[----:B-1----:R-:W-:Y:S02]  /*1690*/  IMAD.X R3, RZ, RZ, R3, P2 ;  /* 0x000000ffff037224 */ /* 0x002fe400010e0603 */
[----:B------:R-:W-:Y:S01]  /*16a0*/  IMAD.MOV.U32 R2, RZ, RZ, R4 ;  /* 0x000000ffff027224 */ /* 0x000fe200078e0004 */
[----:B--2---:R-:W-:-:S04]  /*16b0*/  IADD3 R10, PT, PT, R12, R10, R21 ;  /* 0x0000000a0c0a7210 */ /* 0x004fc80007ffe015 */
[----:B---3--:R-:W-:-:S04]  /*16c0*/  IADD3 R10, PT, PT, R17, R18, R10 ;  /* 0x00000012110a7210 */ /* 0x008fc80007ffe00a */
[----:B----4-:R-:W-:-:S04]  /*16d0*/  IADD3 R10, PT, PT, R15, R16, R10 ;  /* 0x000000100f0a7210 */ /* 0x010fc80007ffe00a */
[----:B-----5:R-:W-:-:S04]  /*16e0*/  IADD3 R10, PT, PT, R13, R14, R10 ;  /* 0x0000000e0d0a7210 */ /* 0x020fc80007ffe00a */
[----:B------:R-:W-:-:S04]  /*16f0*/  IADD3 R6, PT, PT, R19, R6, R10 ;  /* 0x0000000613067210 */ /* 0x000fc80007ffe00a */
[----:B------:R-:W-:-:S04]  /*1700*/  IADD3 R6, PT, PT, R20, R25, R6 ;  /* 0x0000001914067210 */ /* 0x000fc80007ffe006 */
[----:B------:R-:W-:-:S04]  /*1710*/  IADD3 R5, PT, PT, R24, R5, R6 ;  /* 0x0000000518057210 */ /* 0x000fc80007ffe006 */
[----:B------:R-:W-:Y:S01]  /*1720*/  IADD3 R21, PT, PT, R22, R27, R5 ;  /* 0x0000001b16157210 */ /* 0x000fe20007ffe005 */
[----:B------:R-:W-:Y:S06]  /*1730*/  @!P1 BRA `(.L_x_27) ;  /* 0xfffffffc00649947 */ /* 0x000fec000383ffff */
.L_x_26:
[----:B------:R-:W-:Y:S05]  /*1740*/  BSYNC.RECONVERGENT B2 ;  /* 0x0000000000027941 */ /* 0x000fea0003800200 */
.L_x_25:
[----:B------:R-:W-:Y:S01]  /*1750*/  IMAD.IADD R4, R9, 0x1, -R8 ;  /* 0x0000000109047824 */ /* 0x000fe200078e0a08 */
[----:B------:R-:W-:Y:S04]  /*1760*/  BSSY.RECONVERGENT B2, `(.L_x_28) ;  /* 0x000001a000027945 */ /* 0x000fe80003800200 */
[----:B------:R-:W-:-:S13]  /*1770*/  ISETP.GT.AND P1, PT, R4, 0x400, PT ;  /* 0x000004000400780c */ /* 0x000fda0003f24270 */
[----:B------:R-:W-:Y:S05]  /*1780*/  @!P1 BRA `(.L_x_29) ;  /* 0x00000000005c9947 */ /* 0x000fea0003800000 */
[----:B------:R-:W0:Y:S01]  /*1790*/  LDC.64 R6, c[0x0][0x380] ;  /* 0x0000e000ff067b82 */ /* 0x000e220000000a00 */
[C---:B------:R-:W-:Y:S01]  /*17a0*/  VIADD R11, R23.reuse, 0x400 ;  /* 0x00000400170b7836 */ /* 0x040fe20000000000 */
[----:B------:R-:W2:Y:S04]  /*17b0*/  LDG.E.CONSTANT R10, desc[UR6][R2.64+-0x400] ;  /* 0xfffc0006020a7981 */ /* 0x000ea8000c1e9900 */
[----:B------:R-:W3:Y:S04]  /*17c0*/  LDG.E.CONSTANT R12, desc[UR6][R2.64+0x400] ;  /* 0x00040006020c7981 */ /* 0x000ee8000c1e9900 */
[----:B------:R-:W4:Y:S04]  /*17d0*/  LDG.E.CONSTANT R13, desc[UR6][R2.64+0xc00] ;  /* 0x000c0006020d7981 */ /* 0x000f28000c1e9900 */
[----:B------:R-:W5:Y:S04]  /*17e0*/  LDG.E.CONSTANT R15, desc[UR6][R2.64+0x1000] ;  /* 0x00100006020f7981 */ /* 0x000f68000c1e9900 */
[----:B------:R1:W5:Y:S01]  /*17f0*/  LDG.E.CONSTANT R14, desc[UR6][R2.64+0x1400] ;  /* 0x00140006020e7981 */ /* 0x000362000c1e9900 */
[----:B0-----:R-:W-:-:S04]  /*1800*/  IMAD.WIDE.U32 R4, R23, 0x4, R6 ;  /* 0x0000000417047825 */ /* 0x001fc800078e0006 */
[----:B------:R-:W-:Y:S02]  /*1810*/  IMAD.WIDE.U32 R6, R11, 0x4, R6 ;  /* 0x000000040b067825 */ /* 0x000fe400078e0006 */
[----:B------:R-:W2:Y:S04]  /*1820*/  LDG.E.CONSTANT R4, desc[UR6][R4.64] ;  /* 0x0000000604047981 */ /* 0x000ea8000c1e9900 */
[----:B------:R-:W3:Y:S04]  /*1830*/  LDG.E.CONSTANT R11, desc[UR6][R2.64] ;  /* 0x00000006020b7981 */ /* 0x000ee8000c1e9900 */
[----:B------:R-:W4:Y:S01]  /*1840*/  LDG.E.CONSTANT R7, desc[UR6][R6.64] ;  /* 0x0000000606077981 */ /* 0x000f22000c1e9900 */
[----:B------:R-:W-:Y:S01]  /*1850*/  PLOP3.LUT P0, PT, PT, PT, PT, 0x8, 0x80 ;  /* 0x000000000080781c */ /* 0x000fe20003f0e170 */
[----:B------:R-:W-:-:S02]  /*1860*/  VIADD R8, R8, 0x800 ;  /* 0x0000080008087836 */ /* 0x000fc40000000000 */
[----:B------:R-:W-:Y:S01]  /*1870*/  VIADD R23, R23, 0x800 ;  /* 0x0000080017177836 */ /* 0x000fe20000000000 */
[----:B--2---:R-:W-:Y:S02]  /*1880*/  IADD3 R10, PT, PT, R10, R4, R21 ;  /* 0x000000040a0a7210 */ /* 0x004fe40007ffe015 */
[----:B------:R-:W-:Y:S02]  /*1890*/  IADD3 R4, P1, PT, R2, 0x2000, RZ ;  /* 0x0000200002047810 */ /* 0x000fe40007f3e0ff */
[----:B---3--:R-:W-:-:S03]  /*18a0*/  IADD3 R10, PT, PT, R12, R11, R10 ;  /* 0x0000000b0c0a7210 */ /* 0x008fc60007ffe00a */
[----:B------:R-:W-:Y:S01]  /*18b0*/  IMAD.X R5, RZ, RZ, R3, P1 ;  /* 0x000000ffff057224 */ /* 0x000fe200008e0603 */
[----:B----4-:R-:W-:Y:S01]  /*18c0*/  IADD3 R10, PT, PT, R13, R7, R10 ;  /* 0x000000070d0a7210 */ /* 0x010fe20007ffe00a */
[----:B-1----:R-:W-:Y:S02]  /*18d0*/  IMAD.MOV.U32 R2, RZ, RZ, R4 ;  /* 0x000000ffff027224 */ /* 0x002fe400078e0004 */
[----:B------:R-:W-:Y:S01]  /*18e0*/  IMAD.MOV.U32 R3, RZ, RZ, R5 ;  /* 0x000000ffff037224 */ /* 0x000fe200078e0005 */
[----:B-----5:R-:W-:-:S07]  /*18f0*/  IADD3 R21, PT, PT, R14, R15, R10 ;  /* 0x0000000f0e157210 */ /* 0x020fce0007ffe00a */
.L_x_29:
[----:B------:R-:W-:Y:S05]  /*1900*/  BSYNC.RECONVERGENT B2 ;  /* 0x0000000000027941 */ /* 0x000fea0003800200 */
.L_x_28:
[----:B------:R-:W-:-:S13]  /*1910*/  ISETP.LT.OR P0, PT, R8, R9, P0 ;  /* 0x000000090800720c */ /* 0x000fda0000701670 */
[----:B------:R-:W-:Y:S05]  /*1920*/  @!P0 BRA `(.L_x_21) ;  /* 0x0000000000208947 */ /* 0x000fea0003800000 */
[----:B------:R-:W0:Y:S01]  /*1930*/  LDC.64 R4, c[0x0][0x380] ;  /* 0x0000e000ff047b82 */ /* 0x000e220000000a00 */
[----:B------:R-:W2:Y:S04]  /*1940*/  LDG.E.CONSTANT R6, desc[UR6][R2.64+-0x400] ;  /* 0xfffc000602067981 */ /* 0x000ea8000c1e9900 */
[----:B------:R-:W3:Y:S04]  /*1950*/  LDG.E.CONSTANT R7, desc[UR6][R2.64] ;  /* 0x0000000602077981 */ /* 0x000ee8000c1e9900 */
[----:B------:R-:W3:Y:S01]  /*1960*/  LDG.E.CONSTANT R8, desc[UR6][R2.64+0x400] ;  /* 0x0004000602087981 */ /* 0x000ee2000c1e9900 */
[----:B0-----:R-:W-:-:S06]  /*1970*/  IMAD.WIDE.U32 R4, R23, 0x4, R4 ;  /* 0x0000000417047825 */ /* 0x001fcc00078e0004 */
[----:B------:R-:W2:Y:S02]  /*1980*/  LDG.E.CONSTANT R4, desc[UR6][R4.64] ;  /* 0x0000000604047981 */ /* 0x000ea4000c1e9900 */
[----:B--2---:R-:W-:-:S04]  /*1990*/  IADD3 R6, PT, PT, R6, R4, R21 ;  /* 0x0000000406067210 */ /* 0x004fc80007ffe015 */
[----:B---3--:R-:W-:-:S07]  /*19a0*/  IADD3 R21, PT, PT, R8, R7, R6 ;  /* 0x0000000708157210 */ /* 0x008fce0007ffe006 */
.L_x_21:
[----:B------:R-:W-:Y:S05]  /*19b0*/  BSYNC.RECONVERGENT B1 ;  /* 0x0000000000017941 */ /* 0x000fea0003800200 */
.L_x_19:
[----:B------:R-:W0:Y:S01]  /*19c0*/  S2R R8, SR_LANEID ;  /* 0x0000000000087919 */ /* 0x000e220000000000 */
[----:B------:R-:W1:Y:S01]  /*19d0*/  SHFL.DOWN PT, R2, R21, 0x1, 0x1f ;  /* 0x08201f0015027f89 */ /* 0x000e6200000e0000 */
[C---:B0-----:R-:W-:Y:S02]  /*19e0*/  ISETP.GT.AND P0, PT, R8.reuse, 0x1e, PT ;  /* 0x0000001e0800780c */ /* 0x041fe40003f04270 */
[----:B------:R-:W-:Y:S02]  /*19f0*/  ISETP.NE.AND P1, PT, R8, RZ, PT ;  /* 0x000000ff0800720c */ /* 0x000fe40003f25270 */
[----:B-1----:R-:W-:Y:S02]  /*1a00*/  SEL R2, R2, RZ, !P0 ;  /* 0x000000ff02027207 */ /* 0x002fe40004000000 */
[----:B------:R-:W-:-:S03]  /*1a10*/  ISETP.GT.AND P0, PT, R8, 0x1d, PT ;  /* 0x0000001d0800780c */ /* 0x000fc60003f04270 */
[----:B------:R-:W-:-:S05]  /*1a20*/  IMAD.IADD R2, R2, 0x1, R21 ;  /* 0x0000000102027824 */ /* 0x000fca00078e0215 */
[----:B------:R-:W0:Y:S01]  /*1a30*/  SHFL.DOWN PT, R3, R2, 0x2, 0x1f ;  /* 0x08401f0002037f89 */ /* 0x000e2200000e0000 */
[----:B------:R-:W-:Y:S01]  /*1a40*/  @!P1 MOV R6, 0x400 ;  /* 0x0000040000069802 */ /* 0x000fe20000000f00 */
[----:B------:R-:W1:Y:S01]  /*1a50*/  @!P1 S2R R7, SR_CgaCtaId ;  /* 0x0000000000079919 */ /* 0x000e620000008800 */
[----:B0-----:R-:W-:Y:S02]  /*1a60*/  SEL R3, R3, RZ, !P0 ;  /* 0x000000ff03037207 */ /* 0x001fe40004000000 */
[----:B------:R-:W-:-:S03]  /*1a70*/  ISETP.GT.AND P0, PT, R8, 0x1b, PT ;  /* 0x0000001b0800780c */ /* 0x000fc60003f04270 */
[----:B------:R-:W-:-:S05]  /*1a80*/  IMAD.IADD R3, R2, 0x1, R3 ;  /* 0x0000000102037824 */ /* 0x000fca00078e0203 */
[----:B------:R-:W0:Y:S01]  /*1a90*/  SHFL.DOWN PT, R4, R3, 0x4, 0x1f ;  /* 0x08801f0003047f89 */ /* 0x000e2200000e0000 */
[----:B-1----:R-:W-:Y:S02]  /*1aa0*/  @!P1 LEA R6, R7, R6, 0x18 ;  /* 0x0000000607069211 */ /* 0x002fe400078ec0ff */
[----:B0-----:R-:W-:Y:S02]  /*1ab0*/  SEL R4, R4, RZ, !P0 ;  /* 0x000000ff04047207 */ /* 0x001fe40004000000 */
[----:B------:R-:W-:-:S03]  /*1ac0*/  ISETP.GT.AND P0, PT, R8, 0x17, PT ;  /* 0x000000170800780c */ /* 0x000fc60003f04270 */
[----:B------:R-:W-:Y:S01]  /*1ad0*/  IMAD.IADD R4, R3, 0x1, R4 ;  /* 0x0000000103047824 */ /* 0x000fe200078e0204 */
[----:B------:R-:W-:-:S04]  /*1ae0*/  @!P1 SHF.R.U32.HI R3, RZ, 0x3, R0 ;  /* 0x00000003ff039819 */ /* 0x000fc80000011600 */
        /* <DEDUP_REMOVED lines=13> */
[----:B------:R-:W0:Y:S01]  /*1bc0*/  S2UR UR5, SR_CgaCtaId ;  /* 0x00000000000579c3 */ /* 0x000e220000008800 */
[----:B------:R-:W-:Y:S02]  /*1bd0*/  UMOV UR4, 0x400 ;  /* 0x0000040000047882 */ /* 0x000fe40000000000 */
[----:B0-----:R-:W-:-:S09]  /*1be0*/  ULEA UR4, UR5, UR4, 0x18 ;  /* 0x0000000405047291 */ /* 0x001fd2000f8ec0ff */
[----:B------:R-:W-:Y:S04]  /*1bf0*/  LDS R0, [UR4+0xc] ;  /* 0x00000c04ff007984 */ /* 0x000fe80008000800 */
[----:B---3--:R-:W0:Y:S04]  /*1c00*/  LDS.128 R4, [UR4+0x10] ;  /* 0x00001004ff047984 */ /* 0x008e280008000c00 */
[----:B------:R-:W1:Y:S01]  /*1c10*/  LDS.64 R8, [UR4+0x20] ;  /* 0x00002004ff087984 */ /* 0x000e620008000a00 */
[----:B0-----:R-:W-:-:S04]  /*1c20*/  IADD3 R0, PT, PT, R4, R0, R3 ;  /* 0x0000000004007210 */ /* 0x001fc80007ffe003 */
[----:B------:R-:W-:-:S04]  /*1c30*/  IADD3 R0, PT, PT, R6, R0, R5 ;  /* 0x0000000006007210 */ /* 0x000fc80007ffe005 */
[----:B-1----:R-:W-:-:S05]  /*1c40*/  IADD3 R0, PT, PT, R8, R0, R7 ;  /* 0x0000000008007210 */ /* 0x002fca0007ffe007 */
[----:B------:R-:W-:Y:S01]  /*1c50*/  IMAD.IADD R3, R0, 0x1, R9 ;  /* 0x0000000100037824 */ /* 0x000fe200078e0209 */
[----:B------:R-:W-:Y:S06]  /*1c60*/  BRA `(.L_x_17) ;  /* 0x0000001c00307947 */ /* 0x000fec0003800000 */
.L_x_2:
        /* <DEDUP_REMOVED lines=12> */
.L_x_32:
[----:B------:R-:W-:Y:S05]  /*1d30*/  BSYNC.RECONVERGENT B1 ;  /* 0x0000000000017941 */ /* 0x000fea0003800200 */
.L_x_31:
        /* <DEDUP_REMOVED lines=16> */
.L_x_37:
        /* <DEDUP_REMOVED lines=9> */
.L_x_36:
[----:B------:R-:W-:Y:S05]  /*1ed0*/  BSYNC.RECONVERGENT B2 ;  /* 0x0000000000027941 */ /* 0x000fea0003800200 */
.L_x_35:
        /* <DEDUP_REMOVED lines=8> */
.L_x_40:
        /* <DEDUP_REMOVED lines=35> */
.L_x_39:
[----:B------:R-:W-:Y:S05]  /*2190*/  BSYNC.RECONVERGENT B2 ;  /* 0x0000000000027941 */ /* 0x000fea0003800200 */
.L_x_38:
        /* <DEDUP_REMOVED lines=22> */
.L_x_42:
[----:B------:R-:W-:Y:S05]  /*2300*/  BSYNC.RECONVERGENT B2 ;  /* 0x0000000000027941 */ /* 0x000fea0003800200 */
.L_x_41:
        /* <DEDUP_REMOVED lines=10> */
.L_x_34:
[----:B------:R-:W-:Y:S05]  /*23b0*/  BSYNC.RECONVERGENT B1 ;  /* 0x0000000000017941 */ /* 0x000fea0003800200 */
.L_x_33:
        /* <DEDUP_REMOVED lines=38> */
[----:B------:R-:W0:Y:S04]  /*2620*/  LDS.128 R4, [UR4+0x10] ;  /* 0x00001004ff047984 */ /* 0x000e280008000c00 */
[----:B------:R-:W1:Y:S01]  /*2630*/  LDS.64 R8, [UR4+0x20] ;  /* 0x00002004ff087984 */ /* 0x000e620008000a00 */
[----:B0-----:R-:W-:-:S04]  /*2640*/  IADD3 R0, PT, PT, R4, R0, R3 ;  /* 0x0000000004007210 */ /* 0x001fc80007ffe003 */
[----:B------:R-:W-:-:S04]  /*2650*/  IADD3 R0, PT, PT, R6, R0, R5 ;  /* 0x0000000006007210 */ /* 0x000fc80007ffe005 */
[----:B-1----:R-:W-:-:S05]  /*2660*/  IADD3 R0, PT, PT, R8, R0, R7 ;  /* 0x0000000008007210 */ /* 0x002fca0007ffe007 */
[----:B--2---:R-:W-:Y:S01]  /*2670*/  IMAD.IADD R3, R0, 0x1, R9 ;  /* 0x0000000100037824 */ /* 0x004fe200078e0209 */
[----:B------:R-:W-:Y:S06]  /*2680*/  BRA `(.L_x_17) ;  /* 0x0000001000a87947 */ /* 0x000fec0003800000 */
.L_x_43:
        /* <DEDUP_REMOVED lines=16> */
[----:B------:R-:W1:Y:S02]  /*2790*/  SHFL.DOWN PT, R2, R3, 0x2, R7 ;  /* 0x0840000003027989 */ /* 0x000e6400000e0007 */
[----:B-1----:R-:W-:Y:S02]  /*27a0*/  SEL R2, R2, RZ, !P0 ;  /* 0x000000ff02027207 */ /* 0x002fe40004000000 */
[----:B------:R-:W-:-:S03]  /*27b0*/  ISETP.GT.AND P0, PT, R8, R7, PT ;  /* 0x000000070800720c */ /* 0x000fc60003f04270 */
[----:B------:R-:W-:Y:S01]  /*27c0*/  IMAD.IADD R2, R3, 0x1, R2 ;  /* 0x0000000103027824 */ /* 0x000fe200078e0202 */
[----:B------:R-:W-:-:S04]  /*27d0*/  @!P1 SHF.R.U32.HI R3, RZ, 0x3, R9 ;  /* 0x00000003ff039819 */ /* 0x000fc80000011609 */
[----:B------:R-:W1:Y:S02]  /*27e0*/  SHFL.DOWN PT, R4, R2, 0x4, R7 ;  /* 0x0880000002047989 */ /* 0x000e6400000e0007 */
[----:B-1----:R-:W-:Y:S01]  /*27f0*/  SEL R5, R4, RZ, !P0 ;  /* 0x000000ff04057207 */ /* 0x002fe20004000000 */
[C---:B------:R-:W-:Y:S02]  /*2800*/  VIADD R4, R6.reuse, 0x8 ;  /* 0x0000000806047836 */ /* 0x040fe40000000000 */
[----:B------:R-:W-:Y:S02]  /*2810*/  VIADD R6, R6, 0x10 ;  /* 0x0000001006067836 */ /* 0x000fe40000000000 */
[----:B------:R-:W-:Y:S01]  /*2820*/  IMAD.IADD R5, R2, 0x1, R5 ;  /* 0x0000000102057824 */ /* 0x000fe200078e0205 */
[----:B------:R-:W-:Y:S02]  /*2830*/  ISETP.GT.AND P0, PT, R4, R7, PT ;  /* 0x000000070400720c */ /* 0x000fe40003f04270 */
[----:B------:R-:W-:-:S02]  /*2840*/  @!P1 MOV R4, 0x400 ;  /* 0x0000040000049802 */ /* 0x000fc40000000f00 */
[----:B------:R-:W1:Y:S02]  /*2850*/  SHFL.DOWN PT, R0, R5, 0x8, R7 ;  /* 0x0900000005007989 */ /* 0x000e6400000e0007 */
[----:B0-----:R-:W-:Y:S02]  /*2860*/  @!P1 LEA R11, R11, R4, 0x18 ;  /* 0x000000040b0b9211 */ /* 0x001fe400078ec0ff */
[----:B------:R-:W-:-:S05]  /*2870*/  @!P1 LOP3.LUT R4, R3, 0x7c, RZ, 0xc0, !PT ;  /* 0x0000007c03049812 */ /* 0x000fca00078ec0ff */
[----:B------:R-:W-:Y:S01]  /*2880*/  @!P1 IMAD.IADD R4, R4, 0x1, R11 ;  /* 0x0000000104049824 */ /* 0x000fe200078e020b */
[----:B-1----:R-:W-:Y:S02]  /*2890*/  SEL R0, R0, RZ, !P0 ;  /* 0x000000ff00007207 */ /* 0x002fe40004000000 */
        /* <DEDUP_REMOVED lines=15> */
[----:B-1----:R-:W0:Y:S04]  /*2990*/  LDS.128 R4, [UR4+0x10] ;  /* 0x00001004ff047984 */ /* 0x002e280008000c00 */
        /* <DEDUP_REMOVED lines=18> */
.L_x_30:
[----:B------:R-:W0:Y:S01]  /*2ac0*/  S2R R0, SR_TID.X ;  /* 0x0000000000007919 */ /* 0x000e220000002100 */
[----:B------:R-:W0:Y:S02]  /*2ad0*/  LDC.64 R2, c[0x0][0x380] ;  /* 0x0000e000ff027b82 */ /* 0x000e240000000a00 */
[----:B0-----:R-:W-:-:S05]  /*2ae0*/  IMAD.WIDE.U32 R2, R0, 0x4, R2 ;  /* 0x0000000400027825 */ /* 0x001fca00078e0002 */
[----:B------:R-:W2:Y:S04]  /*2af0*/  LDG.E.CONSTANT R19, desc[UR6][R2.64] ;  /* 0x0000000602137981 */ /* 0x000ea8000c1e9900 */
[----:B------:R-:W2:Y:S04]  /*2b00*/  LDG.E.CONSTANT R4, desc[UR6][R2.64+0x400] ;  /* 0x0004000602047981 */ /* 0x000ea8000c1e9900 */
[----:B------:R-:W2:Y:S04]  /*2b10*/  LDG.E.CONSTANT R5, desc[UR6][R2.64+0x800] ;  /* 0x0008000602057981 */ /* 0x000ea8000c1e9900 */
[----:B------:R-:W3:Y:S04]  /*2b20*/  LDG.E.CONSTANT R6, desc[UR6][R2.64+0xc00] ;  /* 0x000c000602067981 */ /* 0x000ee8000c1e9900 */
[----:B------:R-:W3:Y:S04]  /*2b30*/  LDG.E.CONSTANT R7, desc[UR6][R2.64+0x1000] ;  /* 0x0010000602077981 */ /* 0x000ee8000c1e9900 */
[----:B------:R-:W4:Y:S04]  /*2b40*/  LDG.E.CONSTANT R8, desc[UR6][R2.64+0x1400] ;  /* 0x0014000602087981 */ /* 0x000f28000c1e9900 */
[----:B------:R-:W4:Y:S04]  /*2b50*/  LDG.E.CONSTANT R9, desc[UR6][R2.64+0x1800] ;  /* 0x0018000602097981 */ /* 0x000f28000c1e9900 */
[----:B------:R-:W5:Y:S04]  /*2b60*/  LDG.E.CONSTANT R10, desc[UR6][R2.64+0x1c00] ;  /* 0x001c0006020a7981 */ /* 0x000f68000c1e9900 */
[----:B------:R-:W5:Y:S04]  /*2b70*/  LDG.E.CONSTANT R11, desc[UR6][R2.64+0x2000] ;  /* 0x00200006020b7981 */ /* 0x000f68000c1e9900 */
[----:B------:R-:W5:Y:S04]  /*2b80*/  LDG.E.CONSTANT R12, desc[UR6][R2.64+0x2400] ;  /* 0x00240006020c7981 */ /* 0x000f68000c1e9900 */
[----:B------:R-:W5:Y:S04]  /*2b90*/  LDG.E.CONSTANT R13, desc[UR6][R2.64+0x2800] ;  /* 0x00280006020d7981 */ /* 0x000f68000c1e9900 */
[----:B------:R-:W5:Y:S04]  /*2ba0*/  LDG.E.CONSTANT R14, desc[UR6][R2.64+0x2c00] ;  /* 0x002c0006020e7981 */ /* 0x000f68000c1e9900 */
[----:B------:R-:W5:Y:S04]  /*2bb0*/  LDG.E.CONSTANT R15, desc[UR6][R2.64+0x3000] ;  /* 0x00300006020f7981 */ /* 0x000f68000c1e9900 */
[----:B------:R-:W5:Y:S04]  /*2bc0*/  LDG.E.CONSTANT R16, desc[UR6][R2.64+0x3400] ;  /* 0x0034000602107981 */ /* 0x000f68000c1e9900 */
[----:B------:R-:W5:Y:S04]  /*2bd0*/  LDG.E.CONSTANT R17, desc[UR6][R2.64+0x3800] ;  /* 0x0038000602117981 */ /* 0x000f68000c1e9900 */
[----:B------:R-:W5:Y:S01]  /*2be0*/  LDG.E.CONSTANT R18, desc[UR6][R2.64+0x3c00] ;  /* 0x003c000602127981 */ /* 0x000f62000c1e9900 */
[----:B------:R-:W-:-:S02]  /*2bf0*/  ISETP.GE.U32.AND P0, PT, R20, 0x2000, PT ;  /* 0x000020001400780c */ /* 0x000fc40003f06070 */
[----:B--2---:R-:W-:-:S04]  /*2c00*/  IADD3 R4, PT, PT, R5, R4, R19 ;  /* 0x0000000405047210 */ /* 0x004fc80007ffe013 */
[----:B---3--:R-:W-:-:S04]  /*2c10*/  IADD3 R4, PT, PT, R7, R6, R4 ;  /* 0x0000000607047210 */ /* 0x008fc80007ffe004 */
[----:B----4-:R-:W-:-:S04]  /*2c20*/  IADD3 R4, PT, PT, R9, R8, R4 ;  /* 0x0000000809047210 */ /* 0x010fc80007ffe004 */
[----:B-----5:R-:W-:Y:S01]  /*2c30*/  IADD3 R4, PT, PT, R11, R10, R4 ;  /* 0x0000000a0b047210 */ /* 0x020fe20007ffe004 */
[----:B------:R-:W-:-:S03]  /*2c40*/  IMAD.MOV.U32 R11, RZ, RZ, 0x1000 ;  /* 0x00001000ff0b7424 */ /* 0x000fc600078e00ff */
[----:B------:R-:W-:-:S04]  /*2c50*/  IADD3 R4, PT, PT, R13, R12, R4 ;  /* 0x0000000c0d047210 */ /* 0x000fc80007ffe004 */
[----:B------:R-:W-:-:S04]  /*2c60*/  IADD3 R4, PT, PT, R15, R14, R4 ;  /* 0x0000000e0f047210 */ /* 0x000fc80007ffe004 */
[----:B------:R-:W-:-:S05]  /*2c70*/  IADD3 R17, PT, PT, R17, R16, R4 ;  /* 0x0000001011117210 */ /* 0x000fca0007ffe004 */
[----:B------:R-:W-:Y:S01]  /*2c80*/  IMAD.IADD R8, R18, 0x1, R17 ;  /* 0x0000000112087824 */ /* 0x000fe200078e0211 */
[----:B------:R-:W-:Y:S06]  /*2c90*/  @!P0 BRA `(.L_x_44) ;  /* 0x00000000008c8947 */ /* 0x000fec0003800000 */
[----:B------:R-:W0:Y:S01]  /*2ca0*/  LDC R7, c[0x0][0x390] ;  /* 0x0000e400ff077b82 */ /* 0x000e220000000800 */
[----:B------:R-:W-:Y:S02]  /*2cb0*/  VIADD R6, R20, 0xfffff000 ;  /* 0xfffff00014067836 */ /* 0x000fe40000000000 */
[----:B------:R-:W-:-:S07]  /*2cc0*/  IMAD.MOV.U32 R11, RZ, RZ, 0x1000 ;  /* 0x00001000ff0b7424 */ /* 0x000fce00078e00ff */
.L_x_46:
[----:B------:R-:W-:-:S05]  /*2cd0*/  IMAD.WIDE R4, R11, 0x4, R2 ;  /* 0x000000040b047825 */ /* 0x000fca00078e0202 */
        /* <DEDUP_REMOVED lines=16> */
[----:B--2---:R-:W-:-:S04]  /*2de0*/  IADD3 R18, PT, PT, R18, R19, R8 ;  /* 0x0000001312127210 */ /* 0x004fc80007ffe008 */
[----:B---3--:R-:W-:Y:S01]  /*2df0*/  IADD3 R18, PT, PT, R21, R20, R18 ;  /* 0x0000001415127210 */ /* 0x008fe20007ffe012 */
[----:B0-----:R-:W-:-:S04]  /*2e00*/  IMAD.MOV.U32 R20, RZ, RZ, R7 ;  /* 0x000000ffff147224 */ /* 0x001fc800078e0007 */
[----:B------:R-:W-:Y:S01]  /*2e10*/  IMAD.IADD R8, R20, 0x1, -R11 ;  /* 0x0000000114087824 */ /* 0x000fe200078e0a0b */
[----:B----4-:R-:W-:-:S04]  /*2e20*/  IADD3 R18, PT, PT, R23, R22, R18 ;  /* 0x0000001617127210 */ /* 0x010fc80007ffe012 */
[----:B------:R-:W-:Y:S02]  /*2e30*/  ISETP.GE.AND P0, PT, R8, 0x1000, PT ;  /* 0x000010000800780c */ /* 0x000fe40003f06270 */
[----:B-----5:R-:W-:-:S04]  /*2e40*/  IADD3 R18, PT, PT, R25, R24, R18 ;  /* 0x0000001819127210 */ /* 0x020fc80007ffe012 */
[----:B------:R-:W-:-:S04]  /*2e50*/  IADD3 R14, PT, PT, R14, R17, R18 ;  /* 0x000000110e0e7210 */ /* 0x000fc80007ffe012 */
[----:B------:R-:W-:-:S04]  /*2e60*/  IADD3 R12, PT, PT, R15, R12, R14 ;  /* 0x0000000c0f0c7210 */ /* 0x000fc80007ffe00e */
[----:B------:R-:W-:-:S04]  /*2e70*/  IADD3 R10, PT, PT, R10, R13, R12 ;  /* 0x0000000d0a0a7210 */ /* 0x000fc80007ffe00c */
[----:B------:R-:W-:Y:S01]  /*2e80*/  IADD3 R8, PT, PT, R16, R9, R10 ;  /* 0x0000000910087210 */ /* 0x000fe20007ffe00a */
[----:B------:R-:W-:Y:S06]  /*2e90*/  @!P0 BRA `(.L_x_45) ;  /* 0x0000000400fc8947 */ /* 0x000fec0003800000 */
[----:B------:R-:W-:-:S05]  /*2ea0*/  VIADD R11, R11, 0x1000 ;  /* 0x000010000b0b7836 */ /* 0x000fca0000000000 */
[----:B------:R-:W-:-:S13]  /*2eb0*/  ISETP.GT.AND P0, PT, R11, R6, PT ;  /* 0x000000060b00720c */ /* 0x000fda0003f04270 */
[----:B------:R-:W-:Y:S05]  /*2ec0*/  @!P0 BRA `(.L_x_46) ;  /* 0xfffffffc00808947 */ /* 0x000fea000383ffff */
.L_x_44:
        /* <DEDUP_REMOVED lines=20> */
.L_x_50:
        /* <DEDUP_REMOVED lines=8> */
.L_x_49:
[----:B------:R-:W-:Y:S05]  /*3090*/  BSYNC.RECONVERGENT B2 ;  /* 0x0000000000027941 */ /* 0x000fea0003800200 */
.L_x_48:
        /* <DEDUP_REMOVED lines=16> */
.L_x_53:
        /* <DEDUP_REMOVED lines=20> */
[----:B------:R-:W5:Y:S04]  /*32e0*/  LDG.E.CONSTANT R22, desc[UR6][R2.64+0x2400] ;  /* 0x0024000602167981 */ /* 0x000f68000c1e9900 */
[----:B------:R0:W5:Y:S04]  /*32f0*/  LDG.E.CONSTANT R5, desc[UR6][R4.64] ;  /* 0x0000000604057981 */ /* 0x000168000c1e9900 */
        /* <DEDUP_REMOVED lines=17> */
.L_x_52:
[----:B------:R-:W-:Y:S05]  /*3410*/  BSYNC.RECONVERGENT B2 ;  /* 0x0000000000027941 */ /* 0x000fea0003800200 */
.L_x_51:
        /* <DEDUP_REMOVED lines=10> */
[----:B------:R-:W5:Y:S01]  /*34c0*/  LDG.E.CONSTANT R16, desc[UR6][R2.64+0x1400] ;  /* 0x0014000602107981 */ /* 0x000f62000c1e9900 */
[----:B0-----:R-:W-:-:S04]  /*34d0*/  IMAD.WIDE.U32 R4, R11, 0x4, R6 ;  /* 0x000000040b047825 */ /* 0x001fc800078e0006 */
[----:B------:R-:W-:Y:S02]  /*34e0*/  IMAD.WIDE.U32 R6, R13, 0x4, R6 ;  /* 0x000000040d067825 */ /* 0x000fe400078e0006 */
[----:B------:R0:W2:Y:S04]  /*34f0*/  LDG.E.CONSTANT R5, desc[UR6][R4.64] ;  /* 0x0000000604057981 */ /* 0x0000a8000c1e9900 */
[----:B------:R1:W3:Y:S04]  /*3500*/  LDG.E.CONSTANT R13, desc[UR6][R2.64] ;  /* 0x00000006020d7981 */ /* 0x0002e8000c1e9900 */
[----:B------:R-:W4:Y:S01]  /*3510*/  LDG.E.CONSTANT R7, desc[UR6][R6.64] ;  /* 0x0000000606077981 */ /* 0x000f22000c1e9900 */
[----:B0-----:R-:W-:Y:S01]  /*3520*/  IADD3 R4, P1, PT, R2, 0x2000, RZ ;  /* 0x0000200002047810 */ /* 0x001fe20007f3e0ff */
[----:B------:R-:W-:Y:S01]  /*3530*/  VIADD R10, R10, 0x800 ;  /* 0x000008000a0a7836 */ /* 0x000fe20000000000 */
[----:B------:R-:W-:Y:S01]  /*3540*/  PLOP3.LUT P0, PT, PT, PT, PT, 0x8, 0x80 ;  /* 0x000000000080781c */ /* 0x000fe20003f0e170 */
[----:B------:R-:W-:-:S02]  /*3550*/  VIADD R11, R11, 0x800 ;  /* 0x000008000b0b7836 */ /* 0x000fc40000000000 */
[----:B-1----:R-:W-:Y:S01]  /*3560*/  IMAD.MOV.U32 R2, RZ, RZ, R4 ;  /* 0x000000ffff027224 */ /* 0x002fe200078e0004 */
[----:B--2---:R-:W-:-:S04]  /*3570*/  IADD3 R12, PT, PT, R12, R5, R8 ;  /* 0x000000050c0c7210 */ /* 0x004fc80007ffe008 */
[----:B---3--:R-:W-:Y:S01]  /*3580*/  IADD3 R12, PT, PT, R14, R13, R12 ;  /* 0x0000000d0e0c7210 */ /* 0x008fe20007ffe00c */
[----:B------:R-:W-:-:S03]  /*3590*/  IMAD.X R5, RZ, RZ, R3, P1 ;  /* 0x000000ffff057224 */ /* 0x000fc600008e0603 */
[----:B----4-:R-:W-:Y:S01]  /*35a0*/  IADD3 R12, PT, PT, R15, R7, R12 ;  /* 0x000000070f0c7210 */ /* 0x010fe20007ffe00c */
[----:B------:R-:W-:-:S03]  /*35b0*/  IMAD.MOV.U32 R3, RZ, RZ, R5 ;  /* 0x000000ffff037224 */ /* 0x000fc600078e0005 */
[----:B-----5:R-:W-:-:S07]  /*35c0*/  IADD3 R8, PT, PT, R16, R17, R12 ;  /* 0x0000001110087210 */ /* 0x020fce0007ffe00c */
.L_x_55:
[----:B------:R-:W-:Y:S05]  /*35d0*/  BSYNC.RECONVERGENT B2 ;  /* 0x0000000000027941 */ /* 0x000fea0003800200 */
.L_x_54:
        /* <DEDUP_REMOVED lines=10> */
.L_x_47:
[----:B------:R-:W-:Y:S05]  /*3680*/  BSYNC.RECONVERGENT B1 ;  /* 0x0000000000017941 */ /* 0x000fea0003800200 */
.L_x_45:
[----:B------:R-:W0:Y:S01]  /*3690*/  S2R R9, SR_LANEID ;  /* 0x0000000000097919 */ /* 0x000e220000000000 */
[----:B------:R-:W1:Y:S01]  /*36a0*/  SHFL.DOWN PT, R2, R8, 0x1, 0x1f ;  /* 0x08201f0008027f89 */ /* 0x000e6200000e0000 */
[C---:B0-----:R-:W-:Y:S02]  /*36b0*/  ISETP.GT.AND P0, PT, R9.reuse, 0x1e, PT ;  /* 0x0000001e0900780c */ /* 0x041fe40003f04270 */
[C---:B------:R-:W-:Y:S02]  /*36c0*/  ISETP.NE.AND P1, PT, R9.reuse, RZ, PT ;  /* 0x000000ff0900720c */ /* 0x040fe40003f25270 */
        /* <DEDUP_REMOVED lines=37> */
[----:B0-----:R-:W-:-:S07]  /*3920*/  IMAD.IADD R3, R0, 0x1, R9 ;  /* 0x0000000100037824 */ /* 0x001fce00078e0209 */
.L_x_17:
[----:B------:R-:W-:Y:S05]  /*3930*/  BSYNC.RECONVERGENT B0 ;  /* 0x0000000000007941 */ /* 0x000fea0003800200 */
.L_x_1:
[----:B------:R-:W-:Y:S05]  /*3940*/  @P0 EXIT ;  /* 0x000000000000094d */ /* 0x000fea0003800000 */
[----:B-1----:R-:W1:Y:S01]  /*3950*/  LDC.64 R4, c[0x0][0x388] ;  /* 0x0000e200ff047b82 */ /* 0x002e620000000a00 */
[----:B------:R-:W0:Y:S02]  /*3960*/  LDCU UR4, c[0x0][0x398] ;  /* 0x00007300ff0477ac */ /* 0x000e240008000800 */
[----:B0-234-:R-:W-:-:S05]  /*3970*/  VIADD R3, R3, UR4 ;  /* 0x0000000403037c36 */ /* 0x01dfca0008000000 */
[----:B-1----:R-:W-:Y:S01]  /*3980*/  STG.E desc[UR6][R4.64], R3 ;  /* 0x0000000304007986 */ /* 0x002fe2000c101906 */
[----:B------:R-:W-:Y:S05]  /*3990*/  EXIT ;  /* 0x000000000000794d */ /* 0x000fea0003800000 */
.L_x_56:
[----:B------:R-:W-:-:S00]  /*39a0*/  BRA `(.L_x_56) ;  /* 0xfffffffc00fc7947 */ /* 0x000fc0000383ffff */
[----:B------:R-:W-:-:S00]  /*39b0*/  NOP ;  /* 0x0000000000007918 */ /* 0x000fc00000000000 */
        /* <DEDUP_REMOVED lines=12> */
.L_x_1446:


//--------------------- .text._ZN3cub18CUB_300001_SM_10006detail6reduce18DeviceReduceKernelINS2_10policy_hubIiyN4cuda3std3__44plusIiEEE10Policy1000EPiyS9_iNS7_10__identityEEEvT0_PT3_T1_NS0_13GridEvenShareISH_EET2_T4_ --------------------------
	.section	.text._ZN3cub18CUB_300001_SM_10006detail6reduce18DeviceReduceKernelINS2_10policy_hubIiyN4cuda3std3__44plusIiEEE10Policy1000EPiyS9_iNS7_10__identityEEEvT0_PT3_T1_NS0_13GridEvenShareISH_EET2_T4_,"ax",@progbits
	.align	128
        .global         _ZN3cub18CUB_300001_SM_10006detail6reduce18DeviceReduceKernelINS2_10policy_hubIiyN4cuda3std3__44plusIiEEE10Policy1000EPiyS9_iNS7_10__identityEEEvT0_PT3_T1_NS0_13GridEvenShareISH_EET2_T4_
        .type           _ZN3cub18CUB_300001_SM_10006detail6reduce18DeviceReduceKernelINS2_10policy_hubIiyN4cuda3std3__44plusIiEEE10Policy1000EPiyS9_iNS7_10__identityEEEvT0_PT3_T1_NS0_13GridEvenShareISH_EET2_T4_,@function
        .size           _ZN3cub18CUB_300001_SM_10006detail6reduce18DeviceReduceKernelINS2_10policy_hubIiyN4cuda3std3__44plusIiEEE10Policy1000EPiyS9_iNS7_10__identityEEEvT0_PT3_T1_NS0_13GridEvenShareISH_EET2_T4_,(.L_x_1447 - _ZN3cub18CUB_300001_SM_10006detail6reduce18DeviceReduceKernelINS2_10policy_hubIiyN4cuda3std3__44plusIiEEE10Policy1000EPiyS9_iNS7_10__identityEEEvT0_PT3_T1_NS0_13GridEvenShareISH_EET2_T4_)
        .other          _ZN3cub18CUB_300001_SM_10006detail6reduce18DeviceReduceKernelINS2_10policy_hubIiyN4cuda3std3__44plusIiEEE10Policy1000EPiyS9_iNS7_10__identityEEEvT0_PT3_T1_NS0_13GridEvenShareISH_EET2_T4_,@"STO_CUDA_ENTRY STV_DEFAULT"
_ZN3cub18CUB_300001_SM_10006detail6reduce18DeviceReduceKernelINS2_10policy_hubIiyN4cuda3std3__44plusIiEEE10Policy1000EPiyS9_iNS7_10__identityEEEvT0_PT3_T1_NS0_13GridEvenShareISH_EET2_T4_:
.text._ZN3cub18CUB_300001_SM_10006detail6reduce18DeviceReduceKernelINS2_10policy_hubIiyN4cuda3std3__44plusIiEEE10Policy1000EPiyS9_iNS7_10__identityEEEvT0_PT3_T1_NS0_13GridEvenShareISH_EET2_T4_:
[----:B------:R-:W-:Y:S01]  /*0000*/  LDC R1, c[0x0][0x37c] ;  /* 0x0000df00ff017b82 */ /* 0x000fe20000000800 */
[----:B------:R-:W0:Y:S07]  /*0010*/  LDCU UR10, c[0x0][0x380] ;  /* 0x00007000ff0a77ac */ /* 0x000e2e0008000800 */
[----:B------:R-:W1:Y:S01]  /*0020*/  S2UR UR15, SR_CTAID.X ;  /* 0x00000000000f79c3 */ /* 0x000e620000002500 */
[----:B------:R-:W-:Y:S01]  /*0030*/  BSSY.RECONVERGENT B0, `(.L_x_57) ;  /* 0x00003fb000007945 */ /* 0x000fe20003800200 */
[----:B------:R-:W2:Y:S01]  /*0040*/  LDCU UR5, c[0x0][0x3c0] ;  /* 0x00007800ff0577ac */ /* 0x000ea20008000800 */
[----:B------:R-:W3:Y:S01]  /*0050*/  LDCU.64 UR12, c[0x0][0x358] ;  /* 0x00006b00ff0c77ac */ /* 0x000ee20008000a00 */
[----:B0-----:R-:W-:-:S02]  /*0060*/  ULOP3.LUT UP0, URZ, UR10, 0xf, URZ, 0xc0, !UPT ;  /* 0x0000000f0aff7892 */ /* 0x001fc4000f80c0ff */
[----:B--2---:R-:W-:Y:S02]  /*0070*/  USHF.L.U32 UR5, UR5, 0xc, URZ ;  /* 0x0000000c05057899 */ /* 0x004fe400080006ff */
[----:B-1----:R-:W-:Y:S02]  /*0080*/  USHF.L.U32 UR4, UR15, 0xc, URZ ;  /* 0x0000000c0f047899 */ /* 0x002fe400080006ff */
[----:B------:R-:W-:-:S03]  /*0090*/  USHF.R.S32.HI UR6, URZ, 0x1f, UR5 ;  /* 0x0000001fff067899 */ /* 0x000fc60008011405 */
[----:B---3--:R-:W-:Y:S09]  /*00a0*/  BRA.U UP0, `(.L_x_58) ;  /* 0x0000001d00b07547 */ /* 0x008ff2000b800000 */
[----:B------:R-:W0:Y:S02]  /*00b0*/  LDCU.64 UR8, c[0x0][0x3b8] ;  /* 0x00007700ff0877ac */ /* 0x000e240008000a00 */
[----:B0-----:R-:W-:Y:S02]  /*00c0*/  IMAD.U32 R2, RZ, RZ, UR8 ;  /* 0x00000008ff027e24 */ /* 0x001fe4000f8e00ff */
[----:B------:R-:W-:-:S03]  /*00d0*/  IMAD.U32 R3, RZ, RZ, UR9 ;  /* 0x00000009ff037e24 */ /* 0x000fc6000f8e00ff */
[----:B------:R-:W-:-:S04]  /*00e0*/  IADD3 R21, P1, PT, R2, -UR4, RZ ;  /* 0x8000000402157c10 */ /* 0x000fc8000ff3e0ff */
[----:B------:R-:W-:Y:S02]  /*00f0*/  ISETP.GT.U32.AND P0, PT, R21, 0xfff, PT ;  /* 0x00000fff1500780c */ /* 0x000fe40003f04070 */
[----:B------:R-:W-:-:S04]  /*0100*/  IADD3.X R20, PT, PT, R3, -0x1, RZ, P1, !PT ;  /* 0xffffffff03147810 */ /* 0x000fc80000ffe4ff */
[----:B------:R-:W-:-:S13]  /*0110*/  ISETP.GT.U32.AND.EX P0, PT, R20, RZ, PT, P0 ;  /* 0x000000ff1400720c */ /* 0x000fda0003f04100 */
[----:B------:R-:W-:Y:S05]  /*0120*/  @P0 BRA `(.L_x_59) ;  /* 0x0000000c00f80947 */ /* 0x000fea0003800000 */
[----:B------:R-:W0:Y:S01]  /*0130*/  S2R R9, SR_TID.X ;  /* 0x0000000000097919 */ /* 0x000e220000002100 */
[----:B------:R-:W-:Y:S01]  /*0140*/  VIADD R0, R2, -UR4 ;  /* 0x8000000402007c36 */ /* 0x000fe20008000000 */
[----:B------:R-:W1:Y:S01]  /*0150*/  LDCU UR6, c[0x0][0x384] ;  /* 0x00007080ff0677ac */ /* 0x000e620008000800 */
[----:B------:R-:W-:Y:S01]  /*0160*/  BSSY.RECONVERGENT B1, `(.L_x_60) ;  /* 0x000000a000017945 */ /* 0x000fe20003800200 */
[----:B------:R-:W-:Y:S02]  /*0170*/  IMAD.MOV.U32 R8, RZ, RZ, RZ ;  /* 0x000000ffff087224 */ /* 0x000fe400078e00ff */
[----:B0-----:R-:W-:Y:S01]  /*0180*/  ISETP.GE.AND P0, PT, R9, R0, PT ;  /* 0x000000000900720c */ /* 0x001fe20003f06270 */
[----:B------:R-:W-:-:S12]  /*0190*/  IMAD.MOV.U32 R11, RZ, RZ, R9 ;  /* 0x000000ffff0b7224 */ /* 0x000fd800078e0009 */
[----:B-1----:R-:W-:Y:S05]  /*01a0*/  @P0 BRA `(.L_x_61) ;  /* 0x0000000000140947 */ /* 0x002fea0003800000 */
[----:B------:R-:W0:Y:S01]  /*01b0*/  LDC.64 R4, c[0x0][0x380] ;  /* 0x0000e000ff047b82 */ /* 0x000e220000000a00 */
[----:B------:R-:W-:-:S04]  /*01c0*/  VIADD R3, R9, UR4 ;  /* 0x0000000409037c36 */ /* 0x000fc80008000000 */
[----:B0-----:R-:W-:-:S05]  /*01d0*/  IMAD.WIDE.U32 R4, R3, 0x4, R4 ;  /* 0x0000000403047825 */ /* 0x001fca00078e0004 */
[----:B------:R0:W5:Y:S01]  /*01e0*/  LDG.E.CONSTANT R8, desc[UR12][R4.64] ;  /* 0x0000000c04087981 */ /* 0x000162000c1e9900 */
[----:B------:R-:W-:-:S07]  /*01f0*/  VIADD R11, R9, 0x100 ;  /* 0x00000100090b7836 */ /* 0x000fce0000000000 */
.L_x_61:
[----:B------:R-:W-:Y:S05]  /*0200*/  BSYNC.RECONVERGENT B1 ;  /* 0x0000000000017941 */ /* 0x000fea0003800200 */
.L_x_60:
[----:B------:R-:W-:Y:S01]  /*0210*/  ISETP.GE.AND P0, PT, R11, R0, PT ;  /* 0x000000000b00720c */ /* 0x000fe20003f06270 */
[----:B------:R-:W-:-:S12]  /*0220*/  BSSY.RECONVERGENT B1, `(.L_x_62) ;  /* 0x000007e000017945 */ /* 0x000fd80003800200 */
[----:B------:R-:W-:Y:S05]  /*0230*/  @P0 BRA `(.L_x_63) ;  /* 0x0000000400f00947 */ /* 0x000fea0003800000 */
[----:B------:R-:W-:Y:S01]  /*0240*/  LOP3.LUT R3, RZ, R11, RZ, 0x33, !PT ;  /* 0x0000000bff037212 */ /* 0x000fe200078e33ff */
[----:B------:R-:W-:Y:S04]  /*0250*/  BSSY.RECONVERGENT B2, `(.L_x_64) ;  /* 0x0000019000027945 */ /* 0x000fe80003800200 */
[----:B------:R-:W-:-:S04]  /*0260*/  IMAD.IADD R2, R3, 0x1, R2 ;  /* 0x0000000103027824 */ /* 0x000fc800078e0202 */
[C---:B0-----:R-:W-:Y:S01]  /*0270*/  VIADD R4, R2.reuse, -UR4 ;  /* 0x8000000402047c36 */ /* 0x041fe20008000000 */
[----:B------:R-:W-:-:S04]  /*0280*/  LOP3.LUT R3, R2, 0x300, RZ, 0xc0, !PT ;  /* 0x0000030002037812 */ /* 0x000fc800078ec0ff */
[----:B------:R-:W-:Y:S02]  /*0290*/  ISETP.NE.AND P1, PT, R3, 0x300, PT ;  /* 0x000003000300780c */ /* 0x000fe40003f25270 */
[----:B------:R-:W-:-:S11]  /*02a0*/  ISETP.GE.U32.AND P0, PT, R4, 0x300, PT ;  /* 0x000003000400780c */ /* 0x000fd60003f06070 */
[----:B------:R-:W-:Y:S05]  /*02b0*/  @!P1 BRA `(.L_x_65) ;  /* 0x0000000000489947 */ /* 0x000fea0003800000 */
[----:B------:R-:W0:Y:S01]  /*02c0*/  LDCU UR5, c[0x0][0x384] ;  /* 0x00007080ff0577ac */ /* 0x000e220008000800 */
[----:B------:R-:W-:Y:S02]  /*02d0*/  IADD3 R6, P1, PT, R11, UR4, RZ ;  /* 0x000000040b067c10 */ /* 0x000fe4000ff3e0ff */
[----:B------:R-:W-:Y:S02]  /*02e0*/  LEA.HI R2, R2, 0x1, RZ, 0x18 ;  /* 0x0000000102027811 */ /* 0x000fe400078fc0ff */
[----:B------:R-:W-:Y:S01]  /*02f0*/  LEA R5, P2, R6, UR10, 0x2 ;  /* 0x0000000a06057c11 */ /* 0x000fe2000f8410ff */
[----:B------:R-:W-:Y:S01]  /*0300*/  IMAD.X R3, RZ, RZ, RZ, P1 ;  /* 0x000000ffff037224 */ /* 0x000fe200008e06ff */
[----:B------:R-:W-:-:S05]  /*0310*/  LOP3.LUT R2, R2, 0x3, RZ, 0xc0, !PT ;  /* 0x0000000302027812 */ /* 0x000fca00078ec0ff */
[----:B------:R-:W-:Y:S01]  /*0320*/  IMAD.MOV R4, RZ, RZ, -R2 ;  /* 0x000000ffff047224 */ /* 0x000fe200078e0a02 */
[----:B0-----:R-:W-:-:S07]  /*0330*/  LEA.HI.X R6, R6, UR5, R3, 0x2, P2 ;  /* 0x0000000506067c11 */ /* 0x001fce00090f1403 */
.L_x_66:
[----:B------:R-:W-:Y:S02]  /*0340*/  IMAD.MOV.U32 R3, RZ, RZ, R6 ;  /* 0x000000ffff037224 */ /* 0x000fe400078e0006 */
[----:B------:R-:W-:-:S05]  /*0350*/  IMAD.MOV.U32 R2, RZ, RZ, R5 ;  /* 0x000000ffff027224 */ /* 0x000fca00078e0005 */
[----:B------:R-:W2:Y:S01]  /*0360*/  LDG.E.CONSTANT R3, desc[UR12][R2.64] ;  /* 0x0000000c02037981 */ /* 0x000ea2000c1e9900 */
[----:B------:R-:W-:Y:S01]  /*0370*/  VIADD R4, R4, 0x1 ;  /* 0x0000000104047836 */ /* 0x000fe20000000000 */
[----:B------:R-:W-:Y:S01]  /*0380*/  IADD3 R5, P2, PT, R5, 0x400, RZ ;  /* 0x0000040005057810 */ /* 0x000fe20007f5e0ff */
[----:B------:R-:W-:-:S03]  /*0390*/  VIADD R11, R11, 0x100 ;  /* 0x000001000b0b7836 */ /* 0x000fc60000000000 */
[----:B------:R-:W-:Y:S01]  /*03a0*/  ISETP.NE.AND P1, PT, R4, RZ, PT ;  /* 0x000000ff0400720c */ /* 0x000fe20003f25270 */
[----:B------:R-:W-:Y:S02]  /*03b0*/  IMAD.X R6, RZ, RZ, R6, P2 ;  /* 0x000000ffff067224 */ /* 0x000fe400010e0606 */
[----:B--2--5:R-:W-:-:S10]  /*03c0*/  IMAD.IADD R8, R3, 0x1, R8 ;  /* 0x0000000103087824 */ /* 0x024fd400078e0208 */
[----:B------:R-:W-:Y:S05]  /*03d0*/  @P1 BRA `(.L_x_66) ;  /* 0xfffffffc00d81947 */ /* 0x000fea000383ffff */
.L_x_65:
[----:B------:R-:W-:Y:S05]  /*03e0*/  BSYNC.RECONVERGENT B2 ;  /* 0x0000000000027941 */ /* 0x000fea0003800200 */
.L_x_64:
        /* <DEDUP_REMOVED lines=8> */
.L_x_69:
[C---:B------:R-:W-:Y:S01]  /*0470*/  IADD3 R5, P1, PT, R11.reuse, UR4, RZ ;  /* 0x000000040b057c10 */ /* 0x040fe2000ff3e0ff */
[----:B------:R-:W-:-:S03]  /*0480*/  VIADD R2, R11, 0x400 ;  /* 0x000004000b027836 */ /* 0x000fc60000000000 */
[----:B------:R-:W-:Y:S02]  /*0490*/  LEA.HI.X.SX32 R12, R11, RZ, 0x1, P1 ;  /* 0x000000ff0b0c7211 */ /* 0x000fe400008f0eff */
[C---:B------:R-:W-:Y:S02]  /*04a0*/  LEA R16, P1, R5.reuse, UR10, 0x2 ;  /* 0x0000000a05107c11 */ /* 0x040fe4000f8210ff */
[C---:B------:R-:W-:Y:S02]  /*04b0*/  IADD3 R3, P2, PT, R2.reuse, UR4, RZ ;  /* 0x0000000402037c10 */ /* 0x040fe4000ff5e0ff */
[----:B------:R-:W-:Y:S02]  /*04c0*/  LEA.HI.X R17, R5, UR6, R12, 0x2, P1 ;  /* 0x0000000605117c11 */ /* 0x000fe400088f140c */
[----:B------:R-:W-:Y:S01]  /*04d0*/  LEA.HI.X.SX32 R4, R2, RZ, 0x1, P2 ;  /* 0x000000ff02047211 */ /* 0x000fe200010f0eff */
[----:B------:R-:W-:Y:S01]  /*04e0*/  VIADD R2, R11, 0x800 ;  /* 0x000008000b027836 */ /* 0x000fe20000000000 */
[C---:B------:R-:W-:Y:S01]  /*04f0*/  LEA R6, P2, R3.reuse, UR10, 0x2 ;  /* 0x0000000a03067c11 */ /* 0x040fe2000f8410ff */
[----:B------:R-:W2:Y:S03]  /*0500*/  LDG.E.CONSTANT R14, desc[UR12][R16.64] ;  /* 0x0000000c100e7981 */ /* 0x000ea6000c1e9900 */
[----:B------:R-:W-:Y:S01]  /*0510*/  LEA.HI.X R7, R3, UR6, R4, 0x2, P2 ;  /* 0x0000000603077c11 */ /* 0x000fe200090f1404 */
[----:B------:R-:W2:Y:S01]  /*0520*/  LDG.E.CONSTANT R15, desc[UR12][R16.64+0x400] ;  /* 0x0004000c100f7981 */ /* 0x000ea2000c1e9900 */
[----:B------:R-:W-:Y:S01]  /*0530*/  IADD3 R3, P1, PT, R2, UR4, RZ ;  /* 0x0000000402037c10 */ /* 0x000fe2000ff3e0ff */
[----:B------:R-:W-:-:S02]  /*0540*/  VIADD R4, R11, 0xc00 ;  /* 0x00000c000b047836 */ /* 0x000fc40000000000 */
[----:B------:R-:W3:Y:S01]  /*0550*/  LDG.E.CONSTANT R12, desc[UR12][R16.64+0x800] ;  /* 0x0008000c100c7981 */ /* 0x000ee2000c1e9900 */
[----:B------:R-:W-:-:S03]  /*0560*/  LEA.HI.X.SX32 R20, R2, RZ, 0x1, P1 ;  /* 0x000000ff02147211 */ /* 0x000fc600008f0eff */
[----:B------:R-:W3:Y:S01]  /*0570*/  LDG.E.CONSTANT R21, desc[UR12][R16.64+0xc00] ;  /* 0x000c000c10157981 */ /* 0x000ee2000c1e9900 */
[----:B------:R-:W-:-:S03]  /*0580*/  LEA R2, P1, R3, UR10, 0x2 ;  /* 0x0000000a03027c11 */ /* 0x000fc6000f8210ff */
[----:B------:R-:W4:Y:S01]  /*0590*/  LDG.E.CONSTANT R19, desc[UR12][R6.64] ;  /* 0x0000000c06137981 */ /* 0x000f22000c1e9900 */
[----:B------:R-:W-:-:S03]  /*05a0*/  IADD3 R5, P2, PT, R4, UR4, RZ ;  /* 0x0000000404057c10 */ /* 0x000fc6000ff5e0ff */
[----:B------:R-:W4:Y:S01]  /*05b0*/  LDG.E.CONSTANT R18, desc[UR12][R6.64+0x400] ;  /* 0x0004000c06127981 */ /* 0x000f22000c1e9900 */
[----:B------:R-:W-:-:S03]  /*05c0*/  LEA.HI.X R3, R3, UR6, R20, 0x2, P1 ;  /* 0x0000000603037c11 */ /* 0x000fc600088f1414 */
[----:B------:R-:W4:Y:S01]  /*05d0*/  LDG.E.CONSTANT R13, desc[UR12][R6.64+0x800] ;  /* 0x0008000c060d7981 */ /* 0x000f22000c1e9900 */
[----:B------:R-:W-:-:S03]  /*05e0*/  LEA.HI.X.SX32 R24, R4, RZ, 0x1, P2 ;  /* 0x000000ff04187211 */ /* 0x000fc600010f0eff */
[----:B------:R-:W4:Y:S01]  /*05f0*/  LDG.E.CONSTANT R20, desc[UR12][R6.64+0xc00] ;  /* 0x000c000c06147981 */ /* 0x000f22000c1e9900 */
[----:B------:R-:W-:-:S03]  /*0600*/  LEA R4, P1, R5, UR10, 0x2 ;  /* 0x0000000a05047c11 */ /* 0x000fc6000f8210ff */
[----:B------:R-:W4:Y:S01]  /*0610*/  LDG.E.CONSTANT R22, desc[UR12][R2.64] ;  /* 0x0000000c02167981 */ /* 0x000f22000c1e9900 */
[----:B------:R-:W-:-:S03]  /*0620*/  LEA.HI.X R5, R5, UR6, R24, 0x2, P1 ;  /* 0x0000000605057c11 */ /* 0x000fc600088f1418 */
        /* <DEDUP_REMOVED lines=18> */
.L_x_68:
[----:B------:R-:W-:Y:S05]  /*0750*/  BSYNC.RECONVERGENT B2 ;  /* 0x0000000000027941 */ /* 0x000fea0003800200 */
.L_x_67:
[----:B------:R-:W-:Y:S01]  /*0760*/  IMAD.IADD R2, R0, 0x1, -R11 ;  /* 0x0000000100027824 */ /* 0x000fe200078e0a0b */
[----:B------:R-:W-:Y:S04]  /*0770*/  BSSY.RECONVERGENT B2, `(.L_x_70) ;  /* 0x000001b000027945 */ /* 0x000fe80003800200 */
[----:B------:R-:W-:-:S13]  /*0780*/  ISETP.GT.AND P1, PT, R2, 0x400, PT ;  /* 0x000004000200780c */ /* 0x000fda0003f24270 */
[----:B------:R-:W-:Y:S05]  /*0790*/  @!P1 BRA `(.L_x_71) ;  /* 0x0000000000609947 */ /* 0x000fea0003800000 */
[----:B------:R-:W0:Y:S01]  /*07a0*/  LDCU UR5, c[0x0][0x384] ;  /* 0x00007080ff0577ac */ /* 0x000e220008000800 */
[C---:B------:R-:W-:Y:S01]  /*07b0*/  IADD3 R6, P0, PT, R11.reuse, UR4, RZ ;  /* 0x000000040b067c10 */ /* 0x040fe2000ff1e0ff */
[----:B------:R-:W-:-:S03]  /*07c0*/  VIADD R2, R11, 0x400 ;  /* 0x000004000b027836 */ /* 0x000fc60000000000 */
[----:B------:R-:W-:Y:S02]  /*07d0*/  LEA.HI.X.SX32 R5, R11, RZ, 0x1, P0 ;  /* 0x000000ff0b057211 */ /* 0x000fe400000f0eff */
[----:B------:R-:W-:Y:S02]  /*07e0*/  LEA R4, P1, R6, UR10, 0x2 ;  /* 0x0000000a06047c11 */ /* 0x000fe4000f8210ff */
[----:B------:R-:W-:-:S04]  /*07f0*/  IADD3 R3, P0, PT, R2, UR4, RZ ;  /* 0x0000000402037c10 */ /* 0x000fc8000ff1e0ff */
[----:B------:R-:W-:Y:S02]  /*0800*/  LEA.HI.X.SX32 R10, R2, RZ, 0x1, P0 ;  /* 0x000000ff020a7211 */ /* 0x000fe400000f0eff */
[C---:B------:R-:W-:Y:S02]  /*0810*/  LEA R2, P0, R3.reuse, UR10, 0x2 ;  /* 0x0000000a03027c11 */ /* 0x040fe4000f8010ff */
[----:B0-----:R-:W-:Y:S02]  /*0820*/  LEA.HI.X R5, R6, UR5, R5, 0x2, P1 ;  /* 0x0000000506057c11 */ /* 0x001fe400088f1405 */
[----:B------:R-:W-:-:S03]  /*0830*/  LEA.HI.X R3, R3, UR5, R10, 0x2, P0 ;  /* 0x0000000503037c11 */ /* 0x000fc600080f140a */
[----:B------:R-:W2:Y:S04]  /*0840*/  LDG.E.CONSTANT R7, desc[UR12][R4.64] ;  /* 0x0000000c04077981 */ /* 0x000ea8000c1e9900 */
        /* <DEDUP_REMOVED lines=13> */
.L_x_71:
[----:B------:R-:W-:Y:S05]  /*0920*/  BSYNC.RECONVERGENT B2 ;  /* 0x0000000000027941 */ /* 0x000fea0003800200 */
.L_x_70:
[----:B------:R-:W-:-:S13]  /*0930*/  ISETP.LT.OR P0, PT, R11, R0, P0 ;  /* 0x000000000b00720c */ /* 0x000fda0000701670 */
[----:B------:R-:W-:Y:S05]  /*0940*/  @!P0 BRA `(.L_x_63) ;  /* 0x00000000002c8947 */ /* 0x000fea0003800000 */
[----:B------:R-:W0:Y:S01]  /*0950*/  LDCU UR5, c[0x0][0x384] ;  /* 0x00007080ff0577ac */ /* 0x000e220008000800 */
[----:B------:R-:W-:-:S04]  /*0960*/  IADD3 R3, P0, PT, R11, UR4, RZ ;  /* 0x000000040b037c10 */ /* 0x000fc8000ff1e0ff */
[----:B------:R-:W-:Y:S02]  /*0970*/  LEA.HI.X.SX32 R4, R11, RZ, 0x1, P0 ;  /* 0x000000ff0b047211 */ /* 0x000fe400000f0eff */
[----:B------:R-:W-:-:S04]  /*0980*/  LEA R2, P0, R3, UR10, 0x2 ;  /* 0x0000000a03027c11 */ /* 0x000fc8000f8010ff */
[----:B0-----:R-:W-:-:S05]  /*0990*/  LEA.HI.X R3, R3, UR5, R4, 0x2, P0 ;  /* 0x0000000503037c11 */ /* 0x001fca00080f1404 */
[----:B------:R-:W2:Y:S04]  /*09a0*/  LDG.E.CONSTANT R5, desc[UR12][R2.64] ;  /* 0x0000000c02057981 */ /* 0x000ea8000c1e9900 */
[----:B------:R-:W2:Y:S04]  /*09b0*/  LDG.E.CONSTANT R4, desc[UR12][R2.64+0x400] ;  /* 0x0004000c02047981 */ /* 0x000ea8000c1e9900 */
[----:B------:R-:W3:Y:S04]  /*09c0*/  LDG.E.CONSTANT R7, desc[UR12][R2.64+0x800] ;  /* 0x0008000c02077981 */ /* 0x000ee8000c1e9900 */
[----:B------:R-:W3:Y:S01]  /*09d0*/  LDG.E.CONSTANT R6, desc[UR12][R2.64+0xc00] ;  /* 0x000c000c02067981 */ /* 0x000ee2000c1e9900 */
[----:B--2--5:R-:W-:-:S04]  /*09e0*/  IADD3 R4, PT, PT, R4, R5, R8 ;  /* 0x0000000504047210 */ /* 0x024fc80007ffe008 */
[----:B---3--:R-:W-:-:S07]  /*09f0*/  IADD3 R8, PT, PT, R6, R7, R4 ;  /* 0x0000000706087210 */ /* 0x008fce0007ffe004 */
.L_x_63:
[----:B------:R-:W-:Y:S05]  /*0a00*/  BSYNC.RECONVERGENT B1 ;  /* 0x0000000000017941 */ /* 0x000fea0003800200 */
.L_x_62:
[----:B------:R-:W-:-:S13]  /*0a10*/  ISETP.GE.AND P0, PT, R0, 0x100, PT ;  /* 0x000001000000780c */ /* 0x000fda0003f06270 */
[----:B------:R-:W-:Y:S05]  /*0a20*/  @!P0 BRA `(.L_x_72) ;  /* 0x0000000000ac8947 */ /* 0x000fea0003800000 */
[----:B------:R-:W1:Y:S01]  /*0a30*/  S2R R6, SR_LANEID ;  /* 0x0000000000067919 */ /* 0x000e620000000000 */
[----:B-----5:R-:W2:Y:S01]  /*0a40*/  SHFL.DOWN PT, R0, R8, 0x1, 0x1f ;  /* 0x08201f0008007f89 */ /* 0x020ea200000e0000 */
[C---:B-1----:R-:W-:Y:S02]  /*0a50*/  ISETP.GT.AND P0, PT, R6.reuse, 0x1e, PT ;  /* 0x0000001e0600780c */ /* 0x042fe40003f04270 */
[----:B------:R-:W-:Y:S02]  /*0a60*/  ISETP.NE.AND P1, PT, R6, RZ, PT ;  /* 0x000000ff0600720c */ /* 0x000fe40003f25270 */
[----:B--2---:R-:W-:Y:S02]  /*0a70*/  SEL R3, R0, RZ, !P0 ;  /* 0x000000ff00037207 */ /* 0x004fe40004000000 */
[----:B------:R-:W-:-:S03]  /*0a80*/  ISETP.GT.AND P0, PT, R6, 0x1d, PT ;  /* 0x0000001d0600780c */ /* 0x000fc60003f04270 */
[----:B------:R-:W-:-:S05]  /*0a90*/  IMAD.IADD R3, R3, 0x1, R8 ;  /* 0x0000000103037824 */ /* 0x000fca00078e0208 */
[----:B------:R-:W1:Y:S01]  /*0aa0*/  SHFL.DOWN PT, R0, R3, 0x2, 0x1f ;  /* 0x08401f0003007f89 */ /* 0x000e6200000e0000 */
[----:B0-----:R-:W-:Y:S01]  /*0ab0*/  @!P1 MOV R4, 0x400 ;  /* 0x0000040000049802 */ /* 0x001fe20000000f00 */
[----:B------:R-:W0:Y:S01]  /*0ac0*/  @!P1 S2R R7, SR_CgaCtaId ;  /* 0x0000000000079919 */ /* 0x000e220000008800 */
[----:B-1----:R-:W-:Y:S02]  /*0ad0*/  SEL R0, R0, RZ, !P0 ;  /* 0x000000ff00007207 */ /* 0x002fe40004000000 */
[----:B------:R-:W-:-:S03]  /*0ae0*/  ISETP.GT.AND P0, PT, R6, 0x1b, PT ;  /* 0x0000001b0600780c */ /* 0x000fc60003f04270 */
[----:B------:R-:W-:-:S05]  /*0af0*/  IMAD.IADD R0, R3, 0x1, R0 ;  /* 0x0000000103007824 */ /* 0x000fca00078e0200 */
[----:B------:R-:W1:Y:S01]  /*0b00*/  SHFL.DOWN PT, R2, R0, 0x4, 0x1f ;  /* 0x08801f0000027f89 */ /* 0x000e6200000e0000 */
[----:B0-----:R-:W-:Y:S02]  /*0b10*/  @!P1 LEA R7, R7, R4, 0x18 ;  /* 0x0000000407079211 */ /* 0x001fe400078ec0ff */
[----:B-1----:R-:W-:Y:S02]  /*0b20*/  SEL R5, R2, RZ, !P0 ;  /* 0x000000ff02057207 */ /* 0x002fe40004000000 */
        /* <DEDUP_REMOVED lines=19> */
[----:B0-----:R-:W-:Y:S04]  /*0c60*/  LDS R0, [UR4+0xc] ;  /* 0x00000c04ff007984 */ /* 0x001fe80008000800 */
[----:B------:R-:W0:Y:S04]  /*0c70*/  LDS.128 R4, [UR4+0x10] ;  /* 0x00001004ff047984 */ /* 0x000e280008000c00 */
[----:B------:R-:W1:Y:S01]  /*0c80*/  LDS.64 R8, [UR4+0x20] ;  /* 0x00002004ff087984 */ /* 0x000e620008000a00 */
[----:B0-----:R-:W-:-:S04]  /*0c90*/  IADD3 R0, PT, PT, R4, R0, R3 ;  /* 0x0000000004007210 */ /* 0x001fc80007ffe003 */
[----:B------:R-:W-:-:S04]  /*0ca0*/  IADD3 R0, PT, PT, R6, R0, R5 ;  /* 0x0000000006007210 */ /* 0x000fc80007ffe005 */
[----:B-1----:R-:W-:-:S05]  /*0cb0*/  IADD3 R0, PT, PT, R8, R0, R7 ;  /* 0x0000000008007210 */ /* 0x002fca0007ffe007 */
[----:B------:R-:W-:Y:S01]  /*0cc0*/  IMAD.IADD R3, R0, 0x1, R9 ;  /* 0x0000000100037824 */ /* 0x000fe200078e0209 */
[----:B------:R-:W-:Y:S06]  /*0cd0*/  BRA `(.L_x_73) ;  /* 0x0000003000c07947 */ /* 0x000fec0003800000 */
.L_x_72:
[----:B------:R-:W-:Y:S01]  /*0ce0*/  LOP3.LUT R2, R9, 0x3e0, RZ, 0xc0, !PT ;  /* 0x000003e009027812 */ /* 0x000fe200078ec0ff */
[----:B------:R-:W1:Y:S03]  /*0cf0*/  S2R R10, SR_LANEID ;  /* 0x00000000000a7919 */ /* 0x000e660000000000 */
[----:B0-----:R-:W-:Y:S01]  /*0d00*/  LOP3.LUT R5, RZ, R2, RZ, 0x33, !PT ;  /* 0x00000002ff057212 */ /* 0x001fe200078e33ff */
[----:B------:R-:W-:-:S04]  /*0d10*/  VIADD R3, R2, 0x20 ;  /* 0x0000002002037836 */ /* 0x000fc80000000000 */
[----:B------:R-:W-:Y:S01]  /*0d20*/  IMAD.IADD R5, R0, 0x1, R5 ;  /* 0x0000000100057824 */ /* 0x000fe200078e0205 */
[----:B------:R-:W-:-:S04]  /*0d30*/  ISETP.GT.AND P0, PT, R3, R0, PT ;  /* 0x000000000300720c */ /* 0x000fc80003f04270 */
[----:B------:R-:W-:-:S05]  /*0d40*/  SEL R5, R5, 0x1f, P0 ;  /* 0x0000001f05057807 */ /* 0x000fca0000000000 */
[----:B-----5:R-:W0:Y:S01]  /*0d50*/  SHFL.DOWN PT, R2, R8, 0x1, R5 ;  /* 0x0820000008027989 */ /* 0x020e2200000e0005 */
[CC--:B-1----:R-:W-:Y:S01]  /*0d60*/  ISETP.GE.AND P0, PT, R10.reuse, R5.reuse, PT ;  /* 0x000000050a00720c */ /* 0x0c2fe20003f06270 */
[C---:B------:R-:W-:Y:S01]  /*0d70*/  VIADD R4, R10.reuse, 0x2 ;  /* 0x000000020a047836 */ /* 0x040fe20000000000 */
[C---:B------:R-:W-:Y:S01]  /*0d80*/  ISETP.NE.AND P1, PT, R10.reuse, RZ, PT ;  /* 0x000000ff0a00720c */ /* 0x040fe20003f25270 */
[----:B------:R-:W-:Y:S01]  /*0d90*/  VIADD R6, R10, 0x4 ;  /* 0x000000040a067836 */ /* 0x000fe20000000000 */
[----:B0-----:R-:W-:Y:S02]  /*0da0*/  SEL R3, R2, RZ, !P0 ;  /* 0x000000ff02037207 */ /* 0x001fe40004000000 */
[----:B------:R-:W-:-:S03]  /*0db0*/  ISETP.GT.AND P0, PT, R4, R5, PT ;  /* 0x000000050400720c */ /* 0x000fc60003f04270 */
[----:B------:R-:W-:-:S06]  /*0dc0*/  IMAD.IADD R2, R3, 0x1, R8 ;  /* 0x0000000103027824 */ /* 0x000fcc00078e0208 */
[----:B------:R-:W0:Y:S01]  /*0dd0*/  @!P1 S2R R11, SR_CgaCtaId ;  /* 0x00000000000b9919 */ /* 0x000e220000008800 */
[----:B------:R-:W-:Y:S02]  /*0de0*/  @!P1 MOV R8, 0x400 ;  /* 0x0000040000089802 */ /* 0x000fe40000000f00 */
[----:B------:R-:W-:Y:S01]  /*0df0*/  @!P1 SHF.R.U32.HI R7, RZ, 0x3, R9 ;  /* 0x00000003ff079819 */ /* 0x000fe20000011609 */
[----:B------:R-:W1:Y:S03]  /*0e00*/  SHFL.DOWN PT, R3, R2, 0x2, R5 ;  /* 0x0840000002037989 */ /* 0x000e6600000e0005 */
[----:B------:R-:W-:Y:S02]  /*0e10*/  @!P1 LOP3.LUT R7, R7, 0x7c, RZ, 0xc0, !PT ;  /* 0x0000007c07079812 */ /* 0x000fe400078ec0ff */
[----:B-1----:R-:W-:Y:S02]  /*0e20*/  SEL R3, R3, RZ, !P0 ;  /* 0x000000ff03037207 */ /* 0x002fe40004000000 */
[----:B------:R-:W-:-:S02]  /*0e30*/  ISETP.GT.AND P0, PT, R6, R5, PT ;  /* 0x000000050600720c */ /* 0x000fc40003f04270 */
[----:B0-----:R-:W-:Y:S01]  /*0e40*/  @!P1 LEA R8, R11, R8, 0x18 ;  /* 0x000000080b089211 */ /* 0x001fe200078ec0ff */
[----:B------:R-:W-:Y:S02]  /*0e50*/  IMAD.IADD R4, R2, 0x1, R3 ;  /* 0x0000000102047824 */ /* 0x000fe400078e0203 */
[----:B------:R-:W-:Y:S02]  /*0e60*/  VIADD R2, R10, 0x8 ;  /* 0x000000080a027836 */ /* 0x000fe40000000000 */
[----:B------:R-:W-:Y:S01]  /*0e70*/  @!P1 IMAD.IADD R8, R7, 0x1, R8 ;  /* 0x0000000107089824 */ /* 0x000fe200078e0208 */
[----:B------:R-:W0:Y:S02]  /*0e80*/  SHFL.DOWN PT, R3, R4, 0x4, R5 ;  /* 0x0880000004037989 */ /* 0x000e2400000e0005 */
        /* <DEDUP_REMOVED lines=21> */
[----:B------:R-:W0:Y:S04]  /*0fe0*/  LDS.128 R4, [UR4+0x10] ;  /* 0x00001004ff047984 */ /* 0x000e280008000c00 */
[----:B------:R-:W1:Y:S04]  /*0ff0*/  LDS R2, [UR4+0xc] ;  /* 0x00000c04ff027984 */ /* 0x000e680008000800 */
[----:B----4-:R-:W2:Y:S01]  /*1000*/  LDS.64 R8, [UR4+0x20] ;  /* 0x00002004ff087984 */ /* 0x010ea20008000a00 */
        /* <DEDUP_REMOVED lines=16> */
.L_x_59:
[----:B------:R-:W0:Y:S01]  /*1110*/  S2R R0, SR_TID.X ;  /* 0x0000000000007919 */ /* 0x000e220000002100 */
[----:B------:R-:W1:Y:S01]  /*1120*/  LDC.64 R22, c[0x0][0x380] ;  /* 0x0000e000ff167b82 */ /* 0x000e620000000a00 */
[----:B0-----:R-:W-:-:S04]  /*1130*/  IMAD.SHL.U32 R4, R0, 0x4, RZ ;  /* 0x0000000400047824 */ /* 0x001fc800078e00ff */
[----:B------:R-:W-:-:S04]  /*1140*/  VIADD R5, R4, UR4 ;  /* 0x0000000404057c36 */ /* 0x000fc80008000000 */
[----:B-1----:R-:W-:-:S05]  /*1150*/  IMAD.WIDE.U32 R22, R5, 0x4, R22 ;  /* 0x0000000405167825 */ /* 0x002fca00078e0016 */
[----:B------:R-:W2:Y:S04]  /*1160*/  LDG.E.128.CONSTANT R4, desc[UR12][R22.64] ;  /* 0x0000000c16047981 */ /* 0x000ea8000c1e9d00 */
[----:B------:R-:W3:Y:S04]  /*1170*/  LDG.E.128.CONSTANT R8, desc[UR12][R22.64+0x1000] ;  /* 0x0010000c16087981 */ /* 0x000ee8000c1e9d00 */
[----:B------:R-:W4:Y:S04]  /*1180*/  LDG.E.128.CONSTANT R12, desc[UR12][R22.64+0x2000] ;  /* 0x0020000c160c7981 */ /* 0x000f28000c1e9d00 */
[----:B------:R-:W5:Y:S01]  /*1190*/  LDG.E.128.CONSTANT R16, desc[UR12][R22.64+0x3000] ;  /* 0x0030000c16107981 */ /* 0x000f62000c1e9d00 */
[----:B------:R-:W-:-:S04]  /*11a0*/  ISETP.GE.U32.AND P0, PT, R21, UR5, PT ;  /* 0x0000000515007c0c */ /* 0x000fc8000bf06070 */
[----:B------:R-:W-:Y:S02]  /*11b0*/  ISETP.GE.U32.AND.EX P0, PT, R20, UR6, PT, P0 ;  /* 0x0000000614007c0c */ /* 0x000fe4000bf06100 */
        /* <DEDUP_REMOVED lines=9> */
[----:B------:R-:W-:Y:S01]  /*1250*/  UIADD3 UR7, UP0, UPT, UR5, UR4, URZ ;  /* 0x0000000405077290 */ /* 0x000fe2000ff1e0ff */
[----:B------:R-:W-:Y:S01]  /*1260*/  IADD3 R26, P2, PT, R2, -0x1000, RZ ;  /* 0xfffff000021a7810 */ /* 0x000fe20007f5e0ff */
[----:B------:R-:W0:Y:S03]  /*1270*/  LDCU UR11, c[0x0][0x384] ;  /* 0x00007080ff0b77ac */ /* 0x000e260008000800 */
[----:B------:R-:W-:Y:S01]  /*1280*/  IADD3.X R22, PT, PT, R3, -0x1, RZ, P2, !PT ;  /* 0xffffffff03167810 */ /* 0x000fe200017fe4ff */
[----:B------:R-:W-:Y:S01]  /*1290*/  UIADD3.X UR6, UPT, UPT, URZ, UR6, URZ, UP0, !UPT ;  /* 0x00000006ff067290 */ /* 0x000fe200087fe4ff */
[----:B------:R-:W-:Y:S01]  /*12a0*/  ISETP.LT.U32.AND P0, PT, R26, UR7, PT ;  /* 0x000000071a007c0c */ /* 0x000fe2000bf01070 */
[----:B------:R-:W-:Y:S01]  /*12b0*/  UMOV UR4, URZ ;  /* 0x000000ff00047c82 */ /* 0x000fe20008000000 */
[----:B------:R-:W-:Y:S01]  /*12c0*/  IADD3 R23, P1, PT, R0, UR7, RZ ;  /* 0x0000000700177c10 */ /* 0x000fe2000ff3e0ff */
[----:B------:R-:W-:-:S02]  /*12d0*/  UMOV UR8, UR7 ;  /* 0x0000000700087c82 */ /* 0x000fc40008000000 */
[----:B------:R-:W-:Y:S01]  /*12e0*/  IMAD.U32 R5, RZ, RZ, UR6 ;  /* 0x00000006ff057e24 */ /* 0x000fe2000f8e00ff */
[----:B------:R-:W-:Y:S01]  /*12f0*/  LEA R20, P2, R23, UR10, 0x2 ;  /* 0x0000000a17147c11 */ /* 0x000fe2000f8410ff */
[----:B------:R-:W-:Y:S01]  /*1300*/  IMAD.X R4, RZ, RZ, UR6, P1 ;  /* 0x00000006ff047e24 */ /* 0x000fe200088e06ff */
[----:B------:R-:W-:Y:S02]  /*1310*/  UMOV UR9, UR6 ;  /* 0x0000000600097c82 */ /* 0x000fe40008000000 */
[----:B------:R-:W-:Y:S02]  /*1320*/  ISETP.GT.U32.AND.EX P0, PT, R5, R22, PT, P0 ;  /* 0x000000160500720c */ /* 0x000fe40003f04100 */
[----:B0-----:R-:W-:-:S11]  /*1330*/  LEA.HI.X R23, R23, UR11, R4, 0x2, P2 ;  /* 0x0000000b17177c11 */ /* 0x001fd600090f1404 */
[----:B------:R-:W-:Y:S05]  /*1340*/  @P0 BRA `(.L_x_75) ;  /* 0x00000000009c0947 */ /* 0x000fea0003800000 */
[----:B------:R-:W0:Y:S01]  /*1350*/  LDC.64 R2, c[0x0][0x3b8] ;  /* 0x0000ee00ff027b82 */ /* 0x000e220000000a00 */
[----:B------:R-:W1:Y:S01]  /*1360*/  LDCU.64 UR10, c[0x0][0x380] ;  /* 0x00007000ff0a77ac */ /* 0x000e620008000a00 */
[----:B------:R-:W-:Y:S01]  /*1370*/  NOP ;  /* 0x0000000000007918 */ /* 0x000fe20000000000 */
.L_x_76:
[----:B------:R-:W-:-:S05]  /*1380*/  IMAD.SHL.U32 R4, R0, 0x4, RZ ;  /* 0x0000000400047824 */ /* 0x000fca00078e00ff */
[----:B------:R-:W-:-:S05]  /*1390*/  IADD3 R4, P0, PT, R4, UR7, RZ ;  /* 0x0000000704047c10 */ /* 0x000fca000ff1e0ff */
[----:B------:R-:W-:Y:S01]  /*13a0*/  IMAD.X R5, RZ, RZ, UR6, P0 ;  /* 0x00000006ff057e24 */ /* 0x000fe200080e06ff */
[----:B-1----:R-:W-:-:S04]  /*13b0*/  LEA R24, P0, R4, UR10, 0x2 ;  /* 0x0000000a04187c11 */ /* 0x002fc8000f8010ff */
[----:B------:R-:W-:-:S05]  /*13c0*/  LEA.HI.X R25, R4, UR11, R5, 0x2, P0 ;  /* 0x0000000b04197c11 */ /* 0x000fca00080f1405 */
[----:B------:R-:W2:Y:S04]  /*13d0*/  LDG.E.128.CONSTANT R16, desc[UR12][R24.64] ;  /* 0x0000000c18107981 */ /* 0x000ea8000c1e9d00 */
[----:B------:R-:W3:Y:S04]  /*13e0*/  LDG.E.128.CONSTANT R4, desc[UR12][R24.64+0x1000] ;  /* 0x0010000c18047981 */ /* 0x000ee8000c1e9d00 */
[----:B------:R-:W4:Y:S04]  /*13f0*/  LDG.E.128.CONSTANT R8, desc[UR12][R24.64+0x2000] ;  /* 0x0020000c18087981 */ /* 0x000f28000c1e9d00 */
[----:B------:R-:W5:Y:S01]  /*1400*/  LDG.E.128.CONSTANT R12, desc[UR12][R24.64+0x3000] ;  /* 0x0030000c180c7981 */ /* 0x000f62000c1e9d00 */
[----:B------:R-:W-:-:S02]  /*1410*/  USHF.R.S32.HI UR14, URZ, 0x1f, UR5 ;  /* 0x0000001fff0e7899 */ /* 0x000fc40008011405 */
[----:B------:R-:W-:Y:S02]  /*1420*/  UIADD3 UR8, UP0, UPT, UR5, UR8, URZ ;  /* 0x0000000805087290 */ /* 0x000fe4000ff1e0ff */
[----:B------:R-:W-:Y:S02]  /*1430*/  USHF.L.U64.HI UR16, UR5, 0x2, UR14 ;  /* 0x0000000205107899 */ /* 0x000fe4000801020e */
[----:B------:R-:W-:Y:S01]  /*1440*/  UIADD3.X UR9, UPT, UPT, UR14, UR9, URZ, UP0, !UPT ;  /* 0x000000090e097290 */ /* 0x000fe200087fe4ff */
[----:B--2---:R-:W-:-:S04]  /*1450*/  IADD3 R17, PT, PT, R17, R16, R21 ;  /* 0x0000001011117210 */ /* 0x004fc80007ffe015 */
[----:B------:R-:W-:-:S04]  /*1460*/  IADD3 R17, PT, PT, R19, R18, R17 ;  /* 0x0000001213117210 */ /* 0x000fc80007ffe011 */
[----:B---3--:R-:W-:Y:S01]  /*1470*/  IADD3 R17, PT, PT, R5, R4, R17 ;  /* 0x0000000405117210 */ /* 0x008fe20007ffe011 */
[----:B------:R-:W-:Y:S01]  /*1480*/  IMAD.U32 R5, RZ, RZ, UR5 ;  /* 0x00000005ff057e24 */ /* 0x000fe2000f8e00ff */
[----:B0-----:R-:W-:Y:S02]  /*1490*/  IADD3 R4, P1, PT, R2, -UR7, RZ ;  /* 0x8000000702047c10 */ /* 0x001fe4000ff3e0ff */
[----:B------:R-:W-:Y:S02]  /*14a0*/  IADD3 R17, PT, PT, R7, R6, R17 ;  /* 0x0000000607117210 */ /* 0x000fe40007ffe011 */
[----:B------:R-:W-:Y:S02]  /*14b0*/  ISETP.GE.U32.AND P0, PT, R4, UR5, PT ;  /* 0x0000000504007c0c */ /* 0x000fe4000bf06070 */
[----:B------:R-:W-:Y:S02]  /*14c0*/  IADD3.X R4, PT, PT, R3, ~UR6, RZ, P1, !PT ;  /* 0x8000000603047c10 */ /* 0x000fe40008ffe4ff */
[----:B----4-:R-:W-:-:S02]  /*14d0*/  IADD3 R17, PT, PT, R9, R8, R17 ;  /* 0x0000000809117210 */ /* 0x010fc40007ffe011 */
[----:B------:R-:W-:Y:S02]  /*14e0*/  ISETP.GE.U32.AND.EX P0, PT, R4, UR14, PT, P0 ;  /* 0x0000000e04007c0c */ /* 0x000fe4000bf06100 */
[----:B------:R-:W-:Y:S02]  /*14f0*/  IADD3 R17, PT, PT, R11, R10, R17 ;  /* 0x0000000a0b117210 */ /* 0x000fe40007ffe011 */
[----:B------:R-:W-:Y:S02]  /*1500*/  LEA R20, P1, R5, R20, 0x2 ;  /* 0x0000001405147211 */ /* 0x000fe400078210ff */
[----:B-----5:R-:W-:Y:S02]  /*1510*/  IADD3 R17, PT, PT, R13, R12, R17 ;  /* 0x0000000c0d117210 */ /* 0x020fe40007ffe011 */
[----:B------:R-:W-:Y:S02]  /*1520*/  IADD3.X R23, PT, PT, R23, UR16, RZ, P1, !PT ;  /* 0x0000001017177c10 */ /* 0x000fe40008ffe4ff */
[----:B------:R-:W-:-:S03]  /*1530*/  IADD3 R21, PT, PT, R15, R14, R17 ;  /* 0x0000000e0f157210 */ /* 0x000fc60007ffe011 */
[----:B------:R-:W-:Y:S05]  /*1540*/  @!P0 BRA `(.L_x_74) ;  /* 0x0000000400dc8947 */ /* 0x000fea0003800000 */
[----:B------:R-:W-:Y:S02]  /*1550*/  UIADD3 UR7, UP0, UPT, UR5, UR7, URZ ;  /* 0x0000000705077290 */ /* 0x000fe4000ff1e0ff */
[----:B------:R-:W-:Y:S02]  /*1560*/  UIADD3 UR4, UPT, UPT, UR4, 0x1, URZ ;  /* 0x0000000104047890 */ /* 0x000fe4000fffe0ff */
[----:B------:R-:W-:Y:S02]  /*1570*/  UIADD3.X UR6, UPT, UPT, UR14, UR6, URZ, UP0, !UPT ;  /* 0x000000060e067290 */ /* 0x000fe400087fe4ff */
[----:B------:R-:W-:-:S04]  /*1580*/  ISETP.LT.U32.AND P0, PT, R26, UR7, PT ;  /* 0x000000071a007c0c */ /* 0x000fc8000bf01070 */
[----:B------:R-:W-:-:S05]  /*1590*/  IMAD.U32 R5, RZ, RZ, UR6 ;  /* 0x00000006ff057e24 */ /* 0x000fca000f8e00ff */
[----:B------:R-:W-:-:S13]  /*15a0*/  ISETP.GT.U32.AND.EX P0, PT, R5, R22, PT, P0 ;  /* 0x000000160500720c */ /* 0x000fda0003f04100 */
[----:B------:R-:W-:Y:S05]  /*15b0*/  @!P0 BRA `(.L_x_76) ;  /* 0xfffffffc00708947 */ /* 0x000fea000383ffff */
.L_x_75:
[----:B------:R-:W-:Y:S01]  /*15c0*/  IMAD.U32 R4, RZ, RZ, UR6 ;  /* 0x00000006ff047e24 */ /* 0x000fe2000f8e00ff */
[----:B------:R-:W-:-:S04]  /*15d0*/  ISETP.LE.U32.AND P0, PT, R2, UR7, PT ;  /* 0x0000000702007c0c */ /* 0x000fc8000bf03070 */
[----:B------:R-:W-:-:S13]  /*15e0*/  ISETP.GE.U32.AND.EX P0, PT, R4, R3, PT, P0 ;  /* 0x000000030400720c */ /* 0x000fda0003f06100 */
[----:B------:R-:W-:Y:S05]  /*15f0*/  @P0 BRA `(.L_x_74) ;  /* 0x0000000400b00947 */ /* 0x000fea0003800000 */
[----:B------:R-:W-:Y:S01]  /*1600*/  VIADD R5, R2, -UR7 ;  /* 0x8000000702057c36 */ /* 0x000fe20008000000 */
[----:B------:R-:W-:Y:S04]  /*1610*/  BSSY.RECONVERGENT B1, `(.L_x_74) ;  /* 0x000006a000017945 */ /* 0x000fe80003800200 */
[----:B------:R-:W-:-:S13]  /*1620*/  ISETP.GE.AND P0, PT, R0, R5, PT ;  /* 0x000000050000720c */ /* 0x000fda0003f06270 */
[----:B------:R-:W-:Y:S05]  /*1630*/  @P0 BRA `(.L_x_77) ;  /* 0x00000004009c0947 */ /* 0x000fea0003800000 */
[----:B------:R-:W0:Y:S01]  /*1640*/  LDC R7, c[0x0][0x3c0] ;  /* 0x0000f000ff077b82 */ /* 0x000e220000000800 */
[----:B------:R-:W-:Y:S01]  /*1650*/  LOP3.LUT R3, RZ, R0, RZ, 0x33, !PT ;  /* 0x00000000ff037212 */ /* 0x000fe200078e33ff */
[----:B------:R-:W-:Y:S01]  /*1660*/  USHF.L.U32 UR6, UR15, 0xc, URZ ;  /* 0x0000000c0f067899 */ /* 0x000fe200080006ff */
[----:B------:R-:W-:Y:S03]  /*1670*/  BSSY.RECONVERGENT B2, `(.L_x_78) ;  /* 0x0000019000027945 */ /* 0x000fe60003800200 */
[----:B------:R-:W-:Y:S02]  /*1680*/  IMAD.IADD R3, R3, 0x1, R2 ;  /* 0x0000000103037824 */ /* 0x000fe400078e0202 */
[----:B------:R-:W-:-:S03]  /*1690*/  IMAD.U32 R2, RZ, RZ, UR6 ;  /* 0x00000006ff027e24 */ /* 0x000fc6000f8e00ff */
[C---:B------:R-:W-:Y:S02]  /*16a0*/  LOP3.LUT R4, R3.reuse, 0x300, RZ, 0xc0, !PT ;  /* 0x0000030003047812 */ /* 0x040fe400078ec0ff */
[C---:B------:R-:W-:Y:S02]  /*16b0*/  IADD3 R2, PT, PT, R3.reuse, -UR5, -R2 ;  /* 0x8000000503027c10 */ /* 0x040fe4000fffe802 */
[----:B------:R-:W-:Y:S01]  /*16c0*/  ISETP.NE.AND P0, PT, R4, 0x300, PT ;  /* 0x000003000400780c */ /* 0x000fe20003f05270 */
[----:B------:R-:W-:Y:S01]  /*16d0*/  IMAD.MOV.U32 R4, RZ, RZ, R0 ;  /* 0x000000ffff047224 */ /* 0x000fe200078e0000 */
[----:B------:R-:W-:Y:S01]  /*16e0*/  LEA.HI R3, R3, 0x1, RZ, 0x18 ;  /* 0x0000000103037811 */ /* 0x000fe200078fc0ff */
[----:B0-----:R-:W-:-:S04]  /*16f0*/  IMAD R7, R7, UR4, RZ ;  /* 0x0000000407077c24 */ /* 0x001fc8000f8e02ff */
[----:B------:R-:W-:-:S05]  /*1700*/  IMAD R2, R7, -0x1000, R2 ;  /* 0xfffff00007027824 */ /* 0x000fca00078e0202 */
[----:B------:R-:W-:Y:S01]  /*1710*/  ISETP.GE.U32.AND P1, PT, R2, 0x300, PT ;  /* 0x000003000200780c */ /* 0x000fe20003f26070 */
[----:B------:R-:W-:-:S12]  /*1720*/  @!P0 BRA `(.L_x_79) ;  /* 0x0000000000348947 */ /* 0x000fd80003800000 */
[----:B------:R-:W-:Y:S01]  /*1730*/  LOP3.LUT R3, R3, 0x3, RZ, 0xc0, !PT ;  /* 0x0000000303037812 */ /* 0x000fe200078ec0ff */
[----:B------:R-:W-:-:S04]  /*1740*/  IMAD.MOV.U32 R4, RZ, RZ, R0 ;  /* 0x000000ffff047224 */ /* 0x000fc800078e0000 */
[----:B------:R-:W-:-:S07]  /*1750*/  IMAD.MOV R6, RZ, RZ, -R3 ;  /* 0x000000ffff067224 */ /* 0x000fce00078e0a03 */
.L_x_80:
        /* <DEDUP_REMOVED lines=8> */
[----:B--2---:R-:W-:-:S10]  /*17e0*/  IMAD.IADD R21, R2, 0x1, R21 ;  /* 0x0000000102157824 */ /* 0x004fd400078e0215 */
[----:B------:R-:W-:Y:S05]  /*17f0*/  @P0 BRA `(.L_x_80) ;  /* 0xfffffffc00d80947 */ /* 0x000fea000383ffff */
.L_x_79:
[----:B------:R-:W-:Y:S05]  /*1800*/  BSYNC.RECONVERGENT B2 ;  /* 0x0000000000027941 */ /* 0x000fea0003800200 */
.L_x_78:
[----:B------:R-:W-:Y:S05]  /*1810*/  @!P1 BRA `(.L_x_77) ;  /* 0x0000000400249947 */ /* 0x000fea0003800000 */
[----:B------:R-:W-:Y:S01]  /*1820*/  IMAD.IADD R7, R5, 0x1, -R4 ;  /* 0x0000000105077824 */ /* 0x000fe200078e0a04 */
[----:B------:R-:W-:Y:S01]  /*1830*/  IADD3 R3, P0, PT, R4, UR8, RZ ;  /* 0x0000000804037c10 */ /* 0x000fe2000ff1e0ff */
[----:B------:R-:W-:Y:S03]  /*1840*/  BSSY.RECONVERGENT B2, `(.L_x_81) ;  /* 0x0000027000027945 */ /* 0x000fe60003800200 */
[----:B------:R-:W-:Y:S01]  /*1850*/  ISETP.GT.AND P1, PT, R7, 0xc00, PT ;  /* 0x00000c000700780c */ /* 0x000fe20003f24270 */
[----:B------:R-:W-:Y:S01]  /*1860*/  IMAD.X R6, RZ, RZ, UR9, P0 ;  /* 0x00000009ff067e24 */ /* 0x000fe200080e06ff */
[----:B------:R-:W-:-:S04]  /*1870*/  LEA R2, P0, R3, UR10, 0x2 ;  /* 0x0000000a03027c11 */ /* 0x000fc8000f8010ff */
[----:B------:R-:W-:Y:S02]  /*1880*/  LEA.HI.X R3, R3, UR11, R6, 0x2, P0 ;  /* 0x0000000b03037c11 */ /* 0x000fe400080f1406 */
[----:B------:R-:W-:-:S05]  /*1890*/  PLOP3.LUT P0, PT, PT, PT, PT, 0x80, 0x8 ;  /* 0x000000000008781c */ /* 0x000fca0003f0f070 */
[----:B------:R-:W-:Y:S08]  /*18a0*/  @!P1 BRA `(.L_x_82) ;  /* 0x0000000000809947 */ /* 0x000ff00003800000 */
[----:B------:R-:W-:Y:S01]  /*18b0*/  PLOP3.LUT P0, PT, PT, PT, PT, 0x8, 0x80 ;  /* 0x000000000080781c */ /* 0x000fe20003f0e170 */
[----:B------:R-:W-:-:S12]  /*18c0*/  VIADD R7, R5, 0xfffff400 ;  /* 0xfffff40005077836 */ /* 0x000fd80000000000 */
.L_x_83:
        /* <DEDUP_REMOVED lines=15> */
[----:B------:R0:W5:Y:S01]  /*19c0*/  LDG.E.CONSTANT R6, desc[UR12][R2.64+0x3c00] ;  /* 0x003c000c02067981 */ /* 0x000162000c1e9900 */
[----:B------:R-:W-:-:S05]  /*19d0*/  VIADD R4, R4, 0x1000 ;  /* 0x0000100004047836 */ /* 0x000fca0000000000 */
[----:B------:R-:W-:Y:S02]  /*19e0*/  ISETP.GE.AND P1, PT, R4, R7, PT ;  /* 0x000000070400720c */ /* 0x000fe40003f26270 */
[----:B--2---:R-:W-:Y:S02]  /*19f0*/  IADD3 R10, PT, PT, R12, R10, R21 ;  /* 0x0000000a0c0a7210 */ /* 0x004fe40007ffe015 */
[----:B------:R-:W-:-:S05]  /*1a00*/  IADD3 R12, P2, PT, R2, 0x4000, RZ ;  /* 0x00004000020c7810 */ /* 0x000fca0007f5e0ff */
[----:B0-----:R-:W-:Y:S01]  /*1a10*/  IMAD.X R3, RZ, RZ, R3, P2 ;  /* 0x000000ffff037224 */ /* 0x001fe200010e0603 */
[----:B---3--:R-:W-:Y:S01]  /*1a20*/  IADD3 R10, PT, PT, R14, R13, R10 ;  /* 0x0000000d0e0a7210 */ /* 0x008fe20007ffe00a */
[----:B------:R-:W-:-:S03]  /*1a30*/  IMAD.MOV.U32 R2, RZ, RZ, R12 ;  /* 0x000000ffff027224 */ /* 0x000fc600078e000c */
[----:B----4-:R-:W-:-:S04]  /*1a40*/  IADD3 R10, PT, PT, R16, R15, R10 ;  /* 0x0000000f100a7210 */ /* 0x010fc80007ffe00a */
[----:B-----5:R-:W-:-:S04]  /*1a50*/  IADD3 R10, PT, PT, R18, R17, R10 ;  /* 0x00000011120a7210 */ /* 0x020fc80007ffe00a */
[----:B------:R-:W-:-:S04]  /*1a60*/  IADD3 R10, PT, PT, R20, R19, R10 ;  /* 0x00000013140a7210 */ /* 0x000fc80007ffe00a */
[----:B------:R-:W-:-:S04]  /*1a70*/  IADD3 R10, PT, PT, R22, R23, R10 ;  /* 0x00000017160a7210 */ /* 0x000fc80007ffe00a */
[----:B------:R-:W-:-:S04]  /*1a80*/  IADD3 R8, PT, PT, R8, R11, R10 ;  /* 0x0000000b08087210 */ /* 0x000fc80007ffe00a */
[----:B------:R-:W-:Y:S01]  /*1a90*/  IADD3 R21, PT, PT, R6, R9, R8 ;  /* 0x0000000906157210 */ /* 0x000fe20007ffe008 */
[----:B------:R-:W-:Y:S06]  /*1aa0*/  @!P1 BRA `(.L_x_83) ;  /* 0xfffffffc00889947 */ /* 0x000fec000383ffff */
.L_x_82:
[----:B------:R-:W-:Y:S05]  /*1ab0*/  BSYNC.RECONVERGENT B2 ;  /* 0x0000000000027941 */ /* 0x000fea0003800200 */
.L_x_81:
[----:B------:R-:W-:Y:S01]  /*1ac0*/  IMAD.IADD R6, R5, 0x1, -R4 ;  /* 0x0000000105067824 */ /* 0x000fe200078e0a04 */
[----:B------:R-:W-:Y:S04]  /*1ad0*/  BSSY.RECONVERGENT B2, `(.L_x_84) ;  /* 0x0000015000027945 */ /* 0x000fe80003800200 */
[----:B------:R-:W-:-:S13]  /*1ae0*/  ISETP.GT.AND P1, PT, R6, 0x400, PT ;  /* 0x000004000600780c */ /* 0x000fda0003f24270 */
[----:B------:R-:W-:Y:S05]  /*1af0*/  @!P1 BRA `(.L_x_85) ;  /* 0x0000000000489947 */ /* 0x000fea0003800000 */
[----:B------:R-:W2:Y:S04]  /*1b00*/  LDG.E.CONSTANT R6, desc[UR12][R2.64] ;  /* 0x0000000c02067981 */ /* 0x000ea8000c1e9900 */
[----:B------:R-:W2:Y:S04]  /*1b10*/  LDG.E.CONSTANT R7, desc[UR12][R2.64+0x400] ;  /* 0x0004000c02077981 */ /* 0x000ea8000c1e9900 */
[----:B------:R-:W3:Y:S04]  /*1b20*/  LDG.E.CONSTANT R9, desc[UR12][R2.64+0x800] ;  /* 0x0008000c02097981 */ /* 0x000ee8000c1e9900 */
[----:B------:R-:W3:Y:S04]  /*1b30*/  LDG.E.CONSTANT R8, desc[UR12][R2.64+0xc00] ;  /* 0x000c000c02087981 */ /* 0x000ee8000c1e9900 */
[----:B------:R-:W4:Y:S04]  /*1b40*/  LDG.E.CONSTANT R11, desc[UR12][R2.64+0x1000] ;  /* 0x0010000c020b7981 */ /* 0x000f28000c1e9900 */
[----:B------:R-:W4:Y:S04]  /*1b50*/  LDG.E.CONSTANT R10, desc[UR12][R2.64+0x1400] ;  /* 0x0014000c020a7981 */ /* 0x000f28000c1e9900 */
[----:B------:R-:W5:Y:S04]  /*1b60*/  LDG.E.CONSTANT R13, desc[UR12][R2.64+0x1800] ;  /* 0x0018000c020d7981 */ /* 0x000f68000c1e9900 */
[----:B------:R0:W5:Y:S01]  /*1b70*/  LDG.E.CONSTANT R12, desc[UR12][R2.64+0x1c00] ;  /* 0x001c000c020c7981 */ /* 0x000162000c1e9900 */
[----:B------:R-:W-:Y:S01]  /*1b80*/  PLOP3.LUT P0, PT, PT, PT, PT, 0x8, 0x80 ;  /* 0x000000000080781c */ /* 0x000fe20003f0e170 */
[----:B------:R-:W-:Y:S01]  /*1b90*/  VIADD R4, R4, 0x800 ;  /* 0x0000080004047836 */ /* 0x000fe20000000000 */
[----:B--2---:R-:W-:-:S02]  /*1ba0*/  IADD3 R6, PT, PT, R7, R6, R21 ;  /* 0x0000000607067210 */ /* 0x004fc40007ffe015 */
[----:B------:R-:W-:-:S05]  /*1bb0*/  IADD3 R7, P1, PT, R2, 0x2000, RZ ;  /* 0x0000200002077810 */ /* 0x000fca0007f3e0ff */
[----:B0-----:R-:W-:Y:S01]  /*1bc0*/  IMAD.MOV.U32 R2, RZ, RZ, R7 ;  /* 0x000000ffff027224 */ /* 0x001fe200078e0007 */
[----:B---3--:R-:W-:Y:S01]  /*1bd0*/  IADD3 R6, PT, PT, R8, R9, R6 ;  /* 0x0000000908067210 */ /* 0x008fe20007ffe006 */
[----:B------:R-:W-:-:S04]  /*1be0*/  IMAD.X R8, RZ, RZ, R3, P1 ;  /* 0x000000ffff087224 */ /* 0x000fc800008e0603 */
[----:B------:R-:W-:Y:S01]  /*1bf0*/  IMAD.MOV.U32 R3, RZ, RZ, R8 ;  /* 0x000000ffff037224 */ /* 0x000fe200078e0008 */
[----:B----4-:R-:W-:-:S04]  /*1c00*/  IADD3 R6, PT, PT, R10, R11, R6 ;  /* 0x0000000b0a067210 */ /* 0x010fc80007ffe006 */
[----:B-----5:R-:W-:-:S07]  /*1c10*/  IADD3 R21, PT, PT, R12, R13, R6 ;  /* 0x0000000d0c157210 */ /* 0x020fce0007ffe006 */
.L_x_85:
[----:B------:R-:W-:Y:S05]  /*1c20*/  BSYNC.RECONVERGENT B2 ;  /* 0x0000000000027941 */ /* 0x000fea0003800200 */
.L_x_84:
[----:B------:R-:W-:-:S13]  /*1c30*/  ISETP.LT.OR P0, PT, R4, R5, P0 ;  /* 0x000000050400720c */ /* 0x000fda0000701670 */
[----:B------:R-:W-:Y:S05]  /*1c40*/  @!P0 BRA `(.L_x_77) ;  /* 0x0000000000188947 */ /* 0x000fea0003800000 */
[----:B------:R-:W2:Y:S04]  /*1c50*/  LDG.E.CONSTANT R4, desc[UR12][R2.64] ;  /* 0x0000000c02047981 */ /* 0x000ea8000c1e9900 */
[----:B------:R-:W2:Y:S04]  /*1c60*/  LDG.E.CONSTANT R5, desc[UR12][R2.64+0x400] ;  /* 0x0004000c02057981 */ /* 0x000ea8000c1e9900 */
[----:B------:R-:W3:Y:S04]  /*1c70*/  LDG.E.CONSTANT R7, desc[UR12][R2.64+0x800] ;  /* 0x0008000c02077981 */ /* 0x000ee8000c1e9900 */
[----:B------:R-:W3:Y:S01]  /*1c80*/  LDG.E.CONSTANT R6, desc[UR12][R2.64+0xc00] ;  /* 0x000c000c02067981 */ /* 0x000ee2000c1e9900 */
[----:B--2---:R-:W-:-:S04]  /*1c90*/  IADD3 R4, PT, PT, R5, R4, R21 ;  /* 0x0000000405047210 */ /* 0x004fc80007ffe015 */
[----:B---3--:R-:W-:-:S07]  /*1ca0*/  IADD3 R21, PT, PT, R6, R7, R4 ;  /* 0x0000000706157210 */ /* 0x008fce0007ffe004 */
.L_x_77:
[----:B------:R-:W-:Y:S05]  /*1cb0*/  BSYNC.RECONVERGENT B1 ;  /* 0x0000000000017941 */ /* 0x000fea0003800200 */
.L_x_74:
        /* <DEDUP_REMOVED lines=43> */
.L_x_58:
[----:B------:R-:W0:Y:S01]  /*1f70*/  LDCU.64 UR8, c[0x0][0x3b8] ;  /* 0x00007700ff0877ac */ /* 0x000e220008000a00 */
[----:B------:R-:W-:Y:S01]  /*1f80*/  USHF.L.U32 UR6, UR15, 0xc, URZ ;  /* 0x0000000c0f067899 */ /* 0x000fe200080006ff */
        /* <DEDUP_REMOVED lines=20> */
.L_x_88:
[----:B------:R-:W-:Y:S05]  /*20d0*/  BSYNC.RECONVERGENT B1 ;  /* 0x0000000000017941 */ /* 0x000fea0003800200 */
.L_x_87:
        /* <DEDUP_REMOVED lines=19> */
.L_x_93:
        /* <DEDUP_REMOVED lines=10> */
.L_x_92:
[----:B------:R-:W-:Y:S05]  /*22b0*/  BSYNC.RECONVERGENT B2 ;  /* 0x0000000000027941 */ /* 0x000fea0003800200 */
.L_x_91:
        /* <DEDUP_REMOVED lines=8> */
.L_x_96:
        /* <DEDUP_REMOVED lines=46> */
.L_x_95:
[----:B------:R-:W-:Y:S05]  /*2620*/  BSYNC.RECONVERGENT B2 ;  /* 0x0000000000027941 */ /* 0x000fea0003800200 */
.L_x_94:
        /* <DEDUP_REMOVED lines=28> */
.L_x_98:
[----:B------:R-:W-:Y:S05]  /*27f0*/  BSYNC.RECONVERGENT B2 ;  /* 0x0000000000027941 */ /* 0x000fea0003800200 */
.L_x_97:
        /* <DEDUP_REMOVED lines=13> */
.L_x_90:
[----:B------:R-:W-:Y:S05]  /*28d0*/  BSYNC.RECONVERGENT B1 ;  /* 0x0000000000017941 */ /* 0x000fea0003800200 */
.L_x_89:
        /* <DEDUP_REMOVED lines=37> */
[----:B--2---:R-:W-:Y:S04]  /*2b30*/  LDS R0, [UR4+0xc] ;  /* 0x00000c04ff007984 */ /* 0x004fe80008000800 */
[----:B------:R-:W0:Y:S04]  /*2b40*/  LDS.128 R4, [UR4+0x10] ;  /* 0x00001004ff047984 */ /* 0x000e280008000c00 */
[----:B------:R-:W1:Y:S01]  /*2b50*/  LDS.64 R8, [UR4+0x20] ;  /* 0x00002004ff087984 */ /* 0x000e620008000a00 */
[----:B0-----:R-:W-:-:S04]  /*2b60*/  IADD3 R0, PT, PT, R4, R0, R3 ;  /* 0x0000000004007210 */ /* 0x001fc80007ffe003 */
[----:B------:R-:W-:-:S04]  /*2b70*/  IADD3 R0, PT, PT, R6, R0, R5 ;  /* 0x0000000006007210 */ /* 0x000fc80007ffe005 */
[----:B-1----:R-:W-:-:S05]  /*2b80*/  IADD3 R0, PT, PT, R8, R0, R7 ;  /* 0x0000000008007210 */ /* 0x002fca0007ffe007 */
[----:B------:R-:W-:Y:S01]  /*2b90*/  IMAD.IADD R3, R0, 0x1, R9 ;  /* 0x0000000100037824 */ /* 0x000fe200078e0209 */
[----:B------:R-:W-:Y:S06]  /*2ba0*/  BRA `(.L_x_73) ;  /* 0x00000014000c7947 */ /* 0x000fec0003800000 */
.L_x_99:
        /* <DEDUP_REMOVED lines=16> */
[C---:B------:R-:W-:Y:S02]  /*2cb0*/  VIADD R8, R6.reuse, 0x8 ;  /* 0x0000000806087836 */ /* 0x040fe40000000000 */
[----:B------:R-:W-:Y:S01]  /*2cc0*/  VIADD R6, R6, 0x10 ;  /* 0x0000001006067836 */ /* 0x000fe20000000000 */
[----:B------:R-:W1:Y:S02]  /*2cd0*/  SHFL.DOWN PT, R2, R3, 0x2, R7 ;  /* 0x0840000003027989 */ /* 0x000e6400000e0007 */
[----:B-1----:R-:W-:Y:S02]  /*2ce0*/  SEL R2, R2, RZ, !P0 ;  /* 0x000000ff02027207 */ /* 0x002fe40004000000 */
[----:B------:R-:W-:-:S03]  /*2cf0*/  ISETP.GT.AND P0, PT, R10, R7, PT ;  /* 0x000000070a00720c */ /* 0x000fc60003f04270 */
[----:B------:R-:W-:Y:S01]  /*2d00*/  IMAD.IADD R2, R3, 0x1, R2 ;  /* 0x0000000103027824 */ /* 0x000fe200078e0202 */
[----:B------:R-:W-:-:S04]  /*2d10*/  @!P1 SHF.R.U32.HI R3, RZ, 0x3, R9 ;  /* 0x00000003ff039819 */ /* 0x000fc80000011609 */
[----:B------:R-:W1:Y:S02]  /*2d20*/  SHFL.DOWN PT, R4, R2, 0x4, R7 ;  /* 0x0880000002047989 */ /* 0x000e6400000e0007 */
[----:B-1----:R-:W-:Y:S02]  /*2d30*/  SEL R5, R4, RZ, !P0 ;  /* 0x000000ff04057207 */ /* 0x002fe40004000000 */
[----:B------:R-:W-:Y:S02]  /*2d40*/  ISETP.GT.AND P0, PT, R8, R7, PT ;  /* 0x000000070800720c */ /* 0x000fe40003f04270 */
[----:B------:R-:W-:Y:S01]  /*2d50*/  @!P1 MOV R8, 0x400 ;  /* 0x0000040000089802 */ /* 0x000fe20000000f00 */
[----:B------:R-:W-:-:S03]  /*2d60*/  IMAD.IADD R5, R2, 0x1, R5 ;  /* 0x0000000102057824 */ /* 0x000fc600078e0205 */
[----:B0-----:R-:W-:Y:S02]  /*2d70*/  @!P1 LEA R8, R11, R8, 0x18 ;  /* 0x000000080b089211 */ /* 0x001fe400078ec0ff */
[----:B------:R-:W0:Y:S02]  /*2d80*/  SHFL.DOWN PT, R4, R5, 0x8, R7 ;  /* 0x0900000005047989 */ /* 0x000e2400000e0007 */
[----:B0-----:R-:W-:Y:S02]  /*2d90*/  SEL R4, R4, RZ, !P0 ;  /* 0x000000ff04047207 */ /* 0x001fe40004000000 */
[----:B------:R-:W-:-:S03]  /*2da0*/  ISETP.GT.AND P0, PT, R6, R7, PT ;  /* 0x000000070600720c */ /* 0x000fc60003f04270 */
[----:B------:R-:W-:Y:S01]  /*2db0*/  IMAD.IADD R4, R5, 0x1, R4 ;  /* 0x0000000105047824 */ /* 0x000fe200078e0204 */
[----:B------:R-:W-:-:S04]  /*2dc0*/  @!P1 LOP3.LUT R5, R3, 0x7c, RZ, 0xc0, !PT ;  /* 0x0000007c03059812 */ /* 0x000fc800078ec0ff */
[----:B------:R-:W0:Y:S01]  /*2dd0*/  SHFL.DOWN PT, R2, R4, 0x10, R7 ;  /* 0x0a00000004027989 */ /* 0x000e2200000e0007 */
[----:B------:R-:W-:Y:S01]  /*2de0*/  @!P1 IMAD.IADD R8, R5, 0x1, R8 ;  /* 0x0000000105089824 */ /* 0x000fe200078e0208 */
        /* <DEDUP_REMOVED lines=13> */
[----:B------:R-:W2:Y:S04]  /*2ec0*/  LDS R2, [UR4+0xc] ;  /* 0x00000c04ff027984 */ /* 0x000ea80008000800 */
[----:B-1----:R-:W1:Y:S01]  /*2ed0*/  LDS.64 R8, [UR4+0x20] ;  /* 0x00002004ff087984 */ /* 0x002e620008000a00 */
[----:B0-----:R-:W-:Y:S02]  /*2ee0*/  SEL R4, R4, RZ, P2 ;  /* 0x000000ff04047207 */ /* 0x001fe40001000000 */
[----:B------:R-:W-:-:S02]  /*2ef0*/  ISETP.GT.AND P2, PT, R0, 0x60, PT ;  /* 0x000000600000780c */ /* 0x000fc40003f44270 */
[----:B--2---:R-:W-:Y:S02]  /*2f00*/  SEL R2, R2, RZ, P1 ;  /* 0x000000ff02027207 */ /* 0x004fe40000800000 */
        /* <DEDUP_REMOVED lines=8> */
[----:B-1----:R-:W-:Y:S02]  /*2f90*/  SEL R8, R8, RZ, P2 ;  /* 0x000000ff08087207 */ /* 0x002fe40001000000 */
[----:B------:R-:W-:Y:S02]  /*2fa0*/  SEL R9, R9, RZ, P3 ;  /* 0x000000ff09097207 */ /* 0x000fe40001800000 */
[----:B------:R-:W-:-:S05]  /*2fb0*/  IADD3 R2, PT, PT, R8, R2, R7 ;  /* 0x0000000208027210 */ /* 0x000fca0007ffe007 */
[----:B------:R-:W-:Y:S01]  /*2fc0*/  IMAD.IADD R3, R2, 0x1, R9 ;  /* 0x0000000102037824 */ /* 0x000fe200078e0209 */
[----:B------:R-:W-:Y:S06]  /*2fd0*/  BRA `(.L_x_73) ;  /* 0x0000001000007947 */ /* 0x000fec0003800000 */
.L_x_86:
[----:B------:R-:W0:Y:S01]  /*2fe0*/  S2R R0, SR_TID.X ;  /* 0x0000000000007919 */ /* 0x000e220000002100 */
[----:B------:R-:W1:Y:S01]  /*2ff0*/  LDC.64 R4, c[0x0][0x380] ;  /* 0x0000e000ff047b82 */ /* 0x000e620000000a00 */
[----:B0-----:R-:W-:-:S04]  /*3000*/  VIADD R7, R0, UR6 ;  /* 0x0000000600077c36 */ /* 0x001fc80008000000 */
[----:B-1----:R-:W-:-:S05]  /*3010*/  IMAD.WIDE.U32 R4, R7, 0x4, R4 ;  /* 0x0000000407047825 */ /* 0x002fca00078e0004 */
        /* <DEDUP_REMOVED lines=16> */
[----:B------:R-:W-:-:S02]  /*3120*/  USHF.R.S32.HI UR7, URZ, 0x1f, UR5 ;  /* 0x0000001fff077899 */ /* 0x000fc40008011405 */
[----:B------:R-:W-:-:S04]  /*3130*/  ISETP.GE.U32.AND P0, PT, R22, UR5, PT ;  /* 0x0000000516007c0c */ /* 0x000fc8000bf06070 */
[----:B------:R-:W-:Y:S02]  /*3140*/  ISETP.GE.U32.AND.EX P0, PT, R21, UR7, PT, P0 ;  /* 0x0000000715007c0c */ /* 0x000fe4000bf06100 */
[----:B--2---:R-:W-:-:S04]  /*3150*/  IADD3 R6, PT, PT, R7, R6, R23 ;  /* 0x0000000607067210 */ /* 0x004fc80007ffe017 */
[----:B---3--:R-:W-:-:S04]  /*3160*/  IADD3 R6, PT, PT, R9, R8, R6 ;  /* 0x0000000809067210 */ /* 0x008fc80007ffe006 */
[----:B----4-:R-:W-:-:S04]  /*3170*/  IADD3 R6, PT, PT, R11, R10, R6 ;  /* 0x0000000a0b067210 */ /* 0x010fc80007ffe006 */
[----:B-----5:R-:W-:-:S04]  /*3180*/  IADD3 R6, PT, PT, R13, R12, R6 ;  /* 0x0000000c0d067210 */ /* 0x020fc80007ffe006 */
[----:B------:R-:W-:-:S04]  /*3190*/  IADD3 R6, PT, PT, R15, R14, R6 ;  /* 0x0000000e0f067210 */ /* 0x000fc80007ffe006 */
[----:B------:R-:W-:-:S04]  /*31a0*/  IADD3 R6, PT, PT, R17, R16, R6 ;  /* 0x0000001011067210 */ /* 0x000fc80007ffe006 */
        /* <DEDUP_REMOVED lines=22> */
.L_x_102:
[----:B------:R-:W2:Y:S02]  /*3310*/  S2R R7, SR_TID.X ;  /* 0x0000000000077919 */ /* 0x000ea40000002100 */
[----:B--2---:R-:W-:-:S05]  /*3320*/  IADD3 R7, P0, PT, R7, UR6, RZ ;  /* 0x0000000607077c10 */ /* 0x004fca000ff1e0ff */
[----:B------:R-:W-:Y:S01]  /*3330*/  IMAD.X R8, RZ, RZ, UR7, P0 ;  /* 0x00000007ff087e24 */ /* 0x000fe200080e06ff */
[----:B-1----:R-:W-:-:S04]  /*3340*/  LEA R6, P0, R7, UR10, 0x2 ;  /* 0x0000000a07067c11 */ /* 0x002fc8000f8010ff */
[----:B------:R-:W-:-:S05]  /*3350*/  LEA.HI.X R7, R7, UR11, R8, 0x2, P0 ;  /* 0x0000000b07077c11 */ /* 0x000fca00080f1408 */
        /* <DEDUP_REMOVED lines=16> */
[----:B------:R-:W-:-:S02]  /*3460*/  USHF.R.S32.HI UR14, URZ, 0x1f, UR5 ;  /* 0x0000001fff0e7899 */ /* 0x000fc40008011405 */
[----:B------:R-:W-:-:S04]  /*3470*/  UIADD3 UR8, UP0, UPT, UR5, UR8, URZ ;  /* 0x0000000805087290 */ /* 0x000fc8000ff1e0ff */
[----:B------:R-:W-:Y:S01]  /*3480*/  UIADD3.X UR9, UPT, UPT, UR14, UR9, URZ, UP0, !UPT ;  /* 0x000000090e097290 */ /* 0x000fe200087fe4ff */
[----:B-1----:R-:W-:Y:S01]  /*3490*/  IMAD.U32 R6, RZ, RZ, UR5 ;  /* 0x00000005ff067e24 */ /* 0x002fe2000f8e00ff */
[----:B--2---:R-:W-:Y:S02]  /*34a0*/  IADD3 R17, PT, PT, R18, R17, R4 ;  /* 0x0000001112117210 */ /* 0x004fe40007ffe004 */
[----:B0-----:R-:W-:-:S04]  /*34b0*/  IADD3 R4, P1, PT, R2, -UR6, RZ ;  /* 0x8000000602047c10 */ /* 0x001fc8000ff3e0ff */
[----:B------:R-:W-:Y:S02]  /*34c0*/  ISETP.GE.U32.AND P0, PT, R4, UR5, PT ;  /* 0x0000000504007c0c */ /* 0x000fe4000bf06070 */
[----:B---3--:R-:W-:Y:S01]  /*34d0*/  IADD3 R17, PT, PT, R20, R19, R17 ;  /* 0x0000001314117210 */ /* 0x008fe20007ffe011 */
[----:B------:R-:W-:Y:S01]  /*34e0*/  IMAD.U32 R19, RZ, RZ, UR5 ;  /* 0x00000005ff137e24 */ /* 0x000fe2000f8e00ff */
[----:B------:R-:W-:-:S04]  /*34f0*/  IADD3.X R4, PT, PT, R3, ~UR7, RZ, P1, !PT ;  /* 0x8000000703047c10 */ /* 0x000fc80008ffe4ff */
[----:B------:R-:W-:Y:S01]  /*3500*/  ISETP.GE.U32.AND.EX P0, PT, R4, UR14, PT, P0 ;  /* 0x0000000e04007c0c */ /* 0x000fe2000bf06100 */
[----:B------:R-:W-:Y:S01]  /*3510*/  IMAD.U32 R4, RZ, RZ, UR14 ;  /* 0x0000000eff047e24 */ /* 0x000fe2000f8e00ff */
[----:B----4-:R-:W-:Y:S02]  /*3520*/  IADD3 R17, PT, PT, R22, R21, R17 ;  /* 0x0000001516117210 */ /* 0x010fe40007ffe011 */
[----:B------:R-:W-:-:S04]  /*3530*/  LEA R0, P1, R19, R0, 0x2 ;  /* 0x0000000013007211 */ /* 0x000fc800078210ff */
[----:B------:R-:W-:Y:S02]  /*3540*/  LEA.HI.X R5, R6, R5, R4, 0x2, P1 ;  /* 0x0000000506057211 */ /* 0x000fe400008f1404 */
[----:B-----5:R-:W-:-:S04]  /*3550*/  IADD3 R17, PT, PT, R24, R23, R17 ;  /* 0x0000001718117210 */ /* 0x020fc80007ffe011 */
[----:B------:R-:W-:-:S04]  /*3560*/  IADD3 R8, PT, PT, R11, R8, R17 ;  /* 0x000000080b087210 */ /* 0x000fc80007ffe011 */
[----:B------:R-:W-:-:S04]  /*3570*/  IADD3 R8, PT, PT, R13, R16, R8 ;  /* 0x000000100d087210 */ /* 0x000fc80007ffe008 */
[----:B------:R-:W-:-:S04]  /*3580*/  IADD3 R8, PT, PT, R9, R14, R8 ;  /* 0x0000000e09087210 */ /* 0x000fc80007ffe008 */
[----:B------:R-:W-:Y:S01]  /*3590*/  IADD3 R4, PT, PT, R15, R12, R8 ;  /* 0x0000000c0f047210 */ /* 0x000fe20007ffe008 */
[----:B------:R-:W-:Y:S06]  /*35a0*/  @!P0 BRA `(.L_x_100) ;  /* 0x0000000400e08947 */ /* 0x000fec0003800000 */
[----:B------:R-:W-:Y:S02]  /*35b0*/  UIADD3 UR6, UP0, UPT, UR5, UR6, URZ ;  /* 0x0000000605067290 */ /* 0x000fe4000ff1e0ff */
[----:B------:R-:W-:Y:S02]  /*35c0*/  UIADD3 UR4, UPT, UPT, UR4, 0x1, URZ ;  /* 0x0000000104047890 */ /* 0x000fe4000fffe0ff */
[----:B------:R-:W-:Y:S02]  /*35d0*/  UIADD3.X UR7, UPT, UPT, UR14, UR7, URZ, UP0, !UPT ;  /* 0x000000070e077290 */ /* 0x000fe400087fe4ff */
[----:B------:R-:W-:-:S04]  /*35e0*/  ISETP.LT.U32.AND P0, PT, R25, UR6, PT ;  /* 0x0000000619007c0c */ /* 0x000fc8000bf01070 */
[----:B------:R-:W-:-:S05]  /*35f0*/  IMAD.U32 R7, RZ, RZ, UR7 ;  /* 0x00000007ff077e24 */ /* 0x000fca000f8e00ff */
[----:B------:R-:W-:-:S13]  /*3600*/  ISETP.GT.U32.AND.EX P0, PT, R7, R10, PT, P0 ;  /* 0x0000000a0700720c */ /* 0x000fda0003f04100 */
[----:B------:R-:W-:Y:S05]  /*3610*/  @!P0 BRA `(.L_x_102) ;  /* 0xfffffffc003c8947 */ /* 0x000fea000383ffff */
.L_x_101:
[----:B------:R-:W-:Y:S01]  /*3620*/  IMAD.U32 R6, RZ, RZ, UR7 ;  /* 0x00000007ff067e24 */ /* 0x000fe2000f8e00ff */
[----:B------:R-:W-:-:S04]  /*3630*/  ISETP.LE.U32.AND P0, PT, R2, UR6, PT ;  /* 0x0000000602007c0c */ /* 0x000fc8000bf03070 */
[----:B------:R-:W-:-:S13]  /*3640*/  ISETP.GE.U32.AND.EX P0, PT, R6, R3, PT, P0 ;  /* 0x000000030600720c */ /* 0x000fda0003f06100 */
[----:B------:R-:W-:Y:S05]  /*3650*/  @P0 BRA `(.L_x_100) ;  /* 0x0000000400b40947 */ /* 0x000fea0003800000 */
[----:B------:R-:W0:Y:S01]  /*3660*/  S2R R9, SR_TID.X ;  /* 0x0000000000097919 */ /* 0x000e220000002100 */
[----:B------:R-:W-:Y:S01]  /*3670*/  VIADD R6, R2, -UR6 ;  /* 0x8000000602067c36 */ /* 0x000fe20008000000 */
[----:B------:R-:W-:Y:S04]  /*3680*/  BSSY.RECONVERGENT B1, `(.L_x_100) ;  /* 0x000006a000017945 */ /* 0x000fe80003800200 */
[----:B0-----:R-:W-:-:S13]  /*3690*/  ISETP.GE.AND P0, PT, R9, R6, PT ;  /* 0x000000060900720c */ /* 0x001fda0003f06270 */
[----:B------:R-:W-:Y:S05]  /*36a0*/  @P0 BRA `(.L_x_103) ;  /* 0x00000004009c0947 */ /* 0x000fea0003800000 */
[----:B------:R-:W0:Y:S01]  /*36b0*/  LDC R8, c[0x0][0x3c0] ;  /* 0x0000f000ff087b82 */ /* 0x000e220000000800 */
[----:B------:R-:W-:Y:S01]  /*36c0*/  USHF.L.U32 UR6, UR15, 0xc, URZ ;  /* 0x0000000c0f067899 */ /* 0x000fe200080006ff */
[----:B------:R-:W-:Y:S01]  /*36d0*/  LOP3.LUT R3, RZ, R9, RZ, 0x33, !PT ;  /* 0x00000009ff037212 */ /* 0x000fe200078e33ff */
[----:B------:R-:W-:Y:S04]  /*36e0*/  BSSY.RECONVERGENT B2, `(.L_x_104) ;  /* 0x0000019000027945 */ /* 0x000fe80003800200 */
[----:B------:R-:W-:Y:S02]  /*36f0*/  IMAD.IADD R3, R3, 0x1, R2 ;  /* 0x0000000103037824 */ /* 0x000fe400078e0202 */
[----:B------:R-:W-:-:S05]  /*3700*/  IMAD.U32 R2, RZ, RZ, UR6 ;  /* 0x00000006ff027e24 */ /* 0x000fca000f8e00ff */
[C---:B------:R-:W-:Y:S01]  /*3710*/  IADD3 R7, PT, PT, R3.reuse, -UR5, -R2 ;  /* 0x8000000503077c10 */ /* 0x040fe2000fffe802 */
[----:B0-----:R-:W-:Y:S01]  /*3720*/  IMAD R2, R8, UR4, RZ ;  /* 0x0000000408027c24 */ /* 0x001fe2000f8e02ff */
[C---:B------:R-:W-:Y:S02]  /*3730*/  LOP3.LUT R8, R3.reuse, 0x300, RZ, 0xc0, !PT ;  /* 0x0000030003087812 */ /* 0x040fe400078ec0ff */
[----:B------:R-:W-:Y:S01]  /*3740*/  LEA.HI R3, R3, 0x1, RZ, 0x18 ;  /* 0x0000000103037811 */ /* 0x000fe200078fc0ff */
[----:B------:R-:W-:Y:S01]  /*3750*/  IMAD R2, R2, -0x1000, R7 ;  /* 0xfffff00002027824 */ /* 0x000fe200078e0207 */
[----:B------:R-:W-:Y:S01]  /*3760*/  ISETP.NE.AND P0, PT, R8, 0x300, PT ;  /* 0x000003000800780c */ /* 0x000fe20003f05270 */
[----:B------:R-:W-:-:S03]  /*3770*/  IMAD.MOV.U32 R7, RZ, RZ, R9 ;  /* 0x000000ffff077224 */ /* 0x000fc600078e0009 */
[----:B------:R-:W-:-:S09]  /*3780*/  ISETP.GE.U32.AND P1, PT, R2, 0x300, PT ;  /* 0x000003000200780c */ /* 0x000fd20003f26070 */
[----:B------:R-:W-:Y:S05]  /*3790*/  @!P0 BRA `(.L_x_105) ;  /* 0x0000000000348947 */ /* 0x000fea0003800000 */
[----:B------:R-:W-:Y:S01]  /*37a0*/  LOP3.LUT R3, R3, 0x3, RZ, 0xc0, !PT ;  /* 0x0000000303037812 */ /* 0x000fe200078ec0ff */
[----:B------:R-:W-:-:S04]  /*37b0*/  IMAD.MOV.U32 R7, RZ, RZ, R9 ;  /* 0x000000ffff077224 */ /* 0x000fc800078e0009 */
[----:B------:R-:W-:-:S07]  /*37c0*/  IMAD.MOV R8, RZ, RZ, -R3 ;  /* 0x000000ffff087224 */ /* 0x000fce00078e0a03 */
.L_x_106:
        /* <DEDUP_REMOVED lines=10> */
.L_x_105:
[----:B------:R-:W-:Y:S05]  /*3870*/  BSYNC.RECONVERGENT B2 ;  /* 0x0000000000027941 */ /* 0x000fea0003800200 */
.L_x_104:
        /* <DEDUP_REMOVED lines=12> */
.L_x_109:
        /* <DEDUP_REMOVED lines=30> */
.L_x_108:
[----:B------:R-:W-:Y:S05]  /*3b20*/  BSYNC.RECONVERGENT B2 ;  /* 0x0000000000027941 */ /* 0x000fea0003800200 */
.L_x_107:
        /* <DEDUP_REMOVED lines=22> */
.L_x_111:
[----:B------:R-:W-:Y:S05]  /*3c90*/  BSYNC.RECONVERGENT B2 ;  /* 0x0000000000027941 */ /* 0x000fea0003800200 */
.L_x_110:
        /* <DEDUP_REMOVED lines=8> */
.L_x_103:
[----:B------:R-:W-:Y:S05]  /*3d20*/  BSYNC.RECONVERGENT B1 ;  /* 0x0000000000017941 */ /* 0x000fea0003800200 */
.L_x_100:
[----:B------:R-:W0:Y:S01]  /*3d30*/  S2R R8, SR_LANEID ;  /* 0x0000000000087919 */ /* 0x000e220000000000 */
[----:B------:R-:W1:Y:S01]  /*3d40*/  SHFL.DOWN PT, R0, R4, 0x1, 0x1f ;  /* 0x08201f0004007f89 */ /* 0x000e6200000e0000 */
[----:B------:R-:W2:Y:S01]  /*3d50*/  S2R R6, SR_TID.X ;  /* 0x0000000000067919 */ /* 0x000ea20000002100 */
        /* <DEDUP_REMOVED lines=10> */
[----:B------:R-:W-:Y:S01]  /*3e00*/  IMAD.IADD R0, R3, 0x1, R0 ;  /* 0x0000000103007824 */ /* 0x000fe200078e0200 */
[----:B--2---:R-:W-:-:S04]  /*3e10*/  @!P1 SHF.R.U32.HI R3, RZ, 0x3, R6 ;  /* 0x00000003ff039819 */ /* 0x004fc80000011606 */
[----:B------:R-:W0:Y:S01]  /*3e20*/  SHFL.DOWN PT, R2, R0, 0x4, 0x1f ;  /* 0x08801f0000027f89 */ /* 0x000e2200000e0000 */
[----:B-1----:R-:W-:Y:S02]  /*3e30*/  @!P1 LEA R7, R7, R4, 0x18 ;  /* 0x0000000407079211 */ /* 0x002fe400078ec0ff */
[----:B------:R-:W-:-:S05]  /*3e40*/  @!P1 LOP3.LUT R4, R3, 0x7c, RZ, 0xc0, !PT ;  /* 0x0000007c03049812 */ /* 0x000fca00078ec0ff */
[----:B------:R-:W-:Y:S01]  /*3e50*/  @!P1 IMAD.IADD R4, R4, 0x1, R7 ;  /* 0x0000000104049824 */ /* 0x000fe200078e0207 */
[----:B0-----:R-:W-:Y:S02]  /*3e60*/  SEL R5, R2, RZ, !P0 ;  /* 0x000000ff02057207 */ /* 0x001fe40004000000 */
[----:B------:R-:W-:-:S03]  /*3e70*/  ISETP.GT.AND P0, PT, R8, 0x17, PT ;  /* 0x000000170800780c */ /* 0x000fc60003f04270 */
[----:B------:R-:W-:-:S05]  /*3e80*/  IMAD.IADD R5, R0, 0x1, R5 ;  /* 0x0000000100057824 */ /* 0x000fca00078e0205 */
[----:B------:R-:W0:Y:S02]  /*3e90*/  SHFL.DOWN PT, R2, R5, 0x8, 0x1f ;  /* 0x09001f0005027f89 */ /* 0x000e2400000e0000 */
        /* <DEDUP_REMOVED lines=14> */
[----:B0-----:R-:W0:Y:S04]  /*3f80*/  LDS.128 R4, [UR4+0x10] ;  /* 0x00001004ff047984 */ /* 0x001e280008000c00 */
[----:B------:R-:W1:Y:S01]  /*3f90*/  LDS.64 R8, [UR4+0x20] ;  /* 0x00002004ff087984 */ /* 0x000e620008000a00 */
[----:B0-----:R-:W-:-:S04]  /*3fa0*/  IADD3 R0, PT, PT, R4, R0, R3 ;  /* 0x0000000004007210 */ /* 0x001fc80007ffe003 */
[----:B------:R-:W-:-:S04]  /*3fb0*/  IADD3 R0, PT, PT, R6, R0, R5 ;  /* 0x0000000006007210 */ /* 0x000fc80007ffe005 */
[----:B-1----:R-:W-:-:S05]  /*3fc0*/  IADD3 R0, PT, PT, R8, R0, R7 ;  /* 0x0000000008007210 */ /* 0x002fca0007ffe007 */
[----:B------:R-:W-:-:S07]  /*3fd0*/  IMAD.IADD R3, R0, 0x1, R9 ;  /* 0x0000000100037824 */ /* 0x000fce00078e0209 */
.L_x_73:
[----:B------:R-:W-:Y:S05]  /*3fe0*/  BSYNC.RECONVERGENT B0 ;  /* 0x0000000000007941 */ /* 0x000fea0003800200 */
.L_x_57:
[----:B------:R-:W-:Y:S05]  /*3ff0*/  @P0 EXIT ;  /* 0x000000000000094d */ /* 0x000fea0003800000 */
[----:B------:R-:W5:Y:S02]  /*4000*/  LDCU.64 UR4, c[0x0][0x388] ;  /* 0x00007100ff0477ac */ /* 0x000f640008000a00 */
[----:B-----5:R-:W-:-:S06]  /*4010*/  UIMAD.WIDE.U32 UR4, UR15, 0x4, UR4 ;  /* 0x000000040f0478a5 */ /* 0x020fcc000f8e0004 */
[----:B0-----:R-:W-:Y:S02]  /*4020*/  IMAD.U32 R4, RZ, RZ, UR4 ;  /* 0x00000004ff047e24 */ /* 0x001fe4000f8e00ff */
[----:B------:R-:W-:-:S05]  /*4030*/  IMAD.U32 R5, RZ, RZ, UR5 ;  /* 0x00000005ff057e24 */ /* 0x000fca000f8e00ff */
[----:B------:R-:W-:Y:S01]  /*4040*/  STG.E desc[UR12][R4.64], R3 ;  /* 0x0000000304007986 */ /* 0x000fe2000c10190c */
[----:B------:R-:W-:Y:S05]  /*4050*/  EXIT ;  /* 0x000000000000794d */ /* 0x000fea0003800000 */
.L_x_112:
        /* <DEDUP_REMOVED lines=10> */
.L_x_1447:


//--------------------- .text._ZN3cub18CUB_300001_SM_10006detail6reduce28DeviceReduceSingleTileKernelINS2_10policy_hubIiyN4cuda3std3__44plusIiEEE10Policy1000EPiSC_yS9_iiNS7_10__identityEEEvT0_T1_T2_T3_T4_T6_ --------------------------
	.section	.text._ZN3cub18CUB_300001_SM_10006detail6reduce28DeviceReduceSingleTileKernelINS2_10policy_hubIiyN4cuda3std3__44plusIiEEE10Policy1000EPiSC_yS9_iiNS7_10__identityEEEvT0_T1_T2_T3_T4_T6_,"ax",@progbits
	.align	128
        .global         _ZN3cub18CUB_300001_SM_10006detail6reduce28DeviceReduceSingleTileKernelINS2_10policy_hubIiyN4cuda3std3__44plusIiEEE10Policy1000EPiSC_yS9_iiNS7_10__identityEEEvT0_T1_T2_T3_T4_T6_
        .type           _ZN3cub18CUB_300001_SM_10006detail6reduce28DeviceReduceSingleTileKernelINS2_10policy_hubIiyN4cuda3std3__44plusIiEEE10Policy1000EPiSC_yS9_iiNS7_10__identityEEEvT0_T1_T2_T3_T4_T6_,@function
        .size           _ZN3cub18CUB_300001_SM_10006detail6reduce28DeviceReduceSingleTileKernelINS2_10policy_hubIiyN4cuda3std3__44plusIiEEE10Policy1000EPiSC_yS9_iiNS7_10__identityEEEvT0_T1_T2_T3_T4_T6_,(.L_x_1448 - _ZN3cub18CUB_300001_SM_10006detail6reduce28DeviceReduceSingleTileKernelINS2_10policy_hubIiyN4cuda3std3__44plusIiEEE10Policy1000EPiSC_yS9_iiNS7_10__identityEEEvT0_T1_T2_T3_T4_T6_)
        .other          _ZN3cub18CUB_300001_SM_10006detail6reduce28DeviceReduceSingleTileKernelINS2_10policy_hubIiyN4cuda3std3__44plusIiEEE10Policy1000EPiSC_yS9_iiNS7_10__identityEEEvT0_T1_T2_T3_T4_T6_,@"STO_CUDA_ENTRY STV_DEFAULT"
_ZN3cub18CUB_300001_SM_10006detail6reduce28DeviceReduceSingleTileKernelINS2_10policy_hubIiyN4cuda3std3__44plusIiEEE10Policy1000EPiSC_yS9_iiNS7_10__identityEEEvT0_T1_T2_T3_T4_T6_:
.text._ZN3cub18CUB_300001_SM_10006detail6reduce28DeviceReduceSingleTileKernelINS2_10policy_hubIiyN4cuda3std3__44plusIiEEE10Policy1000EPiSC_yS9_iiNS7_10__identityEEEvT0_T1_T2_T3_T4_T6_:
[----:B------:R-:W-:Y:S01]  /*0000*/  LDC R1, c[0x0][0x37c] ;  /* 0x0000df00ff017b82 */ /* 0x000fe20000000800 */
[----:B------:R-:W0:Y:S01]  /*0010*/  LDCU.64 UR4, c[0x0][0x390] ;  /* 0x00007200ff0477ac */ /* 0x000e220008000a00 */
[----:B------:R-:W1:Y:S01]  /*0020*/  LDCU.64 UR6, c[0x0][0x358] ;  /* 0x00006b00ff0677ac */ /* 0x000e620008000a00 */
[----:B0-----:R-:W-:Y:S02]  /*0030*/  IMAD.U32 R0, RZ, RZ, UR4 ;  /* 0x00000004ff007e24 */ /* 0x001fe4000f8e00ff */
[----:B------:R-:W-:-:S03]  /*0040*/  IMAD.U32 R3, RZ, RZ, UR5 ;  /* 0x00000005ff037e24 */ /* 0x000fc6000f8e00ff */
[----:B------:R-:W-:-:S04]  /*0050*/  ISETP.NE.U32.AND P0, PT, R0, RZ, PT ;  /* 0x000000ff0000720c */ /* 0x000fc80003f05070 */
[----:B------:R-:W-:-:S13]  /*0060*/  ISETP.NE.AND.EX P0, PT, R3, RZ, PT, P0 ;  /* 0x000000ff0300720c */ /* 0x000fda0003f05300 */
        /* <DEDUP_REMOVED lines=8> */
.L_x_113:
[----:B------:R-:W0:Y:S01]  /*00f0*/  LDCU UR4, c[0x0][0x380] ;  /* 0x00007000ff0477ac */ /* 0x000e220008000800 */
[----:B------:R-:W-:Y:S01]  /*0100*/  BSSY.RECONVERGENT B0, `(.L_x_114) ;  /* 0x0000390000007945 */ /* 0x000fe20003800200 */
[----:B0-----:R-:W-:-:S09]  /*0110*/  ULOP3.LUT UP0, URZ, UR4, 0xf, URZ, 0xc0, !UPT ;  /* 0x0000000f04ff7892 */ /* 0x001fd2000f80c0ff */
[----:B------:R-:W-:Y:S05]  /*0120*/  BRA.U UP0, `(.L_x_115) ;  /* 0x0000001900f07547 */ /* 0x000fea000b800000 */
[----:B------:R-:W-:-:S04]  /*0130*/  ISETP.GT.U32.AND P0, PT, R0, 0xfff, PT ;  /* 0x00000fff0000780c */ /* 0x000fc80003f04070 */
[----:B------:R-:W-:-:S13]  /*0140*/  ISETP.GT.U32.AND.EX P0, PT, R3, RZ, PT, P0 ;  /* 0x000000ff0300720c */ /* 0x000fda0003f04100 */
[----:B------:R-:W-:Y:S05]  /*0150*/  @P0 BRA `(.L_x_116) ;  /* 0x0000000c00ac0947 */ /* 0x000fea0003800000 */
[----:B------:R-:W0:Y:S01]  /*0160*/  S2R R11, SR_TID.X ;  /* 0x00000000000b7919 */ /* 0x000e220000002100 */
[----:B------:R-:W-:Y:S01]  /*0170*/  BSSY.RECONVERGENT B1, `(.L_x_117) ;  /* 0x0000009000017945 */ /* 0x000fe20003800200 */
[----:B------:R-:W-:Y:S01]  /*0180*/  IMAD.MOV.U32 R2, RZ, RZ, RZ ;  /* 0x000000ffff027224 */ /* 0x000fe200078e00ff */
[----:B0-----:R-:W-:Y:S01]  /*0190*/  ISETP.GE.U32.AND P0, PT, R11, R0, PT ;  /* 0x000000000b00720c */ /* 0x001fe20003f06070 */
[----:B------:R-:W-:-:S12]  /*01a0*/  IMAD.MOV.U32 R13, RZ, RZ, R11 ;  /* 0x000000ffff0d7224 */ /* 0x000fd800078e000b */
[----:B------:R-:W-:Y:S05]  /*01b0*/  @P0 BRA `(.L_x_118) ;  /* 0x0000000000100947 */ /* 0x000fea0003800000 */
[----:B------:R-:W0:Y:S02]  /*01c0*/  LDC.64 R4, c[0x0][0x380] ;  /* 0x0000e000ff047b82 */ /* 0x000e240000000a00 */
[----:B0-----:R-:W-:-:S05]  /*01d0*/  IMAD.WIDE.U32 R4, R11, 0x4, R4 ;  /* 0x000000040b047825 */ /* 0x001fca00078e0004 */
[----:B------:R0:W5:Y:S01]  /*01e0*/  LDG.E.CONSTANT R2, desc[UR6][R4.64] ;  /* 0x0000000604027981 */ /* 0x000162000c1e9900 */
[----:B------:R-:W-:-:S07]  /*01f0*/  VIADD R13, R11, 0x100 ;  /* 0x000001000b0d7836 */ /* 0x000fce0000000000 */
.L_x_118:
[----:B------:R-:W-:Y:S05]  /*0200*/  BSYNC.RECONVERGENT B1 ;  /* 0x0000000000017941 */ /* 0x000fea0003800200 */
.L_x_117:
[----:B------:R-:W-:Y:S01]  /*0210*/  ISETP.GE.U32.AND P0, PT, R13, R0, PT ;  /* 0x000000000d00720c */ /* 0x000fe20003f06070 */
        /* <DEDUP_REMOVED lines=15> */
.L_x_123:
        /* <DEDUP_REMOVED lines=9> */
.L_x_122:
[----:B------:R-:W-:Y:S05]  /*03a0*/  BSYNC.RECONVERGENT B2 ;  /* 0x0000000000027941 */ /* 0x000fea0003800200 */
.L_x_121:
        /* <DEDUP_REMOVED lines=8> */
.L_x_126:
[----:B------:R-:W0:Y:S01]  /*0430*/  LDC.64 R8, c[0x0][0x380] ;  /* 0x0000e000ff087b82 */ /* 0x000e220000000a00 */
[C---:B------:R-:W-:Y:S02]  /*0440*/  VIADD R7, R13.reuse, 0x400 ;  /* 0x000004000d077836 */ /* 0x040fe40000000000 */
        /* <DEDUP_REMOVED lines=10> */
[----:B------:R-:W4:Y:S04]  /*04f0*/  LDG.E.CONSTANT R17, desc[UR6][R6.64+0x400] ;  /* 0x0004000606117981 */ /* 0x000f28000c1e9900 */
        /* <DEDUP_REMOVED lines=22> */
.L_x_125:
[----:B------:R-:W-:Y:S05]  /*0660*/  BSYNC.RECONVERGENT B2 ;  /* 0x0000000000027941 */ /* 0x000fea0003800200 */
.L_x_124:
        /* <DEDUP_REMOVED lines=22> */
.L_x_128:
[----:B------:R-:W-:Y:S05]  /*07d0*/  BSYNC.RECONVERGENT B2 ;  /* 0x0000000000027941 */ /* 0x000fea0003800200 */
.L_x_127:
        /* <DEDUP_REMOVED lines=10> */
.L_x_120:
[----:B------:R-:W-:Y:S05]  /*0880*/  BSYNC.RECONVERGENT B1 ;  /* 0x0000000000017941 */ /* 0x000fea0003800200 */
.L_x_119:
[----:B------:R-:W-:-:S04]  /*0890*/  ISETP.GE.U32.AND P0, PT, R0, 0x100, PT ;  /* 0x000001000000780c */ /* 0x000fc80003f06070 */
[----:B------:R-:W-:-:S13]  /*08a0*/  ISETP.GE.U32.AND.EX P0, PT, R3, RZ, PT, P0 ;  /* 0x000000ff0300720c */ /* 0x000fda0003f06100 */
[----:B------:R-:W-:Y:S05]  /*08b0*/  @!P0 BRA `(.L_x_129) ;  /* 0x0000000000ac8947 */ /* 0x000fea0003800000 */
[----:B------:R-:W1:Y:S01]  /*08c0*/  S2R R6, SR_LANEID ;  /* 0x0000000000067919 */ /* 0x000e620000000000 */
[----:B------:R-:W-:Y:S01]  /*08d0*/  ISETP.NE.AND P4, PT, R11, RZ, PT ;  /* 0x000000ff0b00720c */ /* 0x000fe20003f85270 */
[----:B-----5:R-:W2:Y:S01]  /*08e0*/  SHFL.DOWN PT, R0, R2, 0x1, 0x1f ;  /* 0x08201f0002007f89 */ /* 0x020ea200000e0000 */
[C---:B-1----:R-:W-:Y:S02]  /*08f0*/  ISETP.GT.AND P0, PT, R6.reuse, 0x1e, PT ;  /* 0x0000001e0600780c */ /* 0x042fe40003f04270 */
[----:B------:R-:W-:Y:S02]  /*0900*/  ISETP.NE.AND P1, PT, R6, RZ, PT ;  /* 0x000000ff0600720c */ /* 0x000fe40003f25270 */
[----:B--2---:R-:W-:Y:S02]  /*0910*/  SEL R3, R0, RZ, !P0 ;  /* 0x000000ff00037207 */ /* 0x004fe40004000000 */
[----:B------:R-:W-:-:S03]  /*0920*/  ISETP.GT.AND P0, PT, R6, 0x1d, PT ;  /* 0x0000001d0600780c */ /* 0x000fc60003f04270 */
[----:B------:R-:W-:-:S05]  /*0930*/  IMAD.IADD R3, R3, 0x1, R2 ;  /* 0x0000000103037824 */ /* 0x000fca00078e0202 */
[----:B------:R-:W1:Y:S01]  /*0940*/  SHFL.DOWN PT, R0, R3, 0x2, 0x1f ;  /* 0x08401f0003007f89 */ /* 0x000e6200000e0000 */
[----:B------:R-:W2:Y:S01]  /*0950*/  @!P1 S2R R7, SR_CgaCtaId ;  /* 0x0000000000079919 */ /* 0x000ea20000008800 */
[----:B-1----:R-:W-:Y:S02]  /*0960*/  SEL R0, R0, RZ, !P0 ;  /* 0x000000ff00007207 */ /* 0x002fe40004000000 */
[----:B------:R-:W-:-:S03]  /*0970*/  ISETP.GT.AND P0, PT, R6, 0x1b, PT ;  /* 0x0000001b0600780c */ /* 0x000fc60003f04270 */
[----:B------:R-:W-:-:S05]  /*0980*/  IMAD.IADD R0, R3, 0x1, R0 ;  /* 0x0000000103007824 */ /* 0x000fca00078e0200 */
[----:B0-----:R-:W0:Y:S02]  /*0990*/  SHFL.DOWN PT, R4, R0, 0x4, 0x1f ;  /* 0x08801f0000047f89 */ /* 0x001e2400000e0000 */
[----:B0-----:R-:W-:Y:S02]  /*09a0*/  SEL R5, R4, RZ, !P0 ;  /* 0x000000ff04057207 */ /* 0x001fe40004000000 */
[----:B------:R-:W-:Y:S02]  /*09b0*/  ISETP.GT.AND P0, PT, R6, 0x17, PT ;  /* 0x000000170600780c */ /* 0x000fe40003f04270 */
[----:B------:R-:W-:Y:S01]  /*09c0*/  @!P1 MOV R4, 0x400 ;  /* 0x0000040000049802 */ /* 0x000fe20000000f00 */
[----:B------:R-:W-:Y:S01]  /*09d0*/  IMAD.IADD R5, R0, 0x1, R5 ;  /* 0x0000000100057824 */ /* 0x000fe200078e0205 */
[----:B------:R-:W-:Y:S02]  /*09e0*/  @!P1 SHF.R.U32.HI R0, RZ, 0x3, R11 ;  /* 0x00000003ff009819 */ /* 0x000fe4000001160b */
[----:B--2---:R-:W-:-:S02]  /*09f0*/  @!P1 LEA R7, R7, R4, 0x18 ;  /* 0x0000000407079211 */ /* 0x004fc400078ec0ff */
[----:B------:R-:W0:Y:S01]  /*0a00*/  SHFL.DOWN PT, R2, R5, 0x8, 0x1f ;  /* 0x09001f0005027f89 */ /* 0x000e2200000e0000 */
[----:B------:R-:W-:-:S05]  /*0a10*/  @!P1 LOP3.LUT R0, R0, 0x7c, RZ, 0xc0, !PT ;  /* 0x0000007c00009812 */ /* 0x000fca00078ec0ff */
[----:B------:R-:W-:Y:S01]  /*0a20*/  @!P1 IMAD.IADD R0, R0, 0x1, R7 ;  /* 0x0000000100009824 */ /* 0x000fe200078e0207 */
[----:B0-----:R-:W-:Y:S02]  /*0a30*/  SEL R2, R2, RZ, !P0 ;  /* 0x000000ff02027207 */ /* 0x001fe40004000000 */
[----:B------:R-:W-:-:S03]  /*0a40*/  ISETP.GT.AND P0, PT, R6, 0xf, PT ;  /* 0x0000000f0600780c */ /* 0x000fc60003f04270 */
[----:B------:R-:W-:-:S05]  /*0a50*/  IMAD.IADD R2, R5, 0x1, R2 ;  /* 0x0000000105027824 */ /* 0x000fca00078e0202 */
[----:B------:R-:W0:Y:S02]  /*0a60*/  SHFL.DOWN PT, R3, R2, 0x10, 0x1f ;  /* 0x0a001f0002037f89 */ /* 0x000e2400000e0000 */
[----:B0-----:R-:W-:-:S05]  /*0a70*/  SEL R3, R3, RZ, !P0 ;  /* 0x000000ff03037207 */ /* 0x001fca0004000000 */
        /* <DEDUP_REMOVED lines=15> */
.L_x_129:
[C---:B0-----:R-:W-:Y:S01]  /*0b70*/  LOP3.LUT R4, R11.reuse, 0x3e0, RZ, 0xc0, !PT ;  /* 0x000003e00b047812 */ /* 0x041fe200078ec0ff */
[----:B------:R-:W0:Y:S01]  /*0b80*/  S2R R10, SR_LANEID ;  /* 0x00000000000a7919 */ /* 0x000e220000000000 */
[----:B------:R-:W-:Y:S02]  /*0b90*/  ISETP.NE.AND P4, PT, R11, RZ, PT ;  /* 0x000000ff0b00720c */ /* 0x000fe40003f85270 */
[----:B------:R-:W-:Y:S01]  /*0ba0*/  LOP3.LUT R7, RZ, R4, RZ, 0x33, !PT ;  /* 0x00000004ff077212 */ /* 0x000fe200078e33ff */
[----:B------:R-:W-:-:S04]  /*0bb0*/  VIADD R5, R4, 0x20 ;  /* 0x0000002004057836 */ /* 0x000fc80000000000 */
[----:B------:R-:W-:Y:S01]  /*0bc0*/  IMAD.IADD R7, R7, 0x1, R0 ;  /* 0x0000000107077824 */ /* 0x000fe200078e0200 */
[----:B------:R-:W-:-:S04]  /*0bd0*/  ISETP.GT.U32.AND P0, PT, R5, R0, PT ;  /* 0x000000000500720c */ /* 0x000fc80003f04070 */
        /* <DEDUP_REMOVED lines=30> */
[----:B0-----:R-:W-:-:S05]  /*0dc0*/  SEL R5, R5, RZ, !P0 ;  /* 0x000000ff05057207 */ /* 0x001fca0004000000 */
[----:B------:R-:W-:-:S05]  /*0dd0*/  IMAD.IADD R5, R4, 0x1, R5 ;  /* 0x0000000104057824 */ /* 0x000fca00078e0205 */
[----:B------:R4:W-:Y:S01]  /*0de0*/  @!P1 STS [R8+0x8], R5 ;  /* 0x0000080508009388 */ /* 0x0009e20000000800 */
[----:B------:R-:W-:Y:S06]  /*0df0*/  BAR.SYNC.DEFER_BLOCKING 0x0 ;  /* 0x0000000000007b1d */ /* 0x000fec0000010000 */
[----:B------:R-:W-:Y:S05]  /*0e00*/  @P4 BRA `(.L_x_130) ;  /* 0x0000002800fc4947 */ /* 0x000fea0003800000 */
[----:B------:R-:W0:Y:S01]  /*0e10*/  S2UR UR5, SR_CgaCtaId ;  /* 0x00000000000579c3 */ /* 0x000e220000008800 */
[----:B------:R-:W-:Y:S01]  /*0e20*/  UMOV UR4, 0x400 ;  /* 0x0000040000047882 */ /* 0x000fe20000000000 */
[C---:B------:R-:W-:Y:S02]  /*0e30*/  ISETP.GT.U32.AND P0, PT, R0.reuse, 0x40, PT ;  /* 0x000000400000780c */ /* 0x040fe40003f04070 */
[C---:B------:R-:W-:Y:S02]  /*0e40*/  ISETP.GT.U32.AND P6, PT, R0.reuse, 0x20, PT ;  /* 0x000000200000780c */ /* 0x040fe40003fc4070 */
[C---:B------:R-:W-:Y:S02]  /*0e50*/  ISETP.GT.U32.AND P5, PT, R0.reuse, 0x60, PT ;  /* 0x000000600000780c */ /* 0x040fe40003fa4070 */
[----:B------:R-:W-:Y:S02]  /*0e60*/  ISETP.GT.U32.AND P2, PT, R0, 0x80, PT ;  /* 0x000000800000780c */ /* 0x000fe40003f44070 */
[----:B------:R-:W-:-:S02]  /*0e70*/  ISETP.GT.U32.AND.EX P0, PT, R3, RZ, PT, P0 ;  /* 0x000000ff0300720c */ /* 0x000fc40003f04100 */
[C---:B------:R-:W-:Y:S02]  /*0e80*/  ISETP.GT.U32.AND.EX P6, PT, R3.reuse, RZ, PT, P6 ;  /* 0x000000ff0300720c */ /* 0x040fe40003fc4160 */
[C---:B------:R-:W-:Y:S02]  /*0e90*/  ISETP.GT.U32.AND P3, PT, R0.reuse, 0xa0, PT ;  /* 0x000000a00000780c */ /* 0x040fe40003f64070 */
[----:B------:R-:W-:Y:S02]  /*0ea0*/  ISETP.GT.U32.AND P1, PT, R0, 0xc0, PT ;  /* 0x000000c00000780c */ /* 0x000fe40003f24070 */
[C---:B------:R-:W-:Y:S02]  /*0eb0*/  ISETP.GT.U32.AND.EX P5, PT, R3.reuse, RZ, PT, P5 ;  /* 0x000000ff0300720c */ /* 0x040fe40003fa4150 */
[C---:B------:R-:W-:Y:S02]  /*0ec0*/  ISETP.GT.U32.AND.EX P2, PT, R3.reuse, RZ, PT, P2 ;  /* 0x000000ff0300720c */ /* 0x040fe40003f44120 */
[C---:B------:R-:W-:Y:S01]  /*0ed0*/  ISETP.GT.U32.AND.EX P3, PT, R3.reuse, RZ, PT, P3 ;  /* 0x000000ff0300720c */ /* 0x040fe20003f64130 */
[----:B0-----:R-:W-:Y:S01]  /*0ee0*/  ULEA UR4, UR5, UR4, 0x18 ;  /* 0x0000000405047291 */ /* 0x001fe2000f8ec0ff */
[----:B------:R-:W-:-:S08]  /*0ef0*/  ISETP.GT.U32.AND.EX P1, PT, R3, RZ, PT, P1 ;  /* 0x000000ff0300720c */ /* 0x000fd00003f24110 */
[----:B----4-:R-:W0:Y:S04]  /*0f00*/  LDS.128 R8, [UR4+0x10] ;  /* 0x00001004ff087984 */ /* 0x010e280008000c00 */
[----:B------:R-:W1:Y:S04]  /*0f10*/  LDS R2, [UR4+0xc] ;  /* 0x00000c04ff027984 */ /* 0x000e680008000800 */
[----:B------:R-:W2:Y:S01]  /*0f20*/  LDS.64 R6, [UR4+0x20] ;  /* 0x00002004ff067984 */ /* 0x000ea20008000a00 */
[----:B0-----:R-:W-:Y:S02]  /*0f30*/  SEL R8, R8, RZ, P0 ;  /* 0x000000ff08087207 */ /* 0x001fe40000000000 */
[----:B------:R-:W-:-:S02]  /*0f40*/  ISETP.GT.U32.AND P0, PT, R0, 0xe0, PT ;  /* 0x000000e00000780c */ /* 0x000fc40003f04070 */
[----:B-1----:R-:W-:Y:S02]  /*0f50*/  SEL R2, R2, RZ, P6 ;  /* 0x000000ff02027207 */ /* 0x002fe40003000000 */
[----:B------:R-:W-:Y:S02]  /*0f60*/  SEL R9, R9, RZ, P5 ;  /* 0x000000ff09097207 */ /* 0x000fe40002800000 */
[----:B------:R-:W-:Y:S02]  /*0f70*/  IADD3 R2, PT, PT, R8, R2, R5 ;  /* 0x0000000208027210 */ /* 0x000fe40007ffe005 */
[----:B------:R-:W-:Y:S02]  /*0f80*/  SEL R10, R10, RZ, P2 ;  /* 0x000000ff0a0a7207 */ /* 0x000fe40001000000 */
[----:B------:R-:W-:Y:S02]  /*0f90*/  ISETP.GT.U32.AND.EX P0, PT, R3, RZ, PT, P0 ;  /* 0x000000ff0300720c */ /* 0x000fe40003f04100 */
[----:B------:R-:W-:-:S02]  /*0fa0*/  SEL R11, R11, RZ, P3 ;  /* 0x000000ff0b0b7207 */ /* 0x000fc40001800000 */
[----:B------:R-:W-:Y:S02]  /*0fb0*/  IADD3 R2, PT, PT, R10, R2, R9 ;  /* 0x000000020a027210 */ /* 0x000fe40007ffe009 */
[----:B--2---:R-:W-:Y:S02]  /*0fc0*/  SEL R6, R6, RZ, P1 ;  /* 0x000000ff06067207 */ /* 0x004fe40000800000 */
[----:B------:R-:W-:Y:S02]  /*0fd0*/  SEL R7, R7, RZ, P0 ;  /* 0x000000ff07077207 */ /* 0x000fe40000000000 */
[----:B------:R-:W-:-:S05]  /*0fe0*/  IADD3 R2, PT, PT, R6, R2, R11 ;  /* 0x0000000206027210 */ /* 0x000fca0007ffe00b */
[----:B------:R-:W-:Y:S01]  /*0ff0*/  IMAD.IADD R5, R2, 0x1, R7 ;  /* 0x0000000102057824 */ /* 0x000fe200078e0207 */
[----:B------:R-:W-:Y:S06]  /*1000*/  BRA `(.L_x_130) ;  /* 0x00000028007c7947 */ /* 0x000fec0003800000 */
.L_x_116:
        /* <DEDUP_REMOVED lines=8> */
[----:B------:R-:W-:-:S02]  /*1090*/  IMAD.MOV.U32 R29, RZ, RZ, 0x1000 ;  /* 0x00001000ff1d7424 */ /* 0x000fc400078e00ff */
[----:B------:R-:W-:Y:S01]  /*10a0*/  IMAD.MOV.U32 R26, RZ, RZ, RZ ;  /* 0x000000ffff1a7224 */ /* 0x000fe200078e00ff */
[----:B--2---:R-:W-:Y:S02]  /*10b0*/  IADD3 R5, PT, PT, R6, R5, R4 ;  /* 0x0000000506057210 */ /* 0x004fe40007ffe004 */
[----:B------:R-:W-:Y:S02]  /*10c0*/  IADD3 R4, P1, PT, R0, -0x1000, RZ ;  /* 0xfffff00000047810 */ /* 0x000fe40007f3e0ff */
[----:B---3--:R-:W-:Y:S02]  /*10d0*/  IADD3 R5, PT, PT, R8, R7, R5 ;  /* 0x0000000708057210 */ /* 0x008fe40007ffe005 */
[----:B------:R-:W-:Y:S02]  /*10e0*/  ISETP.GE.U32.AND P0, PT, R4, 0x1000, PT ;  /* 0x000010000400780c */ /* 0x000fe40003f06070 */
[----:B------:R-:W-:-:S04]  /*10f0*/  IADD3 R5, PT, PT, R10, R9, R5 ;  /* 0x000000090a057210 */ /* 0x000fc80007ffe005 */
[----:B----4-:R-:W-:-:S04]  /*1100*/  IADD3 R5, PT, PT, R12, R11, R5 ;  /* 0x0000000b0c057210 */ /* 0x010fc80007ffe005 */
[----:B------:R-:W-:Y:S02]  /*1110*/  IADD3 R13, PT, PT, R14, R13, R5 ;  /* 0x0000000d0e0d7210 */ /* 0x000fe40007ffe005 */
[----:B------:R-:W-:Y:S02]  /*1120*/  IADD3.X R5, PT, PT, R3, -0x1, RZ, P1, !PT ;  /* 0xffffffff03057810 */ /* 0x000fe40000ffe4ff */
[----:B-----5:R-:W-:Y:S02]  /*1130*/  IADD3 R13, PT, PT, R16, R15, R13 ;  /* 0x0000000f100d7210 */ /* 0x020fe40007ffe00d */
[----:B------:R-:W-:Y:S02]  /*1140*/  ISETP.GE.U32.AND.EX P0, PT, R5, RZ, PT, P0 ;  /* 0x000000ff0500720c */ /* 0x000fe40003f06100 */
[----:B------:R-:W-:-:S05]  /*1150*/  IADD3 R13, PT, PT, R18, R17, R13 ;  /* 0x00000011120d7210 */ /* 0x000fca0007ffe00d */
[----:B------:R-:W-:-:S06]  /*1160*/  IMAD.IADD R27, R19, 0x1, R13 ;  /* 0x00000001131b7824 */ /* 0x000fcc00078e020d */
[----:B------:R-:W-:Y:S05]  /*1170*/  @!P0 BRA `(.L_x_131) ;  /* 0x0000000000748947 */ /* 0x000fea0003800000 */
[----:B------:R-:W0:Y:S01]  /*1180*/  LDC.64 R6, c[0x0][0x390] ;  /* 0x0000e400ff067b82 */ /* 0x000e220000000a00 */
[----:B------:R-:W-:Y:S02]  /*1190*/  IMAD.MOV.U32 R29, RZ, RZ, 0x1000 ;  /* 0x00001000ff1d7424 */ /* 0x000fe400078e00ff */
[----:B------:R-:W-:-:S07]  /*11a0*/  IMAD.MOV.U32 R26, RZ, RZ, RZ ;  /* 0x000000ffff1a7224 */ /* 0x000fce00078e00ff */
.L_x_133:
[----:B------:R-:W-:-:S04]  /*11b0*/  LEA R12, P0, R29, R24, 0x2 ;  /* 0x000000181d0c7211 */ /* 0x000fc800078010ff */
[----:B------:R-:W-:-:S05]  /*11c0*/  LEA.HI.X R13, R29, R25, R26, 0x2, P0 ;  /* 0x000000191d0d7211 */ /* 0x000fca00000f141a */
[----:B------:R-:W2:Y:S04]  /*11d0*/  LDG.E.128.CONSTANT R20, desc[UR6][R12.64] ;  /* 0x000000060c147981 */ /* 0x000ea8000c1e9d00 */
[----:B------:R-:W3:Y:S04]  /*11e0*/  LDG.E.128.CONSTANT R16, desc[UR6][R12.64+0x1000] ;  /* 0x001000060c107981 */ /* 0x000ee8000c1e9d00 */
[----:B------:R-:W4:Y:S04]  /*11f0*/  LDG.E.128.CONSTANT R8, desc[UR6][R12.64+0x2000] ;  /* 0x002000060c087981 */ /* 0x000f28000c1e9d00 */
[----:B------:R-:W5:Y:S01]  /*1200*/  LDG.E.128.CONSTANT R12, desc[UR6][R12.64+0x3000] ;  /* 0x003000060c0c7981 */ /* 0x000f62000c1e9d00 */
[----:B0-----:R-:W-:-:S02]  /*1210*/  IMAD.MOV.U32 R0, RZ, RZ, R6 ;  /* 0x000000ffff007224 */ /* 0x001fc400078e0006 */
[----:B------:R-:W-:Y:S01]  /*1220*/  IMAD.MOV.U32 R3, RZ, RZ, R7 ;  /* 0x000000ffff037224 */ /* 0x000fe200078e0007 */
[----:B--2---:R-:W-:-:S04]  /*1230*/  IADD3 R21, PT, PT, R21, R20, R27 ;  /* 0x0000001415157210 */ /* 0x004fc80007ffe01b */
[----:B------:R-:W-:-:S04]  /*1240*/  IADD3 R21, PT, PT, R23, R22, R21 ;  /* 0x0000001617157210 */ /* 0x000fc80007ffe015 */
[----:B---3--:R-:W-:Y:S02]  /*1250*/  IADD3 R21, PT, PT, R17, R16, R21 ;  /* 0x0000001011157210 */ /* 0x008fe40007ffe015 */
[----:B------:R-:W-:Y:S02]  /*1260*/  IADD3 R16, P1, PT, -R29, R0, RZ ;  /* 0x000000001d107210 */ /* 0x000fe40007f3e1ff */
[----:B------:R-:W-:Y:S02]  /*1270*/  IADD3 R21, PT, PT, R19, R18, R21 ;  /* 0x0000001213157210 */ /* 0x000fe40007ffe015 */
[----:B------:R-:W-:Y:S02]  /*1280*/  ISETP.GE.U32.AND P0, PT, R16, 0x1000, PT ;  /* 0x000010001000780c */ /* 0x000fe40003f06070 */
[----:B----4-:R-:W-:Y:S01]  /*1290*/  IADD3 R21, PT, PT, R9, R8, R21 ;  /* 0x0000000809157210 */ /* 0x010fe20007ffe015 */
[----:B------:R-:W-:-:S03]  /*12a0*/  IMAD.X R8, R3, 0x1, ~R26, P1 ;  /* 0x0000000103087824 */ /* 0x000fc600008e0e1a */
[----:B------:R-:W-:Y:S02]  /*12b0*/  IADD3 R21, PT, PT, R11, R10, R21 ;  /* 0x0000000a0b157210 */ /* 0x000fe40007ffe015 */
[----:B------:R-:W-:Y:S02]  /*12c0*/  ISETP.GE.U32.AND.EX P0, PT, R8, RZ, PT, P0 ;  /* 0x000000ff0800720c */ /* 0x000fe40003f06100 */
[----:B-----5:R-:W-:-:S04]  /*12d0*/  IADD3 R21, PT, PT, R13, R12, R21 ;  /* 0x0000000c0d157210 */ /* 0x020fc80007ffe015 */
[----:B------:R-:W-:-:S07]  /*12e0*/  IADD3 R27, PT, PT, R15, R14, R21 ;  /* 0x0000000e0f1b7210 */ /* 0x000fce0007ffe015 */
[----:B------:R-:W-:Y:S05]  /*12f0*/  @!P0 BRA `(.L_x_132) ;  /* 0x0000000400d08947 */ /* 0x000fea0003800000 */
[----:B------:R-:W-:-:S05]  /*1300*/  IADD3 R29, P0, PT, R29, 0x1000, RZ ;  /* 0x000010001d1d7810 */ /* 0x000fca0007f1e0ff */
[----:B------:R-:W-:Y:S01]  /*1310*/  IMAD.X R26, RZ, RZ, R26, P0 ;  /* 0x000000ffff1a7224 */ /* 0x000fe200000e061a */
[----:B------:R-:W-:-:S04]  /*1320*/  ISETP.GT.U32.AND P0, PT, R29, R4, PT ;  /* 0x000000041d00720c */ /* 0x000fc80003f04070 */
[----:B------:R-:W-:-:S13]  /*1330*/  ISETP.GT.U32.AND.EX P0, PT, R26, R5, PT, P0 ;  /* 0x000000051a00720c */ /* 0x000fda0003f04100 */
[----:B------:R-:W-:Y:S05]  /*1340*/  @!P0 BRA `(.L_x_133) ;  /* 0xfffffffc00988947 */ /* 0x000fea000383ffff */
.L_x_131:
[----:B------:R-:W-:-:S04]  /*1350*/  ISETP.GE.U32.AND P0, PT, R29, R0, PT ;  /* 0x000000001d00720c */ /* 0x000fc80003f06070 */
[----:B------:R-:W-:-:S13]  /*1360*/  ISETP.GE.U32.AND.EX P0, PT, R26, R3, PT, P0 ;  /* 0x000000031a00720c */ /* 0x000fda0003f06100 */
[----:B------:R-:W-:Y:S05]  /*1370*/  @P0 BRA `(.L_x_132) ;  /* 0x0000000400b00947 */ /* 0x000fea0003800000 */
[----:B------:R-:W-:Y:S01]  /*1380*/  IMAD.IADD R3, R0, 0x1, -R29 ;  /* 0x0000000100037824 */ /* 0x000fe200078e0a1d */
[----:B------:R-:W-:Y:S04]  /*1390*/  BSSY.RECONVERGENT B1, `(.L_x_132) ;  /* 0x000006a000017945 */ /* 0x000fe80003800200 */
[----:B------:R-:W-:-:S13]  /*13a0*/  ISETP.GE.AND P0, PT, R2, R3, PT ;  /* 0x000000030200720c */ /* 0x000fda0003f06270 */
[----:B------:R-:W-:Y:S05]  /*13b0*/  @P0 BRA `(.L_x_134) ;  /* 0x00000004009c0947 */ /* 0x000fea0003800000 */
[----:B------:R-:W-:Y:S01]  /*13c0*/  LOP3.LUT R4, RZ, R2, RZ, 0x33, !PT ;  /* 0x00000002ff047212 */ /* 0x000fe200078e33ff */
[----:B------:R-:W-:Y:S03]  /*13d0*/  BSSY.RECONVERGENT B2, `(.L_x_135) ;  /* 0x000001a000027945 */ /* 0x000fe60003800200 */
[----:B------:R-:W-:-:S04]  /*13e0*/  IADD3 R4, PT, PT, -R29, R0, R4 ;  /* 0x000000001d047210 */ /* 0x000fc80007ffe104 */
[C---:B------:R-:W-:Y:S02]  /*13f0*/  LOP3.LUT R0, R4.reuse, 0x300, RZ, 0xc0, !PT ;  /* 0x0000030004007812 */ /* 0x040fe400078ec0ff */
[----:B------:R-:W-:Y:S02]  /*1400*/  ISETP.GE.U32.AND P1, PT, R4, 0x300, PT ;  /* 0x000003000400780c */ /* 0x000fe40003f26070 */
[----:B------:R-:W-:Y:S01]  /*1410*/  ISETP.NE.AND P0, PT, R0, 0x300, PT ;  /* 0x000003000000780c */ /* 0x000fe20003f05270 */
[----:B------:R-:W-:-:S12]  /*1420*/  IMAD.MOV.U32 R0, RZ, RZ, R2 ;  /* 0x000000ffff007224 */ /* 0x000fd800078e0002 */
[----:B------:R-:W-:Y:S05]  /*1430*/  @!P0 BRA `(.L_x_136) ;  /* 0x00000000004c8947 */ /* 0x000fea0003800000 */
[----:B------:R-:W0:Y:S01]  /*1440*/  LDCU.64 UR4, c[0x0][0x380] ;  /* 0x00007000ff0477ac */ /* 0x000e220008000a00 */
[----:B------:R-:W-:Y:S02]  /*1450*/  IADD3 R8, P0, PT, R2, R29, RZ ;  /* 0x0000001d02087210 */ /* 0x000fe40007f1e0ff */
[----:B------:R-:W-:-:S03]  /*1460*/  LEA.HI R0, R4, 0x1, RZ, 0x18 ;  /* 0x0000000104007811 */ /* 0x000fc600078fc0ff */
[----:B------:R-:W-:Y:S01]  /*1470*/  IMAD.X R5, RZ, RZ, R26, P0 ;  /* 0x000000ffff057224 */ /* 0x000fe200000e061a */
[----:B------:R-:W-:Y:S01]  /*1480*/  LOP3.LUT R4, R0, 0x3, RZ, 0xc0, !PT ;  /* 0x0000000300047812 */ /* 0x000fe200078ec0ff */
[----:B------:R-:W-:-:S04]  /*1490*/  IMAD.MOV.U32 R0, RZ, RZ, R2 ;  /* 0x000000ffff007224 */ /* 0x000fc800078e0002 */
[----:B------:R-:W-:Y:S01]  /*14a0*/  IMAD.MOV R6, RZ, RZ, -R4 ;  /* 0x000000ffff067224 */ /* 0x000fe200078e0a04 */
[----:B0-----:R-:W-:-:S04]  /*14b0*/  LEA R7, P2, R8, UR4, 0x2 ;  /* 0x0000000408077c11 */ /* 0x001fc8000f8410ff */
[----:B------:R-:W-:-:S09]  /*14c0*/  LEA.HI.X R8, R8, UR5, R5, 0x2, P2 ;  /* 0x0000000508087c11 */ /* 0x000fd200090f1405 */
.L_x_137:
        /* <DEDUP_REMOVED lines=10> */
.L_x_136:
[----:B------:R-:W-:Y:S05]  /*1570*/  BSYNC.RECONVERGENT B2 ;  /* 0x0000000000027941 */ /* 0x000fea0003800200 */
.L_x_135:
[----:B------:R-:W-:Y:S05]  /*1580*/  @!P1 BRA `(.L_x_134) ;  /* 0x0000000400289947 */ /* 0x000fea0003800000 */
[----:B------:R-:W0:Y:S01]  /*1590*/  LDCU.64 UR4, c[0x0][0x380] ;  /* 0x00007000ff0477ac */ /* 0x000e220008000a00 */
[----:B------:R-:W-:Y:S01]  /*15a0*/  IMAD.IADD R5, R3, 0x1, -R0 ;  /* 0x0000000103057824 */ /* 0x000fe200078e0a00 */
[----:B------:R-:W-:Y:S01]  /*15b0*/  IADD3 R29, P0, PT, R0, R29, RZ ;  /* 0x0000001d001d7210 */ /* 0x000fe20007f1e0ff */
[----:B------:R-:W-:Y:S03]  /*15c0*/  BSSY.RECONVERGENT B2, `(.L_x_138) ;  /* 0x0000027000027945 */ /* 0x000fe60003800200 */
[----:B------:R-:W-:Y:S01]  /*15d0*/  ISETP.GT.AND P1, PT, R5, 0xc00, PT ;  /* 0x00000c000500780c */ /* 0x000fe20003f24270 */
[----:B------:R-:W-:Y:S01]  /*15e0*/  IMAD.X R26, RZ, RZ, R26, P0 ;  /* 0x000000ffff1a7224 */ /* 0x000fe200000e061a */
[----:B0-----:R-:W-:-:S04]  /*15f0*/  LEA R4, P0, R29, UR4, 0x2 ;  /* 0x000000041d047c11 */ /* 0x001fc8000f8010ff */
[----:B------:R-:W-:Y:S02]  /*1600*/  LEA.HI.X R5, R29, UR5, R26, 0x2, P0 ;  /* 0x000000051d057c11 */ /* 0x000fe400080f141a */
[----:B------:R-:W-:-:S05]  /*1610*/  PLOP3.LUT P0, PT, PT, PT, PT, 0x80, 0x8 ;  /* 0x000000000008781c */ /* 0x000fca0003f0f070 */
[----:B------:R-:W-:Y:S08]  /*1620*/  @!P1 BRA `(.L_x_139) ;  /* 0x0000000000809947 */ /* 0x000ff00003800000 */
[----:B------:R-:W-:Y:S01]  /*1630*/  PLOP3.LUT P0, PT, PT, PT, PT, 0x8, 0x80 ;  /* 0x000000000080781c */ /* 0x000fe20003f0e170 */
[----:B------:R-:W-:-:S12]  /*1640*/  VIADD R7, R3, 0xfffff400 ;  /* 0xfffff40003077836 */ /* 0x000fd80000000000 */
.L_x_140:
        /* <DEDUP_REMOVED lines=30> */
.L_x_139:
[----:B------:R-:W-:Y:S05]  /*1830*/  BSYNC.RECONVERGENT B2 ;  /* 0x0000000000027941 */ /* 0x000fea0003800200 */
.L_x_138:
        /* <DEDUP_REMOVED lines=22> */
.L_x_142:
[----:B------:R-:W-:Y:S05]  /*19a0*/  BSYNC.RECONVERGENT B2 ;  /* 0x0000000000027941 */ /* 0x000fea0003800200 */
.L_x_141:
        /* <DEDUP_REMOVED lines=8> */
.L_x_134:
[----:B------:R-:W-:Y:S05]  /*1a30*/  BSYNC.RECONVERGENT B1 ;  /* 0x0000000000017941 */ /* 0x000fea0003800200 */
.L_x_132:
[----:B------:R-:W0:Y:S01]  /*1a40*/  S2R R8, SR_LANEID ;  /* 0x0000000000087919 */ /* 0x000e220000000000 */
[----:B------:R-:W-:Y:S01]  /*1a50*/  ISETP.NE.AND P4, PT, R2, RZ, PT ;  /* 0x000000ff0200720c */ /* 0x000fe20003f85270 */
        /* <DEDUP_REMOVED lines=39> */
[----:B---3--:R-:W-:Y:S01]  /*1cd0*/  IMAD.IADD R5, R0, 0x1, R3 ;  /* 0x0000000100057824 */ /* 0x008fe200078e0203 */
[----:B------:R-:W-:Y:S06]  /*1ce0*/  BRA `(.L_x_130) ;  /* 0x0000001c00447947 */ /* 0x000fec0003800000 */
.L_x_115:
        /* <DEDUP_REMOVED lines=13> */
.L_x_145:
[----:B------:R-:W-:Y:S05]  /*1dc0*/  BSYNC.RECONVERGENT B1 ;  /* 0x0000000000017941 */ /* 0x000fea0003800200 */
.L_x_144:
        /* <DEDUP_REMOVED lines=16> */
.L_x_150:
        /* <DEDUP_REMOVED lines=9> */
.L_x_149:
[----:B------:R-:W-:Y:S05]  /*1f60*/  BSYNC.RECONVERGENT B2 ;  /* 0x0000000000027941 */ /* 0x000fea0003800200 */
.L_x_148:
        /* <DEDUP_REMOVED lines=8> */
.L_x_153:
        /* <DEDUP_REMOVED lines=35> */
.L_x_152:
[----:B------:R-:W-:Y:S05]  /*2220*/  BSYNC.RECONVERGENT B2 ;  /* 0x0000000000027941 */ /* 0x000fea0003800200 */
.L_x_151:
        /* <DEDUP_REMOVED lines=22> */
.L_x_155:
[----:B------:R-:W-:Y:S05]  /*2390*/  BSYNC.RECONVERGENT B2 ;  /* 0x0000000000027941 */ /* 0x000fea0003800200 */
.L_x_154:
        /* <DEDUP_REMOVED lines=10> */
.L_x_147:
[----:B------:R-:W-:Y:S05]  /*2440*/  BSYNC.RECONVERGENT B1 ;  /* 0x0000000000017941 */ /* 0x000fea0003800200 */
.L_x_146:
        /* <DEDUP_REMOVED lines=46> */
.L_x_156:
        /* <DEDUP_REMOVED lines=57> */
[----:B------:R-:W0:Y:S04]  /*2ac0*/  LDS.128 R8, [UR4+0x10] ;  /* 0x00001004ff087984 */ /* 0x000e280008000c00 */
[----:B------:R-:W2:Y:S04]  /*2ad0*/  LDS R2, [UR4+0xc] ;  /* 0x00000c04ff027984 */ /* 0x000ea80008000800 */
[----:B-1----:R-:W1:Y:S01]  /*2ae0*/  LDS.64 R6, [UR4+0x20] ;  /* 0x00002004ff067984 */ /* 0x002e620008000a00 */
[----:B0-----:R-:W-:Y:S02]  /*2af0*/  SEL R8, R8, RZ, P3 ;  /* 0x000000ff08087207 */ /* 0x001fe40001800000 */
[----:B------:R-:W-:-:S02]  /*2b00*/  ISETP.GT.U32.AND P3, PT, R0, 0xe0, PT ;  /* 0x000000e00000780c */ /* 0x000fc40003f64070 */
[----:B--2---:R-:W-:Y:S02]  /*2b10*/  SEL R2, R2, RZ, P6 ;  /* 0x000000ff02027207 */ /* 0x004fe40003000000 */
[----:B------:R-:W-:Y:S02]  /*2b20*/  SEL R9, R9, RZ, P5 ;  /* 0x000000ff09097207 */ /* 0x000fe40002800000 */
[----:B------:R-:W-:Y:S02]  /*2b30*/  IADD3 R2, PT, PT, R8, R2, R5 ;  /* 0x0000000208027210 */ /* 0x000fe40007ffe005 */
[----:B------:R-:W-:Y:S02]  /*2b40*/  SEL R10, R10, RZ, P2 ;  /* 0x000000ff0a0a7207 */ /* 0x000fe40001000000 */
[----:B------:R-:W-:Y:S02]  /*2b50*/  ISETP.GT.U32.AND.EX P3, PT, R3, RZ, PT, P3 ;  /* 0x000000ff0300720c */ /* 0x000fe40003f64130 */
[----:B------:R-:W-:-:S02]  /*2b60*/  SEL R11, R11, RZ, P1 ;  /* 0x000000ff0b0b7207 */ /* 0x000fc40000800000 */
[----:B------:R-:W-:Y:S02]  /*2b70*/  IADD3 R2, PT, PT, R10, R2, R9 ;  /* 0x000000020a027210 */ /* 0x000fe40007ffe009 */
[----:B-1----:R-:W-:Y:S02]  /*2b80*/  SEL R6, R6, RZ, P0 ;  /* 0x000000ff06067207 */ /* 0x002fe40000000000 */
[----:B------:R-:W-:Y:S02]  /*2b90*/  SEL R7, R7, RZ, P3 ;  /* 0x000000ff07077207 */ /* 0x000fe40001800000 */
[----:B------:R-:W-:-:S05]  /*2ba0*/  IADD3 R2, PT, PT, R6, R2, R11 ;  /* 0x0000000206027210 */ /* 0x000fca0007ffe00b */
[----:B------:R-:W-:Y:S01]  /*2bb0*/  IMAD.IADD R5, R2, 0x1, R7 ;  /* 0x0000000102057824 */ /* 0x000fe200078e0207 */
[----:B------:R-:W-:Y:S06]  /*2bc0*/  BRA `(.L_x_130) ;  /* 0x0000000c008c7947 */ /* 0x000fec0003800000 */
.L_x_143:
        /* <DEDUP_REMOVED lines=21> */
[----:B------:R-:W-:-:S03]  /*2d20*/  IMAD.MOV.U32 R11, RZ, RZ, 0x1000 ;  /* 0x00001000ff0b7424 */ /* 0x000fc600078e00ff */
[----:B----4-:R-:W-:Y:S01]  /*2d30*/  IADD3 R2, PT, PT, R13, R10, R2 ;  /* 0x0000000a0d027210 */ /* 0x010fe20007ffe002 */
[----:B------:R-:W-:-:S03]  /*2d40*/  IMAD.MOV.U32 R10, RZ, RZ, RZ ;  /* 0x000000ffff0a7224 */ /* 0x000fc600078e00ff */
[----:B-----5:R-:W-:Y:S02]  /*2d50*/  IADD3 R2, PT, PT, R15, R12, R2 ;  /* 0x0000000c0f027210 */ /* 0x020fe40007ffe002 */
[----:B------:R-:W-:-:S04]  /*2d60*/  IADD3 R12, P1, PT, R0, -0x1000, RZ ;  /* 0xfffff000000c7810 */ /* 0x000fc80007f3e0ff */
[----:B------:R-:W-:Y:S02]  /*2d70*/  ISETP.GE.U32.AND P0, PT, R12, 0x1000, PT ;  /* 0x000010000c00780c */ /* 0x000fe40003f06070 */
[----:B------:R-:W-:Y:S02]  /*2d80*/  IADD3.X R13, PT, PT, R3, -0x1, RZ, P1, !PT ;  /* 0xffffffff030d7810 */ /* 0x000fe40000ffe4ff */
[----:B------:R-:W-:Y:S02]  /*2d90*/  IADD3 R2, PT, PT, R17, R14, R2 ;  /* 0x0000000e11027210 */ /* 0x000fe40007ffe002 */
[----:B------:R-:W-:Y:S02]  /*2da0*/  ISETP.GE.U32.AND.EX P0, PT, R13, RZ, PT, P0 ;  /* 0x000000ff0d00720c */ /* 0x000fe40003f06100 */
[----:B------:R-:W-:-:S04]  /*2db0*/  IADD3 R2, PT, PT, R19, R16, R2 ;  /* 0x0000001013027210 */ /* 0x000fc80007ffe002 */
[----:B------:R-:W-:-:S05]  /*2dc0*/  IADD3 R2, PT, PT, R21, R18, R2 ;  /* 0x0000001215027210 */ /* 0x000fca0007ffe002 */
[----:B------:R-:W-:Y:S02]  /*2dd0*/  IMAD.IADD R9, R9, 0x1, R2 ;  /* 0x0000000109097824 */ /* 0x000fe400078e0202 */
[----:B------:R-:W-:Y:S05]  /*2de0*/  @!P0 BRA `(.L_x_157) ;  /* 0x0000000000a08947 */ /* 0x000fea0003800000 */
[----:B------:R-:W0:Y:S01]  /*2df0*/  LDC.64 R2, c[0x0][0x390] ;  /* 0x0000e400ff027b82 */ /* 0x000e220000000a00 */
[----:B------:R-:W-:Y:S02]  /*2e00*/  IMAD.MOV.U32 R11, RZ, RZ, 0x1000 ;  /* 0x00001000ff0b7424 */ /* 0x000fe400078e00ff */
[----:B------:R-:W-:-:S07]  /*2e10*/  IMAD.MOV.U32 R10, RZ, RZ, RZ ;  /* 0x000000ffff0a7224 */ /* 0x000fce00078e00ff */
.L_x_159:
[----:B------:R-:W-:-:S04]  /*2e20*/  LEA R6, P0, R11, R4, 0x2 ;  /* 0x000000040b067211 */ /* 0x000fc800078010ff */
[----:B------:R-:W-:-:S05]  /*2e30*/  LEA.HI.X R7, R11, R5, R10, 0x2, P0 ;  /* 0x000000050b077211 */ /* 0x000fca00000f140a */
        /* <DEDUP_REMOVED lines=17> */
[----:B---3--:R-:W-:-:S04]  /*2f50*/  IADD3 R24, PT, PT, R28, R27, R24 ;  /* 0x0000001b1c187210 */ /* 0x008fc80007ffe018 */
[----:B----4-:R-:W-:Y:S01]  /*2f60*/  IADD3 R24, PT, PT, R0, R25, R24 ;  /* 0x0000001900187210 */ /* 0x010fe20007ffe018 */
[----:B0-----:R-:W-:-:S05]  /*2f70*/  IMAD.MOV.U32 R0, RZ, RZ, R2 ;  /* 0x000000ffff007224 */ /* 0x001fca00078e0002 */
[----:B------:R-:W-:Y:S02]  /*2f80*/  IADD3 R9, P1, PT, -R11, R0, RZ ;  /* 0x000000000b097210 */ /* 0x000fe40007f3e1ff */
[----:B-----5:R-:W-:Y:S02]  /*2f90*/  IADD3 R21, PT, PT, R22, R21, R24 ;  /* 0x0000001516157210 */ /* 0x020fe40007ffe018 */
[----:B------:R-:W-:Y:S01]  /*2fa0*/  ISETP.GE.U32.AND P0, PT, R9, 0x1000, PT ;  /* 0x000010000900780c */ /* 0x000fe20003f06070 */
[----:B------:R-:W-:-:S05]  /*2fb0*/  IMAD.X R9, R3, 0x1, ~R10, P1 ;  /* 0x0000000103097824 */ /* 0x000fca00008e0e0a */
[----:B------:R-:W-:Y:S02]  /*2fc0*/  ISETP.GE.U32.AND.EX P0, PT, R9, RZ, PT, P0 ;  /* 0x000000ff0900720c */ /* 0x000fe40003f06100 */
[----:B------:R-:W-:-:S04]  /*2fd0*/  IADD3 R14, PT, PT, R15, R14, R21 ;  /* 0x0000000e0f0e7210 */ /* 0x000fc80007ffe015 */
[----:B------:R-:W-:-:S04]  /*2fe0*/  IADD3 R14, PT, PT, R17, R16, R14 ;  /* 0x00000010110e7210 */ /* 0x000fc80007ffe00e */
[----:B------:R-:W-:-:S04]  /*2ff0*/  IADD3 R14, PT, PT, R19, R18, R14 ;  /* 0x00000012130e7210 */ /* 0x000fc80007ffe00e */
[----:B------:R-:W-:Y:S01]  /*3000*/  IADD3 R9, PT, PT, R23, R20, R14 ;  /* 0x0000001417097210 */ /* 0x000fe20007ffe00e */
[----:B------:R-:W-:Y:S06]  /*3010*/  @!P0 BRA `(.L_x_158) ;  /* 0x0000000400d08947 */ /* 0x000fec0003800000 */
[----:B------:R-:W-:-:S05]  /*3020*/  IADD3 R11, P0, PT, R11, 0x1000, RZ ;  /* 0x000010000b0b7810 */ /* 0x000fca0007f1e0ff */
[----:B------:R-:W-:Y:S01]  /*3030*/  IMAD.X R10, RZ, RZ, R10, P0 ;  /* 0x000000ffff0a7224 */ /* 0x000fe200000e060a */
[----:B------:R-:W-:-:S04]  /*3040*/  ISETP.GT.U32.AND P0, PT, R11, R12, PT ;  /* 0x0000000c0b00720c */ /* 0x000fc80003f04070 */
[----:B------:R-:W-:-:S13]  /*3050*/  ISETP.GT.U32.AND.EX P0, PT, R10, R13, PT, P0 ;  /* 0x0000000d0a00720c */ /* 0x000fda0003f04100 */
[----:B------:R-:W-:Y:S05]  /*3060*/  @!P0 BRA `(.L_x_159) ;  /* 0xfffffffc006c8947 */ /* 0x000fea000383ffff */
.L_x_157:
        /* <DEDUP_REMOVED lines=20> */
[----:B------:R-:W-:Y:S01]  /*31b0*/  IMAD.MOV.U32 R0, RZ, RZ, R8 ;  /* 0x000000ffff007224 */ /* 0x000fe200078e0008 */
[----:B0-----:R-:W-:-:S04]  /*31c0*/  LEA R6, P2, R7, UR4, 0x2 ;  /* 0x0000000407067c11 */ /* 0x001fc8000f8410ff */
[----:B------:R-:W-:Y:S01]  /*31d0*/  LEA.HI.X R7, R7, UR5, R4, 0x2, P2 ;  /* 0x0000000507077c11 */ /* 0x000fe200090f1404 */
[----:B------:R-:W-:-:S08]  /*31e0*/  IMAD.MOV R4, RZ, RZ, -R2 ;  /* 0x000000ffff047224 */ /* 0x000fd000078e0a02 */
.L_x_163:
        /* <DEDUP_REMOVED lines=10> */
.L_x_162:
[----:B------:R-:W-:Y:S05]  /*3290*/  BSYNC.RECONVERGENT B2 ;  /* 0x0000000000027941 */ /* 0x000fea0003800200 */
.L_x_161:
        /* <DEDUP_REMOVED lines=13> */
.L_x_166:
        /* <DEDUP_REMOVED lines=30> */
.L_x_165:
[----:B------:R-:W-:Y:S05]  /*3550*/  BSYNC.RECONVERGENT B2 ;  /* 0x0000000000027941 */ /* 0x000fea0003800200 */
.L_x_164:
        /* <DEDUP_REMOVED lines=22> */
.L_x_168:
[----:B------:R-:W-:Y:S05]  /*36c0*/  BSYNC.RECONVERGENT B2 ;  /* 0x0000000000027941 */ /* 0x000fea0003800200 */
.L_x_167:
        /* <DEDUP_REMOVED lines=8> */
.L_x_160:
[----:B------:R-:W-:Y:S05]  /*3750*/  BSYNC.RECONVERGENT B1 ;  /* 0x0000000000017941 */ /* 0x000fea0003800200 */
.L_x_158:
[----:B------:R-:W0:Y:S01]  /*3760*/  S2R R7, SR_LANEID ;  /* 0x0000000000077919 */ /* 0x000e220000000000 */
[----:B------:R-:W-:Y:S01]  /*3770*/  ISETP.NE.AND P4, PT, R8, RZ, PT ;  /* 0x000000ff0800720c */ /* 0x000fe20003f85270 */
[----:B------:R-:W1:Y:S01]  /*3780*/  SHFL.DOWN PT, R0, R9, 0x1, 0x1f ;  /* 0x08201f0009007f89 */ /* 0x000e6200000e0000 */
[C---:B0-----:R-:W-:Y:S02]  /*3790*/  ISETP.GT.AND P0, PT, R7.reuse, 0x1e, PT ;  /* 0x0000001e0700780c */ /* 0x041fe40003f04270 */
[C---:B------:R-:W-:Y:S02]  /*37a0*/  ISETP.NE.AND P1, PT, R7.reuse, RZ, PT ;  /* 0x000000ff0700720c */ /* 0x040fe40003f25270 */
[----:B-1----:R-:W-:Y:S02]  /*37b0*/  SEL R0, R0, RZ, !P0 ;  /* 0x000000ff00007207 */ /* 0x002fe40004000000 */
        /* <DEDUP_REMOVED lines=9> */
[----:B------:R-:W-:-:S03]  /*3850*/  ISETP.GT.AND P0, PT, R7, 0x17, PT ;  /* 0x000000170700780c */ /* 0x000fc60003f04270 */
[----:B------:R-:W-:Y:S01]  /*3860*/  IMAD.IADD R2, R3, 0x1, R2 ;  /* 0x0000000103027824 */ /* 0x000fe200078e0202 */
[----:B------:R-:W-:-:S04]  /*3870*/  @!P1 SHF.R.U32.HI R3, RZ, 0x3, R8 ;  /* 0x00000003ff039819 */ /* 0x000fc80000011608 */
[----:B------:R-:W0:Y:S01]  /*3880*/  SHFL.DOWN PT, R4, R2, 0x8, 0x1f ;  /* 0x09001f0002047f89 */ /* 0x000e2200000e0000 */
[----:B------:R-:W-:Y:S02]  /*3890*/  @!P1 LOP3.LUT R3, R3, 0x7c, RZ, 0xc0, !PT ;  /* 0x0000007c03039812 */ /* 0x000fe400078ec0ff */
[----:B0-----:R-:W-:Y:S02]  /*38a0*/  SEL R5, R4, RZ, !P0 ;  /* 0x000000ff04057207 */ /* 0x001fe40004000000 */
[----:B------:R-:W-:-:S03]  /*38b0*/  ISETP.GT.AND P0, PT, R7, 0xf, PT ;  /* 0x0000000f0700780c */ /* 0x000fc60003f04270 */
[----:B------:R-:W-:Y:S01]  /*38c0*/  IMAD.IADD R0, R2, 0x1, R5 ;  /* 0x0000000102007824 */ /* 0x000fe200078e0205 */
[----:B------:R-:W-:-:S04]  /*38d0*/  @!P1 MOV R5, 0x400 ;  /* 0x0000040000059802 */ /* 0x000fc80000000f00 */
[----:B------:R-:W0:Y:S01]  /*38e0*/  SHFL.DOWN PT, R4, R0, 0x10, 0x1f ;  /* 0x0a001f0000047f89 */ /* 0x000e2200000e0000 */
[----:B-1----:R-:W-:-:S05]  /*38f0*/  @!P1 LEA R6, R6, R5, 0x18 ;  /* 0x0000000506069211 */ /* 0x002fca00078ec0ff */
[----:B------:R-:W-:Y:S01]  /*3900*/  @!P1 IMAD.IADD R6, R3, 0x1, R6 ;  /* 0x0000000103069824 */ /* 0x000fe200078e0206 */
        /* <DEDUP_REMOVED lines=15> */
.L_x_130:
[----:B------:R-:W-:Y:S05]  /*3a00*/  BSYNC.RECONVERGENT B0 ;  /* 0x0000000000007941 */ /* 0x000fea0003800200 */
.L_x_114:
[----:B------:R-:W-:Y:S05]  /*3a10*/  @P4 EXIT ;  /* 0x000000000000494d */ /* 0x000fea0003800000 */
[----:B------:R-:W5:Y:S01]  /*3a20*/  LDC.64 R2, c[0x0][0x388] ;  /* 0x0000e200ff027b82 */ /* 0x000f620000000a00 */
[----:B------:R-:W0:Y:S02]  /*3a30*/  LDCU UR4, c[0x0][0x39c] ;  /* 0x00007380ff0477ac */ /* 0x000e240008000800 */
[----:B01234-:R-:W-:-:S05]  /*3a40*/  VIADD R5, R5, UR4 ;  /* 0x0000000405057c36 */ /* 0x01ffca0008000000 */
[----:B-----5:R-:W-:Y:S01]  /*3a50*/  STG.E desc[UR6][R2.64], R5 ;  /* 0x0000000502007986 */ /* 0x020fe2000c101906 */
[----:B------:R-:W-:Y:S05]  /*3a60*/  EXIT ;  /* 0x000000000000794d */ /* 0x000fea0003800000 */
.L_x_169:
        /* <DEDUP_REMOVED lines=9> */
.L_x_1448:


//--------------------- .text._ZN3cub18CUB_300001_SM_10006detail6reduce28DeviceReduceSingleTileKernelINS2_10policy_hubIijN4cuda3std3__44plusIiEEE10Policy1000EPiSC_iS9_iiNS7_10__identityEEEvT0_T1_T2_T3_T4_T6_ --------------------------
	.section	.text._ZN3cub18CUB_300001_SM_10006detail6reduce28DeviceReduceSingleTileKernelINS2_10policy_hubIijN4cuda3std3__44plusIiEEE10Policy1000EPiSC_iS9_iiNS7_10__identityEEEvT0_T1_T2_T3_T4_T6_,"ax",@progbits
	.align	128
        .global         _ZN3cub18CUB_300001_SM_10006detail6reduce28DeviceReduceSingleTileKernelINS2_10policy_hubIijN4cuda3std3__44plusIiEEE10Policy1000EPiSC_iS9_iiNS7_10__identityEEEvT0_T1_T2_T3_T4_T6_
        .type           _ZN3cub18CUB_300001_SM_10006detail6reduce28DeviceReduceSingleTileKernelINS2_10policy_hubIijN4cuda3std3__44plusIiEEE10Policy1000EPiSC_iS9_iiNS7_10__identityEEEvT0_T1_T2_T3_T4_T6_,@function
        .size           _ZN3cub18CUB_300001_SM_10006detail6reduce28DeviceReduceSingleTileKernelINS2_10policy_hubIijN4cuda3std3__44plusIiEEE10Policy1000EPiSC_iS9_iiNS7_10__identityEEEvT0_T1_T2_T3_T4_T6_,(.L_x_1449 - _ZN3cub18CUB_300001_SM_10006detail6reduce28DeviceReduceSingleTileKernelINS2_10policy_hubIijN4cuda3std3__44plusIiEEE10Policy1000EPiSC_iS9_iiNS7_10__identityEEEvT0_T1_T2_T3_T4_T6_)
        .other          _ZN3cub18CUB_300001_SM_10006detail6reduce28DeviceReduceSingleTileKernelINS2_10policy_hubIijN4cuda3std3__44plusIiEEE10Policy1000EPiSC_iS9_iiNS7_10__identityEEEvT0_T1_T2_T3_T4_T6_,@"STO_CUDA_ENTRY STV_DEFAULT"
_ZN3cub18CUB_300001_SM_10006detail6reduce28DeviceReduceSingleTileKernelINS2_10policy_hubIijN4cuda3std3__44plusIiEEE10Policy1000EPiSC_iS9_iiNS7_10__identityEEEvT0_T1_T2_T3_T4_T6_:
.text._ZN3cub18CUB_300001_SM_10006detail6reduce28DeviceReduceSingleTileKernelINS2_10policy_hubIijN4cuda3std3__44plusIiEEE10Policy1000EPiSC_iS9_iiNS7_10__identityEEEvT0_T1_T2_T3_T4_T6_:
        /* <DEDUP_REMOVED lines=13> */
.L_x_170:
        /* <DEDUP_REMOVED lines=16> */
.L_x_175:
[----:B------:R-:W-:Y:S05]  /*01d0*/  BSYNC.RECONVERGENT B1 ;  /* 0x0000000000017941 */ /* 0x000fea0003800200 */
.L_x_174:
        /* <DEDUP_REMOVED lines=16> */
.L_x_180:
        /* <DEDUP_REMOVED lines=9> */
.L_x_179:
[----:B------:R-:W-:Y:S05]  /*0370*/  BSYNC.RECONVERGENT B2 ;  /* 0x0000000000027941 */ /* 0x000fea0003800200 */
.L_x_178:
        /* <DEDUP_REMOVED lines=8> */
.L_x_183:
        /* <DEDUP_REMOVED lines=35> */
.L_x_182:
[----:B------:R-:W-:Y:S05]  /*0630*/  BSYNC.RECONVERGENT B2 ;  /* 0x0000000000027941 */ /* 0x000fea0003800200 */
.L_x_181:
        /* <DEDUP_REMOVED lines=22> */
.L_x_185:
[----:B------:R-:W-:Y:S05]  /*07a0*/  BSYNC.RECONVERGENT B2 ;  /* 0x0000000000027941 */ /* 0x000fea0003800200 */
.L_x_184:
        /* <DEDUP_REMOVED lines=10> */
.L_x_177:
[----:B------:R-:W-:Y:S05]  /*0850*/  BSYNC.RECONVERGENT B1 ;  /* 0x0000000000017941 */ /* 0x000fea0003800200 */
.L_x_176:
        /* <DEDUP_REMOVED lines=45> */
.L_x_186:
        /* <DEDUP_REMOVED lines=67> */
.L_x_173:
        /* <DEDUP_REMOVED lines=22> */
.L_x_190:
        /* <DEDUP_REMOVED lines=20> */
.L_x_188:
        /* <DEDUP_REMOVED lines=20> */
.L_x_194:
        /* <DEDUP_REMOVED lines=8> */
.L_x_193:
[----:B------:R-:W-:Y:S05]  /*13c0*/  BSYNC.RECONVERGENT B2 ;  /* 0x0000000000027941 */ /* 0x000fea0003800200 */
.L_x_192:
        /* <DEDUP_REMOVED lines=16> */
.L_x_197:
        /* <DEDUP_REMOVED lines=39> */
.L_x_196:
[----:B------:R-:W-:Y:S05]  /*1740*/  BSYNC.RECONVERGENT B2 ;  /* 0x0000000000027941 */ /* 0x000fea0003800200 */
.L_x_195:
        /* <DEDUP_REMOVED lines=27> */
.L_x_199:
[----:B------:R-:W-:Y:S05]  /*1900*/  BSYNC.RECONVERGENT B2 ;  /* 0x0000000000027941 */ /* 0x000fea0003800200 */
.L_x_198:
        /* <DEDUP_REMOVED lines=10> */
.L_x_191:
[----:B------:R-:W-:Y:S05]  /*19b0*/  BSYNC.RECONVERGENT B1 ;  /* 0x0000000000017941 */ /* 0x000fea0003800200 */
.L_x_189:
        /* <DEDUP_REMOVED lines=43> */
.L_x_172:
        /* <DEDUP_REMOVED lines=12> */
.L_x_202:
[----:B------:R-:W-:Y:S05]  /*1d30*/  BSYNC.RECONVERGENT B1 ;  /* 0x0000000000017941 */ /* 0x000fea0003800200 */
.L_x_201:
        /* <DEDUP_REMOVED lines=16> */
.L_x_207:
        /* <DEDUP_REMOVED lines=9> */
.L_x_206:
[----:B------:R-:W-:Y:S05]  /*1ed0*/  BSYNC.RECONVERGENT B2 ;  /* 0x0000000000027941 */ /* 0x000fea0003800200 */
.L_x_205:
        /* <DEDUP_REMOVED lines=8> */
.L_x_210:
        /* <DEDUP_REMOVED lines=35> */
.L_x_209:
[----:B------:R-:W-:Y:S05]  /*2190*/  BSYNC.RECONVERGENT B2 ;  /* 0x0000000000027941 */ /* 0x000fea0003800200 */
.L_x_208:
        /* <DEDUP_REMOVED lines=22> */
.L_x_212:
[----:B------:R-:W-:Y:S05]  /*2300*/  BSYNC.RECONVERGENT B2 ;  /* 0x0000000000027941 */ /* 0x000fea0003800200 */
.L_x_211:
        /* <DEDUP_REMOVED lines=10> */
.L_x_204:
[----:B------:R-:W-:Y:S05]  /*23b0*/  BSYNC.RECONVERGENT B1 ;  /* 0x0000000000017941 */ /* 0x000fea0003800200 */
.L_x_203:
        /* <DEDUP_REMOVED lines=45> */
.L_x_213:
        /* <DEDUP_REMOVED lines=67> */
.L_x_200:
        /* <DEDUP_REMOVED lines=33> */
.L_x_216:
        /* <DEDUP_REMOVED lines=32> */
.L_x_214:
        /* <DEDUP_REMOVED lines=20> */
.L_x_220:
        /* <DEDUP_REMOVED lines=8> */
.L_x_219:
[----:B------:R-:W-:Y:S05]  /*3090*/  BSYNC.RECONVERGENT B2 ;  /* 0x0000000000027941 */ /* 0x000fea0003800200 */
.L_x_218:
        /* <DEDUP_REMOVED lines=16> */
.L_x_223:
        /* <DEDUP_REMOVED lines=39> */
.L_x_222:
[----:B------:R-:W-:Y:S05]  /*3410*/  BSYNC.RECONVERGENT B2 ;  /* 0x0000000000027941 */ /* 0x000fea0003800200 */
.L_x_221:
        /* <DEDUP_REMOVED lines=27> */
.L_x_225:
[----:B------:R-:W-:Y:S05]  /*35d0*/  BSYNC.RECONVERGENT B2 ;  /* 0x0000000000027941 */ /* 0x000fea0003800200 */
.L_x_224:
        /* <DEDUP_REMOVED lines=10> */
.L_x_217:
[----:B------:R-:W-:Y:S05]  /*3680*/  BSYNC.RECONVERGENT B1 ;  /* 0x0000000000017941 */ /* 0x000fea0003800200 */
.L_x_215:
        /* <DEDUP_REMOVED lines=42> */
.L_x_187:
[----:B------:R-:W-:Y:S05]  /*3930*/  BSYNC.RECONVERGENT B0 ;  /* 0x0000000000007941 */ /* 0x000fea0003800200 */
.L_x_171:
[----:B------:R-:W-:Y:S05]  /*3940*/  @P0 EXIT ;  /* 0x000000000000094d */ /* 0x000fea0003800000 */
[----:B-1----:R-:W1:Y:S01]  /*3950*/  LDC.64 R4, c[0x0][0x388] ;  /* 0x0000e200ff047b82 */ /* 0x002e620000000a00 */
[----:B------:R-:W0:Y:S02]  /*3960*/  LDCU UR4, c[0x0][0x398] ;  /* 0x00007300ff0477ac */ /* 0x000e240008000800 */
[----:B0-234-:R-:W-:-:S05]  /*3970*/  VIADD R3, R3, UR4 ;  /* 0x0000000403037c36 */ /* 0x01dfca0008000000 */
[----:B-1----:R-:W-:Y:S01]  /*3980*/  STG.E desc[UR6][R4.64], R3 ;  /* 0x0000000304007986 */ /* 0x002fe2000c101906 */
[----:B------:R-:W-:Y:S05]  /*3990*/  EXIT ;  /* 0x000000000000794d */ /* 0x000fea0003800000 */
.L_x_226:
        /* <DEDUP_REMOVED lines=14> */
.L_x_1449:


//--------------------- .text._ZN3cub18CUB_300001_SM_10006detail6reduce18DeviceReduceKernelINS2_10policy_hubIijN4cuda3std3__44plusIiEEE10Policy1000EPijS9_iNS7_10__identityEEEvT0_PT3_T1_NS0_13GridEvenShareISH_EET2_T4_ --------------------------
	.section	.text._ZN3cub18CUB_300001_SM_10006detail6reduce18DeviceReduceKernelINS2_10policy_hubIijN4cuda3std3__44plusIiEEE10Policy1000EPijS9_iNS7_10__identityEEEvT0_PT3_T1_NS0_13GridEvenShareISH_EET2_T4_,"ax",@progbits
	.align	128
        .global         _ZN3cub18CUB_300001_SM_10006detail6reduce18DeviceReduceKernelINS2_10policy_hubIijN4cuda3std3__44plusIiEEE10Policy1000EPijS9_iNS7_10__identityEEEvT0_PT3_T1_NS0_13GridEvenShareISH_EET2_T4_
        .type           _ZN3cub18CUB_300001_SM_10006detail6reduce18DeviceReduceKernelINS2_10policy_hubIijN4cuda3std3__44plusIiEEE10Policy1000EPijS9_iNS7_10__identityEEEvT0_PT3_T1_NS0_13GridEvenShareISH_EET2_T4_,@function
        .size           _ZN3cub18CUB_300001_SM_10006detail6reduce18DeviceReduceKernelINS2_10policy_hubIijN4cuda3std3__44plusIiEEE10Policy1000EPijS9_iNS7_10__identityEEEvT0_PT3_T1_NS0_13GridEvenShareISH_EET2_T4_,(.L_x_1450 - _ZN3cub18CUB_300001_SM_10006detail6reduce18DeviceReduceKernelINS2_10policy_hubIijN4cuda3std3__44plusIiEEE10Policy1000EPijS9_iNS7_10__identityEEEvT0_PT3_T1_NS0_13GridEvenShareISH_EET2_T4_)
        .other          _ZN3cub18CUB_300001_SM_10006detail6reduce18DeviceReduceKernelINS2_10policy_hubIijN4cuda3std3__44plusIiEEE10Policy1000EPijS9_iNS7_10__identityEEEvT0_PT3_T1_NS0_13GridEvenShareISH_EET2_T4_,@"STO_CUDA_ENTRY STV_DEFAULT"
_ZN3cub18CUB_300001_SM_10006detail6reduce18DeviceReduceKernelINS2_10policy_hubIijN4cuda3std3__44plusIiEEE10Policy1000EPijS9_iNS7_10__identityEEEvT0_PT3_T1_NS0_13GridEvenShareISH_EET2_T4_:
.text._ZN3cub18CUB_300001_SM_10006detail6reduce18DeviceReduceKernelINS2_10policy_hubIijN4cuda3std3__44plusIiEEE10Policy1000EPijS9_iNS7_10__identityEEEvT0_PT3_T1_NS0_13GridEvenShareISH_EET2_T4_:
[----:B------:R-:W-:Y:S01]  /*0000*/  LDC R1, c[0x0][0x37c] ;  /* 0x0000df00ff017b82 */ /* 0x000fe20000000800 */
[----:B------:R-:W0:Y:S01]  /*0010*/  S2R R0, SR_CTAID.X ;  /* 0x0000000000007919 */ /* 0x000e220000002500 */
[----:B------:R-:W1:Y:S01]  /*0020*/  LDCU UR4, c[0x0][0x380] ;  /* 0x00007000ff0477ac */ /* 0x000e620008000800 */
[----:B------:R-:W-:Y:S01]  /*0030*/  BSSY.RECONVERGENT B0, `(.L_x_227) ;  /* 0x00002ac000007945 */ /* 0x000fe20003800200 */
[----:B------:R-:W2:Y:S01]  /*0040*/  LDCU UR5, c[0x0][0x3ac] ;  /* 0x00007580ff0577ac */ /* 0x000ea20008000800 */
[----:B------:R-:W3:Y:S01]  /*0050*/  LDCU.64 UR8, c[0x0][0x358] ;  /* 0x00006b00ff0877ac */ /* 0x000ee20008000a00 */
[----:B-1----:R-:W-:Y:S02]  /*0060*/  ULOP3.LUT UP0, URZ, UR4, 0xf, URZ, 0xc0, !UPT ;  /* 0x0000000f04ff7892 */ /* 0x002fe4000f80c0ff */
[----:B--2---:R-:W-:Y:S01]  /*0070*/  USHF.L.U32 UR5, UR5, 0xc, URZ ;  /* 0x0000000c05057899 */ /* 0x004fe200080006ff */
[----:B0-----:R-:W-:-:S06]  /*0080*/  IMAD.SHL.U32 R23, R0, 0x1000, RZ ;  /* 0x0000100000177824 */ /* 0x001fcc00078e00ff */
[----:B---3--:R-:W-:Y:S05]  /*0090*/  BRA.U UP0, `(.L_x_228) ;  /* 0x0000001500147547 */ /* 0x008fea000b800000 */
[----:B------:R-:W0:Y:S02]  /*00a0*/  LDC R3, c[0x0][0x3a8] ;  /* 0x0000ea00ff037b82 */ /* 0x000e240000000800 */
[----:B0-----:R-:W-:-:S05]  /*00b0*/  IMAD R22, R0, -0x1000, R3 ;  /* 0xfffff00000167824 */ /* 0x001fca00078e0203 */
[----:B------:R-:W-:-:S13]  /*00c0*/  ISETP.GT.U32.AND P0, PT, R22, 0xfff, PT ;  /* 0x00000fff1600780c */ /* 0x000fda0003f04070 */
[----:B------:R-:W-:Y:S05]  /*00d0*/  @P0 BRA `(.L_x_229) ;  /* 0x0000000800b00947 */ /* 0x000fea0003800000 */
[----:B------:R-:W0:Y:S01]  /*00e0*/  S2R R5, SR_TID.X ;  /* 0x0000000000057919 */ /* 0x000e220000002100 */
[----:B------:R-:W-:Y:S01]  /*00f0*/  BSSY.RECONVERGENT B1, `(.L_x_230) ;  /* 0x000000a000017945 */ /* 0x000fe20003800200 */
[----:B------:R-:W-:Y:S01]  /*0100*/  IMAD.MOV.U32 R2, RZ, RZ, RZ ;  /* 0x000000ffff027224 */ /* 0x000fe200078e00ff */
[----:B0-----:R-:W-:Y:S01]  /*0110*/  ISETP.GE.U32.AND P0, PT, R5, R22, PT ;  /* 0x000000160500720c */ /* 0x001fe20003f06070 */
[----:B------:R-:W-:-:S12]  /*0120*/  IMAD.MOV.U32 R11, RZ, RZ, R5 ;  /* 0x000000ffff0b7224 */ /* 0x000fd800078e0005 */
[----:B------:R-:W-:Y:S05]  /*0130*/  @P0 BRA `(.L_x_231) ;  /* 0x0000000000140947 */ /* 0x000fea0003800000 */
[----:B------:R-:W0:Y:S01]  /*0140*/  LDC.64 R6, c[0x0][0x380] ;  /* 0x0000e000ff067b82 */ /* 0x000e220000000a00 */
[----:B------:R-:W-:-:S04]  /*0150*/  IMAD R9, R0, 0x1000, R5 ;  /* 0x0000100000097824 */ /* 0x000fc800078e0205 */
[----:B0-----:R-:W-:-:S05]  /*0160*/  IMAD.WIDE.U32 R6, R9, 0x4, R6 ;  /* 0x0000000409067825 */ /* 0x001fca00078e0006 */
[----:B------:R0:W5:Y:S01]  /*0170*/  LDG.E.CONSTANT R2, desc[UR8][R6.64] ;  /* 0x0000000806027981 */ /* 0x000162000c1e9900 */
[----:B------:R-:W-:-:S07]  /*0180*/  VIADD R11, R5, 0x100 ;  /* 0x00000100050b7836 */ /* 0x000fce0000000000 */
.L_x_231:
[----:B------:R-:W-:Y:S05]  /*0190*/  BSYNC.RECONVERGENT B1 ;  /* 0x0000000000017941 */ /* 0x000fea0003800200 */
.L_x_230:
[----:B------:R-:W-:Y:S01]  /*01a0*/  ISETP.GE.U32.AND P0, PT, R11, R22, PT ;  /* 0x000000160b00720c */ /* 0x000fe20003f06070 */
[----:B------:R-:W-:-:S12]  /*01b0*/  BSSY.RECONVERGENT B1, `(.L_x_232) ;  /* 0x000002e000017945 */ /* 0x000fd80003800200 */
[----:B------:R-:W-:Y:S05]  /*01c0*/  @P0 BRA `(.L_x_233) ;  /* 0x0000000000b00947 */ /* 0x000fea0003800000 */
[----:B------:R-:W-:Y:S01]  /*01d0*/  LOP3.LUT R4, RZ, R11, RZ, 0x33, !PT ;  /* 0x0000000bff047212 */ /* 0x000fe200078e33ff */
[----:B------:R-:W-:Y:S04]  /*01e0*/  BSSY.RECONVERGENT B2, `(.L_x_234) ;  /* 0x0000014000027945 */ /* 0x000fe80003800200 */
[----:B------:R-:W-:-:S04]  /*01f0*/  IMAD.IADD R3, R4, 0x1, R3 ;  /* 0x0000000104037824 */ /* 0x000fc800078e0203 */
[----:B0-----:R-:W-:Y:S01]  /*0200*/  IMAD R6, R0, -0x1000, R3 ;  /* 0xfffff00000067824 */ /* 0x001fe200078e0203 */
[----:B------:R-:W-:-:S04]  /*0210*/  LOP3.LUT R4, R3, 0x300, RZ, 0xc0, !PT ;  /* 0x0000030003047812 */ /* 0x000fc800078ec0ff */
[----:B------:R-:W-:Y:S02]  /*0220*/  ISETP.NE.AND P0, PT, R4, 0x300, PT ;  /* 0x000003000400780c */ /* 0x000fe40003f05270 */
[----:B------:R-:W-:-:S11]  /*0230*/  ISETP.GE.U32.AND P1, PT, R6, 0x300, PT ;  /* 0x000003000600780c */ /* 0x000fd60003f26070 */
[----:B------:R-:W-:Y:S05]  /*0240*/  @!P0 BRA `(.L_x_235) ;  /* 0x0000000000348947 */ /* 0x000fea0003800000 */
[----:B------:R-:W0:Y:S01]  /*0250*/  LDC.64 R8, c[0x0][0x380] ;  /* 0x0000e000ff087b82 */ /* 0x000e220000000a00 */
[----:B------:R-:W-:Y:S01]  /*0260*/  LEA.HI R3, R3, 0x1, RZ, 0x18 ;  /* 0x0000000103037811 */ /* 0x000fe200078fc0ff */
[----:B------:R-:W-:-:S03]  /*0270*/  IMAD R13, R0, 0x1000, R11 ;  /* 0x00001000000d7824 */ /* 0x000fc600078e020b */
[----:B------:R-:W-:-:S05]  /*0280*/  LOP3.LUT R3, R3, 0x3, RZ, 0xc0, !PT ;  /* 0x0000000303037812 */ /* 0x000fca00078ec0ff */
[----:B------:R-:W-:-:S07]  /*0290*/  IMAD.MOV R3, RZ, RZ, -R3 ;  /* 0x000000ffff037224 */ /* 0x000fce00078e0a03 */
.L_x_236:
[----:B0-----:R-:W-:-:S06]  /*02a0*/  IMAD.WIDE.U32 R6, R13, 0x4, R8 ;  /* 0x000000040d067825 */ /* 0x001fcc00078e0008 */
[----:B------:R-:W2:Y:S01]  /*02b0*/  LDG.E.CONSTANT R7, desc[UR8][R6.64] ;  /* 0x0000000806077981 */ /* 0x000ea2000c1e9900 */
[----:B------:R-:W-:Y:S02]  /*02c0*/  VIADD R3, R3, 0x1 ;  /* 0x0000000103037836 */ /* 0x000fe40000000000 */
[----:B------:R-:W-:Y:S02]  /*02d0*/  VIADD R11, R11, 0x100 ;  /* 0x000001000b0b7836 */ /* 0x000fe40000000000 */
[----:B------:R-:W-:Y:S01]  /*02e0*/  VIADD R13, R13, 0x100 ;  /* 0x000001000d0d7836 */ /* 0x000fe20000000000 */
[----:B------:R-:W-:Y:S01]  /*02f0*/  ISETP.NE.AND P0, PT, R3, RZ, PT ;  /* 0x000000ff0300720c */ /* 0x000fe20003f05270 */
[----:B--2--5:R-:W-:-:S12]  /*0300*/  IMAD.IADD R2, R7, 0x1, R2 ;  /* 0x0000000107027824 */ /* 0x024fd800078e0202 */
[----:B------:R-:W-:Y:S05]  /*0310*/  @P0 BRA `(.L_x_236) ;  /* 0xfffffffc00e00947 */ /* 0x000fea000383ffff */
.L_x_235:
[----:B------:R-:W-:Y:S05]  /*0320*/  BSYNC.RECONVERGENT B2 ;  /* 0x0000000000027941 */ /* 0x000fea0003800200 */
.L_x_234:
[----:B------:R-:W-:Y:S05]  /*0330*/  @!P1 BRA `(.L_x_233) ;  /* 0x0000000000549947 */ /* 0x000fea0003800000 */
[----:B------:R-:W0:Y:S01]  /*0340*/  LDC.64 R6, c[0x0][0x380] ;  /* 0x0000e000ff067b82 */ /* 0x000e220000000a00 */
[----:B------:R-:W-:Y:S02]  /*0350*/  VIADD R3, R11, 0x200 ;  /* 0x000002000b037836 */ /* 0x000fe40000000000 */
[----:B------:R-:W-:-:S07]  /*0360*/  IMAD R17, R0, 0x1000, R11 ;  /* 0x0000100000117824 */ /* 0x000fce00078e020b */
.L_x_237:
[C---:B------:R-:W-:Y:S02]  /*0370*/  VIADD R11, R17.reuse, 0x100 ;  /* 0x00000100110b7836 */ /* 0x040fe40000000000 */
[----:B0-----:R-:W-:-:S04]  /*0380*/  IMAD.WIDE.U32 R8, R17, 0x4, R6 ;  /* 0x0000000411087825 */ /* 0x001fc800078e0006 */
[C---:B------:R-:W-:Y:S02]  /*0390*/  VIADD R13, R17.reuse, 0x200 ;  /* 0x00000200110d7836 */ /* 0x040fe40000000000 */
[----:B------:R-:W-:Y:S01]  /*03a0*/  VIADD R15, R17, 0x300 ;  /* 0x00000300110f7836 */ /* 0x000fe20000000000 */
[----:B------:R-:W2:Y:S01]  /*03b0*/  LDG.E.CONSTANT R9, desc[UR8][R8.64] ;  /* 0x0000000808097981 */ /* 0x000ea2000c1e9900 */
[----:B------:R-:W-:-:S04]  /*03c0*/  IMAD.WIDE.U32 R10, R11, 0x4, R6 ;  /* 0x000000040b0a7825 */ /* 0x000fc800078e0006 */
[--C-:B------:R-:W-:Y:S02]  /*03d0*/  IMAD.WIDE.U32 R12, R13, 0x4, R6.reuse ;  /* 0x000000040d0c7825 */ /* 0x100fe400078e0006 */
[----:B------:R-:W2:Y:S02]  /*03e0*/  LDG.E.CONSTANT R10, desc[UR8][R10.64] ;  /* 0x000000080a0a7981 */ /* 0x000ea4000c1e9900 */
[----:B------:R-:W-:Y:S02]  /*03f0*/  IMAD.WIDE.U32 R14, R15, 0x4, R6 ;  /* 0x000000040f0e7825 */ /* 0x000fe400078e0006 */
[----:B------:R-:W3:Y:S04]  /*0400*/  LDG.E.CONSTANT R13, desc[UR8][R12.64] ;  /* 0x000000080c0d7981 */ /* 0x000ee8000c1e9900 */
[----:B------:R-:W3:Y:S01]  /*0410*/  LDG.E.CONSTANT R14, desc[UR8][R14.64] ;  /* 0x000000080e0e7981 */ /* 0x000ee2000c1e9900 */
[----:B------:R-:W-:-:S05]  /*0420*/  VIADD R19, R3, 0x200 ;  /* 0x0000020003137836 */ /* 0x000fca0000000000 */
[----:B------:R-:W-:Y:S01]  /*0430*/  ISETP.GE.AND P0, PT, R19, R22, PT ;  /* 0x000000161300720c */ /* 0x000fe20003f06270 */
[----:B------:R-:W-:Y:S02]  /*0440*/  VIADD R3, R3, 0x400 ;  /* 0x0000040003037836 */ /* 0x000fe40000000000 */
[----:B------:R-:W-:Y:S01]  /*0450*/  VIADD R17, R17, 0x400 ;  /* 0x0000040011117836 */ /* 0x000fe20000000000 */
[----:B--2--5:R-:W-:-:S04]  /*0460*/  IADD3 R2, PT, PT, R10, R9, R2 ;  /* 0x000000090a027210 */ /* 0x024fc80007ffe002 */
[----:B---3--:R-:W-:-:S05]  /*0470*/  IADD3 R2, PT, PT, R14, R13, R2 ;  /* 0x0000000d0e027210 */ /* 0x008fca0007ffe002 */
[----:B------:R-:W-:Y:S05]  /*0480*/  @!P0 BRA `(.L_x_237) ;  /* 0xfffffffc00b88947 */ /* 0x000fea000383ffff */
.L_x_233:
[----:B------:R-:W-:Y:S05]  /*0490*/  BSYNC.RECONVERGENT B1 ;  /* 0x0000000000017941 */ /* 0x000fea0003800200 */
.L_x_232:
[----:B------:R-:W-:-:S13]  /*04a0*/  ISETP.GE.U32.AND P0, PT, R22, 0x100, PT ;  /* 0x000001001600780c */ /* 0x000fda0003f06070 */
[----:B------:R-:W-:Y:S05]  /*04b0*/  @!P0 BRA `(.L_x_238) ;  /* 0x0000000000ac8947 */ /* 0x000fea0003800000 */
[----:B------:R-:W1:Y:S01]  /*04c0*/  S2R R8, SR_LANEID ;  /* 0x0000000000087919 */ /* 0x000e620000000000 */
[----:B-----5:R-:W2:Y:S01]  /*04d0*/  SHFL.DOWN PT, R3, R2, 0x1, 0x1f ;  /* 0x08201f0002037f89 */ /* 0x020ea200000e0000 */
[C---:B-1----:R-:W-:Y:S02]  /*04e0*/  ISETP.GT.AND P0, PT, R8.reuse, 0x1e, PT ;  /* 0x0000001e0800780c */ /* 0x042fe40003f04270 */
[C---:B------:R-:W-:Y:S02]  /*04f0*/  ISETP.NE.AND P1, PT, R8.reuse, RZ, PT ;  /* 0x000000ff0800720c */ /* 0x040fe40003f25270 */
        /* <DEDUP_REMOVED lines=32> */
[----:B-1----:R-:W0:Y:S04]  /*0700*/  LDS.128 R4, [UR4+0x10] ;  /* 0x00001004ff047984 */ /* 0x002e280008000c00 */
[----:B------:R-:W1:Y:S01]  /*0710*/  LDS.64 R8, [UR4+0x20] ;  /* 0x00002004ff087984 */ /* 0x000e620008000a00 */
[----:B0-----:R-:W-:-:S04]  /*0720*/  IADD3 R2, PT, PT, R4, R2, R3 ;  /* 0x0000000204027210 */ /* 0x001fc80007ffe003 */
[----:B------:R-:W-:-:S04]  /*0730*/  IADD3 R2, PT, PT, R6, R2, R5 ;  /* 0x0000000206027210 */ /* 0x000fc80007ffe005 */
[----:B-1----:R-:W-:-:S05]  /*0740*/  IADD3 R2, PT, PT, R8, R2, R7 ;  /* 0x0000000208027210 */ /* 0x002fca0007ffe007 */
[----:B------:R-:W-:Y:S01]  /*0750*/  IMAD.IADD R3, R2, 0x1, R9 ;  /* 0x0000000102037824 */ /* 0x000fe200078e0209 */
[----:B------:R-:W-:Y:S06]  /*0760*/  BRA `(.L_x_239) ;  /* 0x0000002000e07947 */ /* 0x000fec0003800000 */
.L_x_238:
[----:B------:R-:W-:Y:S01]  /*0770*/  LOP3.LUT R3, R5, 0x3e0, RZ, 0xc0, !PT ;  /* 0x000003e005037812 */ /* 0x000fe200078ec0ff */
[----:B------:R-:W1:Y:S04]  /*0780*/  S2R R10, SR_LANEID ;  /* 0x00000000000a7919 */ /* 0x000e680000000000 */
[----:B0-----:R-:W-:Y:S01]  /*0790*/  VIADD R7, R3, 0x20 ;  /* 0x0000002003077836 */ /* 0x001fe20000000000 */
[----:B------:R-:W-:-:S04]  /*07a0*/  LOP3.LUT R3, RZ, R3, RZ, 0x33, !PT ;  /* 0x00000003ff037212 */ /* 0x000fc800078e33ff */
[----:B------:R-:W-:Y:S01]  /*07b0*/  ISETP.GT.U32.AND P0, PT, R7, R22, PT ;  /* 0x000000160700720c */ /* 0x000fe20003f04070 */
[----:B------:R-:W-:-:S05]  /*07c0*/  IMAD.IADD R3, R22, 0x1, R3 ;  /* 0x0000000116037824 */ /* 0x000fca00078e0203 */
[----:B------:R-:W-:-:S05]  /*07d0*/  SEL R7, R3, 0x1f, P0 ;  /* 0x0000001f03077807 */ /* 0x000fca0000000000 */
[----:B-----5:R-:W0:Y:S01]  /*07e0*/  SHFL.DOWN PT, R3, R2, 0x1, R7 ;  /* 0x0820000002037989 */ /* 0x020e2200000e0007 */
[CC--:B-1----:R-:W-:Y:S01]  /*07f0*/  ISETP.GE.AND P0, PT, R10.reuse, R7.reuse, PT ;  /* 0x000000070a00720c */ /* 0x0c2fe20003f06270 */
[C---:B------:R-:W-:Y:S01]  /*0800*/  VIADD R6, R10.reuse, 0x2 ;  /* 0x000000020a067836 */ /* 0x040fe20000000000 */
[C---:B------:R-:W-:Y:S01]  /*0810*/  ISETP.NE.AND P1, PT, R10.reuse, RZ, PT ;  /* 0x000000ff0a00720c */ /* 0x040fe20003f25270 */
[----:B------:R-:W-:Y:S01]  /*0820*/  VIADD R8, R10, 0x4 ;  /* 0x000000040a087836 */ /* 0x000fe20000000000 */
[----:B0-----:R-:W-:Y:S02]  /*0830*/  SEL R3, R3, RZ, !P0 ;  /* 0x000000ff03037207 */ /* 0x001fe40004000000 */
[----:B------:R-:W-:-:S09]  /*0840*/  ISETP.GT.AND P0, PT, R6, R7, PT ;  /* 0x000000070600720c */ /* 0x000fd20003f04270 */
[----:B------:R-:W0:Y:S01]  /*0850*/  @!P1 S2R R12, SR_CgaCtaId ;  /* 0x00000000000c9919 */ /* 0x000e220000008800 */
[----:B------:R-:W-:Y:S01]  /*0860*/  @!P1 MOV R9, 0x400 ;  /* 0x0000040000099802 */ /* 0x000fe20000000f00 */
[----:B------:R-:W-:-:S05]  /*0870*/  IMAD.IADD R4, R3, 0x1, R2 ;  /* 0x0000000103047824 */ /* 0x000fca00078e0202 */
        /* <DEDUP_REMOVED lines=25> */
[----:B------:R-:W1:Y:S01]  /*0a10*/  S2UR UR5, SR_CgaCtaId ;  /* 0x00000000000579c3 */ /* 0x000e620000008800 */
[----:B------:R-:W-:Y:S01]  /*0a20*/  UMOV UR4, 0x400 ;  /* 0x0000040000047882 */ /* 0x000fe20000000000 */
[C---:B------:R-:W-:Y:S02]  /*0a30*/  ISETP.GT.U32.AND P2, PT, R22.reuse, 0x40, PT ;  /* 0x000000401600780c */ /* 0x040fe40003f44070 */
[C---:B------:R-:W-:Y:S02]  /*0a40*/  ISETP.GT.U32.AND P1, PT, R22.reuse, 0x20, PT ;  /* 0x000000201600780c */ /* 0x040fe40003f24070 */
[----:B------:R-:W-:Y:S01]  /*0a50*/  ISETP.GT.U32.AND P3, PT, R22, 0x80, PT ;  /* 0x000000801600780c */ /* 0x000fe20003f64070 */
[----:B-1----:R-:W-:-:S09]  /*0a60*/  ULEA UR4, UR5, UR4, 0x18 ;  /* 0x0000000405047291 */ /* 0x002fd2000f8ec0ff */
[----:B------:R-:W1:Y:S04]  /*0a70*/  LDS.128 R4, [UR4+0x10] ;  /* 0x00001004ff047984 */ /* 0x000e680008000c00 */
[----:B------:R-:W2:Y:S04]  /*0a80*/  LDS R2, [UR4+0xc] ;  /* 0x00000c04ff027984 */ /* 0x000ea80008000800 */
[----:B0-----:R-:W0:Y:S01]  /*0a90*/  LDS.64 R8, [UR4+0x20] ;  /* 0x00002004ff087984 */ /* 0x001e220008000a00 */
[----:B-1----:R-:W-:Y:S02]  /*0aa0*/  SEL R4, R4, RZ, P2 ;  /* 0x000000ff04047207 */ /* 0x002fe40001000000 */
[----:B------:R-:W-:-:S02]  /*0ab0*/  ISETP.GT.U32.AND P2, PT, R22, 0x60, PT ;  /* 0x000000601600780c */ /* 0x000fc40003f44070 */
[----:B--2---:R-:W-:Y:S02]  /*0ac0*/  SEL R2, R2, RZ, P1 ;  /* 0x000000ff02027207 */ /* 0x004fe40000800000 */
[----:B------:R-:W-:Y:S02]  /*0ad0*/  SEL R5, R5, RZ, P2 ;  /* 0x000000ff05057207 */ /* 0x000fe40001000000 */
[----:B------:R-:W-:Y:S02]  /*0ae0*/  IADD3 R2, PT, PT, R4, R2, R3 ;  /* 0x0000000204027210 */ /* 0x000fe40007ffe003 */
[----:B------:R-:W-:Y:S02]  /*0af0*/  ISETP.GT.U32.AND P1, PT, R22, 0xa0, PT ;  /* 0x000000a01600780c */ /* 0x000fe40003f24070 */
[----:B------:R-:W-:Y:S02]  /*0b00*/  SEL R6, R6, RZ, P3 ;  /* 0x000000ff06067207 */ /* 0x000fe40001800000 */
[----:B------:R-:W-:-:S02]  /*0b10*/  ISETP.GT.U32.AND P2, PT, R22, 0xc0, PT ;  /* 0x000000c01600780c */ /* 0x000fc40003f44070 */
[----:B------:R-:W-:Y:S02]  /*0b20*/  ISETP.GT.U32.AND P3, PT, R22, 0xe0, PT ;  /* 0x000000e01600780c */ /* 0x000fe40003f64070 */
[----:B------:R-:W-:Y:S02]  /*0b30*/  SEL R7, R7, RZ, P1 ;  /* 0x000000ff07077207 */ /* 0x000fe40000800000 */
[----:B------:R-:W-:Y:S02]  /*0b40*/  IADD3 R2, PT, PT, R6, R2, R5 ;  /* 0x0000000206027210 */ /* 0x000fe40007ffe005 */
[----:B0-----:R-:W-:Y:S02]  /*0b50*/  SEL R8, R8, RZ, P2 ;  /* 0x000000ff08087207 */ /* 0x001fe40001000000 */
[----:B------:R-:W-:Y:S02]  /*0b60*/  SEL R9, R9, RZ, P3 ;  /* 0x000000ff09097207 */ /* 0x000fe40001800000 */
[----:B------:R-:W-:-:S05]  /*0b70*/  IADD3 R2, PT, PT, R8, R2, R7 ;  /* 0x0000000208027210 */ /* 0x000fca0007ffe007 */
[----:B------:R-:W-:Y:S01]  /*0b80*/  IMAD.IADD R3, R2, 0x1, R9 ;  /* 0x0000000102037824 */ /* 0x000fe200078e0209 */
[----:B------:R-:W-:Y:S06]  /*0b90*/  BRA `(.L_x_239) ;  /* 0x0000001c00d47947 */ /* 0x000fec0003800000 */
.L_x_229:
[----:B------:R-:W0:Y:S01]  /*0ba0*/  S2R R2, SR_TID.X ;  /* 0x0000000000027919 */ /* 0x000e220000002100 */
[----:B------:R-:W1:Y:S02]  /*0bb0*/  LDCU.64 UR6, c[0x0][0x380] ;  /* 0x00007000ff0677ac */ /* 0x000e640008000a00 */
[----:B-1----:R-:W-:Y:S02]  /*0bc0*/  IMAD.U32 R20, RZ, RZ, UR6 ;  /* 0x00000006ff147e24 */ /* 0x002fe4000f8e00ff */
[----:B------:R-:W-:Y:S02]  /*0bd0*/  IMAD.U32 R21, RZ, RZ, UR7 ;  /* 0x00000007ff157e24 */ /* 0x000fe4000f8e00ff */
[----:B0-----:R-:W-:-:S04]  /*0be0*/  IMAD R25, R2, 0x4, R23 ;  /* 0x0000000402197824 */ /* 0x001fc800078e0217 */
[----:B------:R-:W-:-:S05]  /*0bf0*/  IMAD.WIDE.U32 R24, R25, 0x4, R20 ;  /* 0x0000000419187825 */ /* 0x000fca00078e0014 */
[----:B------:R-:W2:Y:S04]  /*0c00*/  LDG.E.128.CONSTANT R4, desc[UR8][R24.64] ;  /* 0x0000000818047981 */ /* 0x000ea8000c1e9d00 */
[----:B------:R-:W3:Y:S04]  /*0c10*/  LDG.E.128.CONSTANT R8, desc[UR8][R24.64+0x1000] ;  /* 0x0010000818087981 */ /* 0x000ee8000c1e9d00 */
[----:B------:R-:W4:Y:S04]  /*0c20*/  LDG.E.128.CONSTANT R12, desc[UR8][R24.64+0x2000] ;  /* 0x00200008180c7981 */ /* 0x000f28000c1e9d00 */
[----:B------:R-:W5:Y:S01]  /*0c30*/  LDG.E.128.CONSTANT R16, desc[UR8][R24.64+0x3000] ;  /* 0x0030000818107981 */ /* 0x000f62000c1e9d00 */
[----:B------:R-:W-:-:S02]  /*0c40*/  ISETP.GE.U32.AND P0, PT, R22, UR5, PT ;  /* 0x0000000516007c0c */ /* 0x000fc4000bf06070 */
        /* <DEDUP_REMOVED lines=9> */
[----:B------:R-:W-:Y:S01]  /*0ce0*/  VIADD R26, R23, UR5 ;  /* 0x00000005171a7c36 */ /* 0x000fe20008000000 */
[----:B------:R-:W-:Y:S01]  /*0cf0*/  UMOV UR4, URZ ;  /* 0x000000ff00047c82 */ /* 0x000fe20008000000 */
[----:B------:R-:W-:Y:S02]  /*0d00*/  VIADD R25, R3, 0xfffff000 ;  /* 0xfffff00003197836 */ /* 0x000fe40000000000 */
[C---:B------:R-:W-:Y:S02]  /*0d10*/  VIADD R24, R26.reuse, 0x100 ;  /* 0x000001001a187836 */ /* 0x040fe40000000000 */
[C---:B------:R-:W-:Y:S01]  /*0d20*/  IMAD.IADD R23, R26.reuse, 0x1, R2 ;  /* 0x000000011a177824 */ /* 0x040fe200078e0202 */
[----:B------:R-:W-:Y:S01]  /*0d30*/  ISETP.GT.U32.AND P0, PT, R26, R25, PT ;  /* 0x000000191a00720c */ /* 0x000fe20003f04070 */
[----:B------:R-:W-:-:S12]  /*0d40*/  IMAD.MOV.U32 R22, RZ, RZ, R26 ;  /* 0x000000ffff167224 */ /* 0x000fd800078e001a */
[----:B------:R-:W-:Y:S05]  /*0d50*/  @P0 BRA `(.L_x_241) ;  /* 0x0000000000640947 */ /* 0x000fea0003800000 */
[----:B------:R-:W0:Y:S08]  /*0d60*/  LDC R3, c[0x0][0x3a8] ;  /* 0x0000ea00ff037b82 */ /* 0x000e300000000800 */
[----:B------:R-:W1:Y:S02]  /*0d70*/  LDC.64 R20, c[0x0][0x380] ;  /* 0x0000e000ff147b82 */ /* 0x000e640000000a00 */
.L_x_242:
[----:B------:R-:W-:-:S04]  /*0d80*/  IMAD R29, R2, 0x4, R22 ;  /* 0x00000004021d7824 */ /* 0x000fc800078e0216 */
[----:B-1----:R-:W-:-:S05]  /*0d90*/  IMAD.WIDE.U32 R28, R29, 0x4, R20 ;  /* 0x000000041d1c7825 */ /* 0x002fca00078e0014 */
[----:B------:R-:W2:Y:S04]  /*0da0*/  LDG.E.128.CONSTANT R4, desc[UR8][R28.64] ;  /* 0x000000081c047981 */ /* 0x000ea8000c1e9d00 */
[----:B------:R-:W3:Y:S04]  /*0db0*/  LDG.E.128.CONSTANT R8, desc[UR8][R28.64+0x1000] ;  /* 0x001000081c087981 */ /* 0x000ee8000c1e9d00 */
[----:B------:R-:W4:Y:S04]  /*0dc0*/  LDG.E.128.CONSTANT R12, desc[UR8][R28.64+0x2000] ;  /* 0x002000081c0c7981 */ /* 0x000f28000c1e9d00 */
[----:B------:R-:W5:Y:S01]  /*0dd0*/  LDG.E.128.CONSTANT R16, desc[UR8][R28.64+0x3000] ;  /* 0x003000081c107981 */ /* 0x000f62000c1e9d00 */
[----:B--2---:R-:W-:Y:S01]  /*0de0*/  IADD3 R5, PT, PT, R5, R4, R27 ;  /* 0x0000000405057210 */ /* 0x004fe20007ffe01b */
[----:B0-----:R-:W-:-:S03]  /*0df0*/  IMAD.IADD R4, R3, 0x1, -R22 ;  /* 0x0000000103047824 */ /* 0x001fc600078e0a16 */
[----:B------:R-:W-:Y:S02]  /*0e00*/  IADD3 R5, PT, PT, R7, R6, R5 ;  /* 0x0000000607057210 */ /* 0x000fe40007ffe005 */
[----:B------:R-:W-:Y:S02]  /*0e10*/  ISETP.GE.U32.AND P0, PT, R4, UR5, PT ;  /* 0x0000000504007c0c */ /* 0x000fe4000bf06070 */
[----:B---3--:R-:W-:-:S04]  /*0e20*/  IADD3 R5, PT, PT, R9, R8, R5 ;  /* 0x0000000809057210 */ /* 0x008fc80007ffe005 */
[----:B------:R-:W-:-:S04]  /*0e30*/  IADD3 R5, PT, PT, R11, R10, R5 ;  /* 0x0000000a0b057210 */ /* 0x000fc80007ffe005 */
[----:B----4-:R-:W-:-:S04]  /*0e40*/  IADD3 R5, PT, PT, R13, R12, R5 ;  /* 0x0000000c0d057210 */ /* 0x010fc80007ffe005 */
[----:B------:R-:W-:-:S04]  /*0e50*/  IADD3 R5, PT, PT, R15, R14, R5 ;  /* 0x0000000e0f057210 */ /* 0x000fc80007ffe005 */
[----:B-----5:R-:W-:-:S04]  /*0e60*/  IADD3 R5, PT, PT, R17, R16, R5 ;  /* 0x0000001011057210 */ /* 0x020fc80007ffe005 */
[----:B------:R-:W-:Y:S01]  /*0e70*/  IADD3 R27, PT, PT, R19, R18, R5 ;  /* 0x00000012131b7210 */ /* 0x000fe20007ffe005 */
[----:B------:R-:W-:Y:S06]  /*0e80*/  @!P0 BRA `(.L_x_240) ;  /* 0x0000000000ec8947 */ /* 0x000fec0003800000 */
[----:B------:R-:W-:Y:S01]  /*0e90*/  VIADD R22, R22, UR5 ;  /* 0x0000000516167c36 */ /* 0x000fe20008000000 */
[----:B------:R-:W-:Y:S01]  /*0ea0*/  UIADD3 UR4, UPT, UPT, UR4, 0x1, URZ ;  /* 0x0000000104047890 */ /* 0x000fe2000fffe0ff */
[----:B------:R-:W-:Y:S02]  /*0eb0*/  VIADD R24, R24, UR5 ;  /* 0x0000000518187c36 */ /* 0x000fe40008000000 */
[----:B------:R-:W-:Y:S01]  /*0ec0*/  VIADD R23, R23, UR5 ;  /* 0x0000000517177c36 */ /* 0x000fe20008000000 */
[----:B------:R-:W-:-:S13]  /*0ed0*/  ISETP.GT.U32.AND P0, PT, R22, R25, PT ;  /* 0x000000191600720c */ /* 0x000fda0003f04070 */
[----:B------:R-:W-:Y:S05]  /*0ee0*/  @!P0 BRA `(.L_x_242) ;  /* 0xfffffffc00a48947 */ /* 0x000fea000383ffff */
.L_x_241:
[----:B------:R-:W-:-:S13]  /*0ef0*/  ISETP.GE.U32.AND P0, PT, R22, R3, PT ;  /* 0x000000031600720c */ /* 0x000fda0003f06070 */
[----:B------:R-:W-:Y:S05]  /*0f00*/  @P0 BRA `(.L_x_240) ;  /* 0x0000000000cc0947 */ /* 0x000fea0003800000 */
[----:B------:R-:W-:Y:S01]  /*0f10*/  IMAD.IADD R5, R3, 0x1, -R22 ;  /* 0x0000000103057824 */ /* 0x000fe200078e0a16 */
[----:B------:R-:W-:Y:S04]  /*0f20*/  BSSY.RECONVERGENT B1, `(.L_x_240) ;  /* 0x0000031000017945 */ /* 0x000fe80003800200 */
[----:B------:R-:W-:-:S13]  /*0f30*/  ISETP.GE.AND P0, PT, R2, R5, PT ;  /* 0x000000050200720c */ /* 0x000fda0003f06270 */
[----:B------:R-:W-:Y:S05]  /*0f40*/  @P0 BRA `(.L_x_243) ;  /* 0x0000000000b80947 */ /* 0x000fea0003800000 */
[----:B------:R-:W0:Y:S01]  /*0f50*/  LDC R7, c[0x0][0x3ac] ;  /* 0x0000eb00ff077b82 */ /* 0x000e220000000800 */
[----:B------:R-:W-:Y:S01]  /*0f60*/  LOP3.LUT R4, RZ, R2, RZ, 0x33, !PT ;  /* 0x00000002ff047212 */ /* 0x000fe200078e33ff */
[----:B------:R-:W-:Y:S01]  /*0f70*/  BSSY.RECONVERGENT B2, `(.L_x_244) ;  /* 0x0000016000027945 */ /* 0x000fe20003800200 */
[----:B------:R-:W-:-:S03]  /*0f80*/  IMAD.MOV.U32 R9, RZ, RZ, R2 ;  /* 0x000000ffff097224 */ /* 0x000fc600078e0002 */
[----:B------:R-:W-:-:S04]  /*0f90*/  IMAD.IADD R3, R4, 0x1, R3 ;  /* 0x0000000104037824 */ /* 0x000fc800078e0203 */
[C---:B------:R-:W-:Y:S01]  /*0fa0*/  IMAD.IADD R26, R3.reuse, 0x1, -R26 ;  /* 0x00000001031a7824 */ /* 0x040fe200078e0a1a */
[C---:B------:R-:W-:Y:S02]  /*0fb0*/  LOP3.LUT R4, R3.reuse, 0x300, RZ, 0xc0, !PT ;  /* 0x0000030003047812 */ /* 0x040fe400078ec0ff */
[----:B------:R-:W-:Y:S02]  /*0fc0*/  LEA.HI R3, R3, 0x1, RZ, 0x18 ;  /* 0x0000000103037811 */ /* 0x000fe400078fc0ff */
[----:B------:R-:W-:Y:S01]  /*0fd0*/  ISETP.NE.AND P0, PT, R4, 0x300, PT ;  /* 0x000003000400780c */ /* 0x000fe20003f05270 */
[----:B0-----:R-:W-:-:S04]  /*0fe0*/  IMAD R7, R7, UR4, RZ ;  /* 0x0000000407077c24 */ /* 0x001fc8000f8e02ff */
[----:B------:R-:W-:-:S05]  /*0ff0*/  IMAD R7, R7, -0x1000, R26 ;  /* 0xfffff00007077824 */ /* 0x000fca00078e021a */
[----:B------:R-:W-:-:S03]  /*1000*/  ISETP.GE.U32.AND P1, PT, R7, 0x300, PT ;  /* 0x000003000700780c */ /* 0x000fc60003f26070 */
[----:B------:R-:W-:Y:S10]  /*1010*/  @!P0 BRA `(.L_x_245) ;  /* 0x00000000002c8947 */ /* 0x000ff40003800000 */
[----:B------:R-:W-:Y:S01]  /*1020*/  LOP3.LUT R3, R3, 0x3, RZ, 0xc0, !PT ;  /* 0x0000000303037812 */ /* 0x000fe200078ec0ff */
[----:B------:R-:W-:-:S04]  /*1030*/  IMAD.MOV.U32 R9, RZ, RZ, R2 ;  /* 0x000000ffff097224 */ /* 0x000fc800078e0002 */
[----:B------:R-:W-:-:S07]  /*1040*/  IMAD.MOV R3, RZ, RZ, -R3 ;  /* 0x000000ffff037224 */ /* 0x000fce00078e0a03 */
.L_x_246:
[----:B------:R-:W-:-:S06]  /*1050*/  IMAD.WIDE.U32 R6, R23, 0x4, R20 ;  /* 0x0000000417067825 */ /* 0x000fcc00078e0014 */
[----:B------:R-:W2:Y:S01]  /*1060*/  LDG.E.CONSTANT R6, desc[UR8][R6.64] ;  /* 0x0000000806067981 */ /* 0x000ea2000c1e9900 */
[----:B------:R-:W-:Y:S02]  /*1070*/  VIADD R3, R3, 0x1 ;  /* 0x0000000103037836 */ /* 0x000fe40000000000 */
[----:B------:R-:W-:Y:S02]  /*1080*/  VIADD R9, R9, 0x100 ;  /* 0x0000010009097836 */ /* 0x000fe40000000000 */
[----:B------:R-:W-:Y:S01]  /*1090*/  VIADD R23, R23, 0x100 ;  /* 0x0000010017177836 */ /* 0x000fe20000000000 */
[----:B------:R-:W-:Y:S01]  /*10a0*/  ISETP.NE.AND P0, PT, R3, RZ, PT ;  /* 0x000000ff0300720c */ /* 0x000fe20003f05270 */
[----:B--2---:R-:W-:-:S12]  /*10b0*/  IMAD.IADD R27, R6, 0x1, R27 ;  /* 0x00000001061b7824 */ /* 0x004fd800078e021b */
[----:B------:R-:W-:Y:S05]  /*10c0*/  @P0 BRA `(.L_x_246) ;  /* 0xfffffffc00e00947 */ /* 0x000fea000383ffff */
.L_x_245:
[----:B------:R-:W-:Y:S05]  /*10d0*/  BSYNC.RECONVERGENT B2 ;  /* 0x0000000000027941 */ /* 0x000fea0003800200 */
.L_x_244:
[----:B------:R-:W-:Y:S05]  /*10e0*/  @!P1 BRA `(.L_x_243) ;  /* 0x0000000000509947 */ /* 0x000fea0003800000 */
[C---:B------:R-:W-:Y:S02]  /*10f0*/  IMAD.IADD R15, R9.reuse, 0x1, R24 ;  /* 0x00000001090f7824 */ /* 0x040fe400078e0218 */
[----:B------:R-:W-:-:S07]  /*1100*/  VIADD R3, R9, 0x200 ;  /* 0x0000020009037836 */ /* 0x000fce0000000000 */
.L_x_247:
[C---:B------:R-:W-:Y:S02]  /*1110*/  VIADD R7, R15.reuse, 0xffffff00 ;  /* 0xffffff000f077836 */ /* 0x040fe40000000000 */
[----:B------:R-:W-:-:S04]  /*1120*/  IMAD.WIDE.U32 R8, R15, 0x4, R20 ;  /* 0x000000040f087825 */ /* 0x000fc800078e0014 */
        /* <DEDUP_REMOVED lines=13> */
[----:B--2---:R-:W-:-:S04]  /*1200*/  IADD3 R27, PT, PT, R8, R6, R27 ;  /* 0x00000006081b7210 */ /* 0x004fc80007ffe01b */
[----:B---3--:R-:W-:-:S05]  /*1210*/  IADD3 R27, PT, PT, R12, R10, R27 ;  /* 0x0000000a0c1b7210 */ /* 0x008fca0007ffe01b */
[----:B------:R-:W-:Y:S05]  /*1220*/  @!P0 BRA `(.L_x_247) ;  /* 0xfffffffc00b88947 */ /* 0x000fea000383ffff */
.L_x_243:
[----:B------:R-:W-:Y:S05]  /*1230*/  BSYNC.RECONVERGENT B1 ;  /* 0x0000000000017941 */ /* 0x000fea0003800200 */
.L_x_240:
        /* <DEDUP_REMOVED lines=37> */
[----:B--2---:R-:W1:Y:S01]  /*1490*/  LDS.64 R8, [UR4+0x20] ;  /* 0x00002004ff087984 */ /* 0x004e620008000a00 */
[----:B0-----:R-:W-:-:S04]  /*14a0*/  IADD3 R2, PT, PT, R4, R2, R3 ;  /* 0x0000000204027210 */ /* 0x001fc80007ffe003 */
[----:B------:R-:W-:-:S04]  /*14b0*/  IADD3 R2, PT, PT, R6, R2, R5 ;  /* 0x0000000206027210 */ /* 0x000fc80007ffe005 */
[----:B-1----:R-:W-:-:S05]  /*14c0*/  IADD3 R2, PT, PT, R8, R2, R7 ;  /* 0x0000000208027210 */ /* 0x002fca0007ffe007 */
[----:B------:R-:W-:Y:S01]  /*14d0*/  IMAD.IADD R3, R2, 0x1, R9 ;  /* 0x0000000102037824 */ /* 0x000fe200078e0209 */
[----:B------:R-:W-:Y:S06]  /*14e0*/  BRA `(.L_x_239) ;  /* 0x0000001400807947 */ /* 0x000fec0003800000 */
.L_x_228:
[----:B------:R-:W0:Y:S02]  /*14f0*/  LDCU UR6, c[0x0][0x3a8] ;  /* 0x00007500ff0677ac */ /* 0x000e240008000800 */
[----:B0-----:R-:W-:-:S04]  /*1500*/  IADD3 R4, PT, PT, -R23, UR6, RZ ;  /* 0x0000000617047c10 */ /* 0x001fc8000fffe1ff */
        /* <DEDUP_REMOVED lines=9> */
[----:B------:R-:W-:-:S04]  /*15a0*/  IMAD.IADD R3, R23, 0x1, R2 ;  /* 0x0000000117037824 */ /* 0x000fc800078e0202 */
[----:B0-----:R-:W-:-:S05]  /*15b0*/  IMAD.WIDE.U32 R6, R3, 0x4, R6 ;  /* 0x0000000403067825 */ /* 0x001fca00078e0006 */
[----:B------:R0:W5:Y:S01]  /*15c0*/  LDG.E.CONSTANT R3, desc[UR8][R6.64] ;  /* 0x0000000806037981 */ /* 0x000162000c1e9900 */
[----:B------:R-:W-:-:S07]  /*15d0*/  VIADD R10, R2, 0x100 ;  /* 0x00000100020a7836 */ /* 0x000fce0000000000 */
.L_x_250:
[----:B------:R-:W-:Y:S05]  /*15e0*/  BSYNC.RECONVERGENT B1 ;  /* 0x0000000000017941 */ /* 0x000fea0003800200 */
.L_x_249:
[----:B------:R-:W-:Y:S01]  /*15f0*/  ISETP.GE.U32.AND P0, PT, R10, R4, PT ;  /* 0x000000040a00720c */ /* 0x000fe20003f06070 */
[----:B------:R-:W-:-:S12]  /*1600*/  BSSY.RECONVERGENT B1, `(.L_x_251) ;  /* 0x000002e000017945 */ /* 0x000fd80003800200 */
[----:B------:R-:W-:Y:S05]  /*1610*/  @P0 BRA `(.L_x_252) ;  /* 0x0000000000b00947 */ /* 0x000fea0003800000 */
[----:B------:R-:W-:Y:S01]  /*1620*/  LOP3.LUT R5, RZ, R10, RZ, 0x33, !PT ;  /* 0x0000000aff057212 */ /* 0x000fe200078e33ff */
[----:B------:R-:W-:Y:S04]  /*1630*/  BSSY.RECONVERGENT B2, `(.L_x_253) ;  /* 0x0000014000027945 */ /* 0x000fe80003800200 */
[----:B0-----:R-:W-:-:S04]  /*1640*/  VIADD R6, R5, UR6 ;  /* 0x0000000605067c36 */ /* 0x001fc80008000000 */
[C---:B------:R-:W-:Y:S01]  /*1650*/  IMAD.IADD R7, R6.reuse, 0x1, -R23 ;  /* 0x0000000106077824 */ /* 0x040fe200078e0a17 */
[----:B------:R-:W-:-:S04]  /*1660*/  LOP3.LUT R5, R6, 0x300, RZ, 0xc0, !PT ;  /* 0x0000030006057812 */ /* 0x000fc800078ec0ff */
[----:B------:R-:W-:Y:S02]  /*1670*/  ISETP.NE.AND P0, PT, R5, 0x300, PT ;  /* 0x000003000500780c */ /* 0x000fe40003f05270 */
[----:B------:R-:W-:-:S11]  /*1680*/  ISETP.GE.U32.AND P1, PT, R7, 0x300, PT ;  /* 0x000003000700780c */ /* 0x000fd60003f26070 */
[----:B------:R-:W-:Y:S05]  /*1690*/  @!P0 BRA `(.L_x_254) ;  /* 0x0000000000348947 */ /* 0x000fea0003800000 */
[----:B------:R-:W0:Y:S01]  /*16a0*/  LDC.64 R8, c[0x0][0x380] ;  /* 0x0000e000ff087b82 */ /* 0x000e220000000a00 */
[----:B------:R-:W-:Y:S01]  /*16b0*/  LEA.HI R5, R6, 0x1, RZ, 0x18 ;  /* 0x0000000106057811 */ /* 0x000fe200078fc0ff */
[----:B------:R-:W-:-:S03]  /*16c0*/  IMAD.IADD R11, R23, 0x1, R10 ;  /* 0x00000001170b7824 */ /* 0x000fc600078e020a */
[----:B------:R-:W-:-:S05]  /*16d0*/  LOP3.LUT R5, R5, 0x3, RZ, 0xc0, !PT ;  /* 0x0000000305057812 */ /* 0x000fca00078ec0ff */
[----:B------:R-:W-:-:S07]  /*16e0*/  IMAD.MOV R5, RZ, RZ, -R5 ;  /* 0x000000ffff057224 */ /* 0x000fce00078e0a05 */
.L_x_255:
        /* <DEDUP_REMOVED lines=8> */
.L_x_254:
[----:B------:R-:W-:Y:S05]  /*1770*/  BSYNC.RECONVERGENT B2 ;  /* 0x0000000000027941 */ /* 0x000fea0003800200 */
.L_x_253:
[----:B------:R-:W-:Y:S05]  /*1780*/  @!P1 BRA `(.L_x_252) ;  /* 0x0000000000549947 */ /* 0x000fea0003800000 */
[----:B------:R-:W0:Y:S01]  /*1790*/  LDC.64 R6, c[0x0][0x380] ;  /* 0x0000e000ff067b82 */ /* 0x000e220000000a00 */
[----:B------:R-:W-:Y:S02]  /*17a0*/  IMAD.IADD R23, R23, 0x1, R10 ;  /* 0x0000000117177824 */ /* 0x000fe400078e020a */
[----:B------:R-:W-:-:S07]  /*17b0*/  VIADD R5, R10, 0x200 ;  /* 0x000002000a057836 */ /* 0x000fce0000000000 */
.L_x_256:
        /* <DEDUP_REMOVED lines=18> */
.L_x_252:
[----:B------:R-:W-:Y:S05]  /*18e0*/  BSYNC.RECONVERGENT B1 ;  /* 0x0000000000017941 */ /* 0x000fea0003800200 */
.L_x_251:
        /* <DEDUP_REMOVED lines=39> */
[----:B----4-:R-:W1:Y:S01]  /*1b60*/  LDS.64 R8, [UR4+0x20] ;  /* 0x00002004ff087984 */ /* 0x010e620008000a00 */
[----:B0-----:R-:W-:-:S04]  /*1b70*/  IADD3 R2, PT, PT, R4, R2, R3 ;  /* 0x0000000204027210 */ /* 0x001fc80007ffe003 */
[----:B------:R-:W-:-:S04]  /*1b80*/  IADD3 R2, PT, PT, R6, R2, R5 ;  /* 0x0000000206027210 */ /* 0x000fc80007ffe005 */
[----:B-1----:R-:W-:-:S05]  /*1b90*/  IADD3 R2, PT, PT, R8, R2, R7 ;  /* 0x0000000208027210 */ /* 0x002fca0007ffe007 */
[----:B------:R-:W-:Y:S01]  /*1ba0*/  IMAD.IADD R3, R2, 0x1, R9 ;  /* 0x0000000102037824 */ /* 0x000fe200078e0209 */
[----:B------:R-:W-:Y:S06]  /*1bb0*/  BRA `(.L_x_239) ;  /* 0x0000000c00cc7947 */ /* 0x000fec0003800000 */
.L_x_257:
        /* <DEDUP_REMOVED lines=10> */
[----:B------:R-:W-:Y:S02]  /*1c60*/  ISETP.NE.AND P1, PT, R9, RZ, PT ;  /* 0x000000ff0900720c */ /* 0x000fe40003f25270 */
[----:B0-----:R-:W-:Y:S02]  /*1c70*/  SEL R8, R5, RZ, !P0 ;  /* 0x000000ff05087207 */ /* 0x001fe40004000000 */
[----:B------:R-:W-:Y:S01]  /*1c80*/  ISETP.GT.AND P0, PT, R11, R6, PT ;  /* 0x000000060b00720c */ /* 0x000fe20003f04270 */
[----:B------:R-:W-:-:S08]  /*1c90*/  VIADD R11, R9, 0x4 ;  /* 0x00000004090b7836 */ /* 0x000fd00000000000 */
[----:B------:R-:W-:Y:S01]  /*1ca0*/  @!P1 MOV R10, 0x400 ;  /* 0x00000400000a9802 */ /* 0x000fe20000000f00 */
[----:B------:R-:W-:-:S05]  /*1cb0*/  IMAD.IADD R5, R8, 0x1, R3 ;  /* 0x0000000108057824 */ /* 0x000fca00078e0203 */
[----:B------:R-:W0:Y:S02]  /*1cc0*/  SHFL.DOWN PT, R7, R5, 0x2, R6 ;  /* 0x0840000005077989 */ /* 0x000e2400000e0006 */
[----:B0-----:R-:W-:Y:S02]  /*1cd0*/  SEL R8, R7, RZ, !P0 ;  /* 0x000000ff07087207 */ /* 0x001fe40004000000 */
[----:B------:R-:W-:Y:S02]  /*1ce0*/  ISETP.GT.AND P0, PT, R11, R6, PT ;  /* 0x000000060b00720c */ /* 0x000fe40003f04270 */
[----:B------:R-:W0:Y:S01]  /*1cf0*/  @!P1 S2R R11, SR_CgaCtaId ;  /* 0x00000000000b9919 */ /* 0x000e220000008800 */
[----:B------:R-:W-:Y:S02]  /*1d00*/  IMAD.IADD R7, R5, 0x1, R8 ;  /* 0x0000000105077824 */ /* 0x000fe400078e0208 */
[C---:B------:R-:W-:Y:S02]  /*1d10*/  VIADD R5, R9.reuse, 0x8 ;  /* 0x0000000809057836 */ /* 0x040fe40000000000 */
[----:B------:R-:W-:Y:S01]  /*1d20*/  VIADD R9, R9, 0x10 ;  /* 0x0000001009097836 */ /* 0x000fe20000000000 */
[----:B------:R-:W1:Y:S02]  /*1d30*/  SHFL.DOWN PT, R8, R7, 0x4, R6 ;  /* 0x0880000007087989 */ /* 0x000e6400000e0006 */
[----:B-1----:R-:W-:-:S02]  /*1d40*/  SEL R8, R8, RZ, !P0 ;  /* 0x000000ff08087207 */ /* 0x002fc40004000000 */
[----:B------:R-:W-:Y:S02]  /*1d50*/  ISETP.GT.AND P0, PT, R5, R6, PT ;  /* 0x000000060500720c */ /* 0x000fe40003f04270 */
[----:B0-----:R-:W-:Y:S01]  /*1d60*/  @!P1 LEA R10, R11, R10, 0x18 ;  /* 0x0000000a0b0a9211 */ /* 0x001fe200078ec0ff */
[----:B------:R-:W-:-:S05]  /*1d70*/  IMAD.IADD R3, R7, 0x1, R8 ;  /* 0x0000000107037824 */ /* 0x000fca00078e0208 */
[----:B------:R-:W0:Y:S02]  /*1d80*/  SHFL.DOWN PT, R8, R3, 0x8, R6 ;  /* 0x0900000003087989 */ /* 0x000e2400000e0006 */
[----:B0-----:R-:W-:Y:S02]  /*1d90*/  SEL R8, R8, RZ, !P0 ;  /* 0x000000ff08087207 */ /* 0x001fe40004000000 */
[----:B------:R-:W-:-:S03]  /*1da0*/  ISETP.GT.AND P0, PT, R9, R6, PT ;  /* 0x000000060900720c */ /* 0x000fc60003f04270 */
[----:B------:R-:W-:Y:S01]  /*1db0*/  IMAD.IADD R5, R3, 0x1, R8 ;  /* 0x0000000103057824 */ /* 0x000fe200078e0208 */
[----:B------:R-:W-:-:S04]  /*1dc0*/  @!P1 SHF.R.U32.HI R8, RZ, 0x3, R2 ;  /* 0x00000003ff089819 */ /* 0x000fc80000011602 */
[----:B------:R-:W0:Y:S01]  /*1dd0*/  SHFL.DOWN PT, R7, R5, 0x10, R6 ;  /* 0x0a00000005077989 */ /* 0x000e2200000e0006 */
[----:B------:R-:W-:-:S05]  /*1de0*/  @!P1 LOP3.LUT R3, R8, 0x7c, RZ, 0xc0, !PT ;  /* 0x0000007c08039812 */ /* 0x000fca00078ec0ff */
[----:B------:R-:W-:Y:S01]  /*1df0*/  @!P1 IMAD.IADD R10, R3, 0x1, R10 ;  /* 0x00000001030a9824 */ /* 0x000fe200078e020a */
        /* <DEDUP_REMOVED lines=12> */
[----:B0-----:R-:W0:Y:S04]  /*1ec0*/  LDS.128 R8, [UR4+0x10] ;  /* 0x00001004ff087984 */ /* 0x001e280008000c00 */
[----:B------:R-:W1:Y:S04]  /*1ed0*/  LDS R2, [UR4+0xc] ;  /* 0x00000c04ff027984 */ /* 0x000e680008000800 */
[----:B------:R-:W2:Y:S01]  /*1ee0*/  LDS.64 R6, [UR4+0x20] ;  /* 0x00002004ff067984 */ /* 0x000ea20008000a00 */
[----:B0-----:R-:W-:Y:S02]  /*1ef0*/  SEL R8, R8, RZ, P2 ;  /* 0x000000ff08087207 */ /* 0x001fe40001000000 */
[----:B------:R-:W-:-:S02]  /*1f00*/  ISETP.GT.U32.AND P2, PT, R4, 0x60, PT ;  /* 0x000000600400780c */ /* 0x000fc40003f44070 */
[----:B-1----:R-:W-:Y:S02]  /*1f10*/  SEL R2, R2, RZ, P1 ;  /* 0x000000ff02027207 */ /* 0x002fe40000800000 */
        /* <DEDUP_REMOVED lines=8> */
[----:B--2---:R-:W-:Y:S02]  /*1fa0*/  SEL R6, R6, RZ, P2 ;  /* 0x000000ff06067207 */ /* 0x004fe40001000000 */
[----:B------:R-:W-:Y:S02]  /*1fb0*/  SEL R7, R7, RZ, P3 ;  /* 0x000000ff07077207 */ /* 0x000fe40001800000 */
[----:B------:R-:W-:-:S05]  /*1fc0*/  IADD3 R2, PT, PT, R6, R2, R11 ;  /* 0x0000000206027210 */ /* 0x000fca0007ffe00b */
[----:B------:R-:W-:Y:S01]  /*1fd0*/  IMAD.IADD R3, R2, 0x1, R7 ;  /* 0x0000000102037824 */ /* 0x000fe200078e0207 */
[----:B------:R-:W-:Y:S06]  /*1fe0*/  BRA `(.L_x_239) ;  /* 0x0000000800c07947 */ /* 0x000fec0003800000 */
.L_x_248:
[----:B------:R-:W0:Y:S01]  /*1ff0*/  S2R R6, SR_TID.X ;  /* 0x0000000000067919 */ /* 0x000e220000002100 */
[----:B------:R-:W1:Y:S02]  /*2000*/  LDCU.64 UR10, c[0x0][0x380] ;  /* 0x00007000ff0a77ac */ /* 0x000e640008000a00 */
[----:B-1----:R-:W-:Y:S02]  /*2010*/  IMAD.U32 R2, RZ, RZ, UR10 ;  /* 0x0000000aff027e24 */ /* 0x002fe4000f8e00ff */
[----:B------:R-:W-:Y:S02]  /*2020*/  IMAD.U32 R3, RZ, RZ, UR11 ;  /* 0x0000000bff037e24 */ /* 0x000fe4000f8e00ff */
[----:B0-----:R-:W-:-:S04]  /*2030*/  IMAD.IADD R9, R23, 0x1, R6 ;  /* 0x0000000117097824 */ /* 0x001fc800078e0206 */
[----:B------:R-:W-:-:S05]  /*2040*/  IMAD.WIDE.U32 R8, R9, 0x4, R2 ;  /* 0x0000000409087825 */ /* 0x000fca00078e0002 */
        /* <DEDUP_REMOVED lines=16> */
[----:B------:R-:W-:-:S02]  /*2150*/  ISETP.GE.U32.AND P0, PT, R4, UR5, PT ;  /* 0x0000000504007c0c */ /* 0x000fc4000bf06070 */
        /* <DEDUP_REMOVED lines=9> */
[----:B------:R-:W-:Y:S01]  /*21f0*/  UIADD3 UR7, UPT, UPT, UR6, -0x1000, URZ ;  /* 0xfffff00006077890 */ /* 0x000fe2000fffe0ff */
[----:B------:R-:W-:Y:S01]  /*2200*/  VIADD R23, R23, UR5 ;  /* 0x0000000517177c36 */ /* 0x000fe20008000000 */
[----:B------:R-:W-:-:S03]  /*2210*/  UMOV UR4, URZ ;  /* 0x000000ff00047c82 */ /* 0x000fc60008000000 */
[C---:B------:R-:W-:Y:S01]  /*2220*/  VIADD R8, R23.reuse, 0x100 ;  /* 0x0000010017087836 */ /* 0x040fe20000000000 */
[C---:B------:R-:W-:Y:S01]  /*2230*/  ISETP.GT.U32.AND P0, PT, R23.reuse, UR7, PT ;  /* 0x0000000717007c0c */ /* 0x040fe2000bf04070 */
[----:B------:R-:W-:-:S12]  /*2240*/  IMAD.IADD R9, R23, 0x1, R6 ;  /* 0x0000000117097824 */ /* 0x000fd800078e0206 */
[----:B------:R-:W-:Y:S05]  /*2250*/  @P0 BRA `(.L_x_259) ;  /* 0x0000000000980947 */ /* 0x000fea0003800000 */
[----:B------:R-:W0:Y:S01]  /*2260*/  LDC.64 R2, c[0x0][0x380] ;  /* 0x0000e000ff027b82 */ /* 0x000e220000000a00 */
[----:B------:R-:W1:Y:S01]  /*2270*/  LDCU UR6, c[0x0][0x3a8] ;  /* 0x00007500ff0677ac */ /* 0x000e620008000800 */
[----:B------:R-:W-:Y:S01]  /*2280*/  NOP ;  /* 0x0000000000007918 */ /* 0x000fe20000000000 */
.L_x_260:
[----:B------:R-:W-:-:S04]  /*2290*/  IMAD.IADD R5, R6, 0x1, R23 ;  /* 0x0000000106057824 */ /* 0x000fc800078e0217 */
[----:B0-----:R-:W-:-:S05]  /*22a0*/  IMAD.WIDE.U32 R4, R5, 0x4, R2 ;  /* 0x0000000405047825 */ /* 0x001fca00078e0002 */
        /* <DEDUP_REMOVED lines=12> */
[----:B------:R-:W5:Y:S01]  /*2370*/  LDG.E.CONSTANT R20, desc[UR8][R4.64+0x3c00] ;  /* 0x003c000804147981 */ /* 0x000f62000c1e9900 */
[----:B--2---:R-:W-:-:S03]  /*2380*/  IADD3 R24, PT, PT, R19, R18, R7 ;  /* 0x0000001213187210 */ /* 0x004fc60007ffe007 */
[----:B------:R-:W2:Y:S04]  /*2390*/  LDG.E.CONSTANT R19, desc[UR8][R4.64+0x3000] ;  /* 0x0030000804137981 */ /* 0x000ea8000c1e9900 */
[----:B------:R-:W2:Y:S04]  /*23a0*/  LDG.E.CONSTANT R18, desc[UR8][R4.64+0x3400] ;  /* 0x0034000804127981 */ /* 0x000ea8000c1e9900 */
[----:B------:R-:W2:Y:S01]  /*23b0*/  LDG.E.CONSTANT R7, desc[UR8][R4.64+0x3800] ;  /* 0x0038000804077981 */ /* 0x000ea2000c1e9900 */
[----:B---3--:R-:W-:-:S04]  /*23c0*/  IADD3 R21, PT, PT, R22, R21, R24 ;  /* 0x0000001516157210 */ /* 0x008fc80007ffe018 */
[----:B----4-:R-:W-:-:S04]  /*23d0*/  IADD3 R16, PT, PT, R16, R17, R21 ;  /* 0x0000001110107210 */ /* 0x010fc80007ffe015 */
[----:B-----5:R-:W-:-:S04]  /*23e0*/  IADD3 R14, PT, PT, R14, R15, R16 ;  /* 0x0000000f0e0e7210 */ /* 0x020fc80007ffe010 */
[----:B------:R-:W-:Y:S02]  /*23f0*/  IADD3 R12, PT, PT, R12, R13, R14 ;  /* 0x0000000d0c0c7210 */ /* 0x000fe40007ffe00e */
[----:B-1----:R-:W-:-:S04]  /*2400*/  IADD3 R13, PT, PT, -R23, UR6, RZ ;  /* 0x00000006170d7c10 */ /* 0x002fc8000fffe1ff */
[----:B------:R-:W-:Y:S02]  /*2410*/  ISETP.GE.U32.AND P0, PT, R13, UR5, PT ;  /* 0x000000050d007c0c */ /* 0x000fe4000bf06070 */
[----:B------:R-:W-:-:S04]  /*2420*/  IADD3 R10, PT, PT, R11, R10, R12 ;  /* 0x0000000a0b0a7210 */ /* 0x000fc80007ffe00c */
[----:B--2---:R-:W-:-:S04]  /*2430*/  IADD3 R10, PT, PT, R18, R19, R10 ;  /* 0x00000013120a7210 */ /* 0x004fc80007ffe00a */
[----:B------:R-:W-:-:S03]  /*2440*/  IADD3 R7, PT, PT, R20, R7, R10 ;  /* 0x0000000714077210 */ /* 0x000fc60007ffe00a */
[----:B------:R-:W-:Y:S05]  /*2450*/  @!P0 BRA `(.L_x_258) ;  /* 0x0000000000fc8947 */ /* 0x000fea0003800000 */
[----:B------:R-:W-:Y:S01]  /*2460*/  VIADD R23, R23, UR5 ;  /* 0x0000000517177c36 */ /* 0x000fe20008000000 */
[----:B------:R-:W-:Y:S01]  /*2470*/  UIADD3 UR4, UPT, UPT, UR4, 0x1, URZ ;  /* 0x0000000104047890 */ /* 0x000fe2000fffe0ff */
[----:B------:R-:W-:Y:S02]  /*2480*/  VIADD R8, R8, UR5 ;  /* 0x0000000508087c36 */ /* 0x000fe40008000000 */
[----:B------:R-:W-:Y:S01]  /*2490*/  VIADD R9, R9, UR5 ;  /* 0x0000000509097c36 */ /* 0x000fe20008000000 */
[----:B------:R-:W-:-:S13]  /*24a0*/  ISETP.GT.U32.AND P0, PT, R23, UR7, PT ;  /* 0x0000000717007c0c */ /* 0x000fda000bf04070 */
[----:B------:R-:W-:Y:S05]  /*24b0*/  @!P0 BRA `(.L_x_260) ;  /* 0xfffffffc00748947 */ /* 0x000fea000383ffff */
.L_x_259:
[----:B------:R-:W-:-:S13]  /*24c0*/  ISETP.GE.U32.AND P0, PT, R23, UR6, PT ;  /* 0x0000000617007c0c */ /* 0x000fda000bf06070 */
[----:B------:R-:W-:Y:S05]  /*24d0*/  @P0 BRA `(.L_x_258) ;  /* 0x0000000000dc0947 */ /* 0x000fea0003800000 */
[----:B------:R-:W-:Y:S01]  /*24e0*/  IADD3 R23, PT, PT, -R23, UR6, RZ ;  /* 0x0000000617177c10 */ /* 0x000fe2000fffe1ff */
[----:B------:R-:W-:Y:S03]  /*24f0*/  BSSY.RECONVERGENT B1, `(.L_x_258) ;  /* 0x0000035000017945 */ /* 0x000fe60003800200 */
[----:B------:R-:W-:-:S13]  /*2500*/  ISETP.GE.AND P0, PT, R6, R23, PT ;  /* 0x000000170600720c */ /* 0x000fda0003f06270 */
[----:B------:R-:W-:Y:S05]  /*2510*/  @P0 BRA `(.L_x_261) ;  /* 0x0000000000c80947 */ /* 0x000fea0003800000 */
[----:B------:R-:W0:Y:S01]  /*2520*/  LDCU UR5, c[0x0][0x3ac] ;  /* 0x00007580ff0577ac */ /* 0x000e220008000800 */
[----:B------:R-:W1:Y:S01]  /*2530*/  LDC R10, c[0x0][0x3ac] ;  /* 0x0000eb00ff0a7b82 */ /* 0x000e620000000800 */
[----:B------:R-:W-:Y:S01]  /*2540*/  LOP3.LUT R4, RZ, R6, RZ, 0x33, !PT ;  /* 0x00000006ff047212 */ /* 0x000fe200078e33ff */
[----:B------:R-:W-:Y:S01]  /*2550*/  IMAD.SHL.U32 R11, R0, 0x1000, RZ ;  /* 0x00001000000b7824 */ /* 0x000fe200078e00ff */
[----:B------:R-:W-:Y:S03]  /*2560*/  BSSY.RECONVERGENT B2, `(.L_x_262) ;  /* 0x0000018000027945 */ /* 0x000fe60003800200 */
[----:B------:R-:W-:Y:S01]  /*2570*/  VIADD R5, R4, UR6 ;  /* 0x0000000604057c36 */ /* 0x000fe20008000000 */
[----:B0-----:R-:W-:-:S06]  /*2580*/  USHF.L.U32 UR5, UR5, 0xc, URZ ;  /* 0x0000000c05057899 */ /* 0x001fcc00080006ff */
[----:B------:R-:W-:-:S04]  /*2590*/  VIADD R4, R11, UR5 ;  /* 0x000000050b047c36 */ /* 0x000fc80008000000 */
[C---:B------:R-:W-:Y:S02]  /*25a0*/  IMAD.IADD R11, R5.reuse, 0x1, -R4 ;  /* 0x00000001050b7824 */ /* 0x040fe400078e0a04 */
[----:B-1----:R-:W-:Y:S01]  /*25b0*/  IMAD R4, R10, UR4, RZ ;  /* 0x000000040a047c24 */ /* 0x002fe2000f8e02ff */
        /* <DEDUP_REMOVED lines=10> */
.L_x_264:
        /* <DEDUP_REMOVED lines=8> */
.L_x_263:
[----:B------:R-:W-:Y:S05]  /*26e0*/  BSYNC.RECONVERGENT B2 ;  /* 0x0000000000027941 */ /* 0x000fea0003800200 */
.L_x_262:
[----:B------:R-:W-:Y:S05]  /*26f0*/  @!P1 BRA `(.L_x_261) ;  /* 0x0000000000509947 */ /* 0x000fea0003800000 */
[C---:B------:R-:W-:Y:S02]  /*2700*/  IMAD.IADD R15, R11.reuse, 0x1, R8 ;  /* 0x000000010b0f7824 */ /* 0x040fe400078e0208 */
[----:B------:R-:W-:-:S07]  /*2710*/  VIADD R14, R11, 0x200 ;  /* 0x000002000b0e7836 */ /* 0x000fce0000000000 */
.L_x_265:
        /* <DEDUP_REMOVED lines=18> */
.L_x_261:
[----:B------:R-:W-:Y:S05]  /*2840*/  BSYNC.RECONVERGENT B1 ;  /* 0x0000000000017941 */ /* 0x000fea0003800200 */
.L_x_258:
        /* <DEDUP_REMOVED lines=37> */
[----:B---3--:R-:W1:Y:S01]  /*2aa0*/  LDS.64 R8, [UR4+0x20] ;  /* 0x00002004ff087984 */ /* 0x008e620008000a00 */
[----:B0-----:R-:W-:-:S04]  /*2ab0*/  IADD3 R2, PT, PT, R4, R2, R3 ;  /* 0x0000000204027210 */ /* 0x001fc80007ffe003 */
[----:B------:R-:W-:-:S04]  /*2ac0*/  IADD3 R2, PT, PT, R6, R2, R5 ;  /* 0x0000000206027210 */ /* 0x000fc80007ffe005 */
[----:B-1----:R-:W-:-:S05]  /*2ad0*/  IADD3 R2, PT, PT, R8, R2, R7 ;  /* 0x0000000208027210 */ /* 0x002fca0007ffe007 */
[----:B------:R-:W-:-:S07]  /*2ae0*/  IMAD.IADD R3, R2, 0x1, R9 ;  /* 0x0000000102037824 */ /* 0x000fce00078e0209 */
.L_x_239:
[----:B------:R-:W-:Y:S05]  /*2af0*/  BSYNC.RECONVERGENT B0 ;  /* 0x0000000000007941 */ /* 0x000fea0003800200 */
.L_x_227:
[----:B------:R-:W-:Y:S05]  /*2b00*/  @P0 EXIT ;  /* 0x000000000000094d */ /* 0x000fea0003800000 */
[----:B-1----:R-:W1:Y:S02]  /*2b10*/  LDC.64 R4, c[0x0][0x388] ;  /* 0x0000e200ff047b82 */ /* 0x002e640000000a00 */
[----:B-1----:R-:W-:-:S05]  /*2b20*/  IMAD.WIDE.U32 R4, R0, 0x4, R4 ;  /* 0x0000000400047825 */ /* 0x002fca00078e0004 */
[----:B------:R-:W-:Y:S01]  /*2b30*/  STG.E desc[UR8][R4.64], R3 ;  /* 0x0000000304007986 */ /* 0x000fe2000c101908 */
[----:B------:R-:W-:Y:S05]  /*2b40*/  EXIT ;  /* 0x000000000000794d */ /* 0x000fea0003800000 */
.L_x_266:
        /* <DEDUP_REMOVED lines=11> */
.L_x_1450:


//--------------------- .text._ZN3cub18CUB_300001_SM_10006detail6reduce28DeviceReduceSingleTileKernelINS2_10policy_hubIijN4cuda3std3__44plusIiEEE10Policy1000EPiSC_jS9_iiNS7_10__identityEEEvT0_T1_T2_T3_T4_T6_ --------------------------
	.section	.text._ZN3cub18CUB_300001_SM_10006detail6reduce28DeviceReduceSingleTileKernelINS2_10policy_hubIijN4cuda3std3__44plusIiEEE10Policy1000EPiSC_jS9_iiNS7_10__identityEEEvT0_T1_T2_T3_T4_T6_,"ax",@progbits
	.align	128
        .global         _ZN3cub18CUB_300001_SM_10006detail6reduce28DeviceReduceSingleTileKernelINS2_10policy_hubIijN4cuda3std3__44plusIiEEE10Policy1000EPiSC_jS9_iiNS7_10__identityEEEvT0_T1_T2_T3_T4_T6_
        .type           _ZN3cub18CUB_300001_SM_10006detail6reduce28DeviceReduceSingleTileKernelINS2_10policy_hubIijN4cuda3std3__44plusIiEEE10Policy1000EPiSC_jS9_iiNS7_10__identityEEEvT0_T1_T2_T3_T4_T6_,@function
        .size           _ZN3cub18CUB_300001_SM_10006detail6reduce28DeviceReduceSingleTileKernelINS2_10policy_hubIijN4cuda3std3__44plusIiEEE10Policy1000EPiSC_jS9_iiNS7_10__identityEEEvT0_T1_T2_T3_T4_T6_,(.L_x_1451 - _ZN3cub18CUB_300001_SM_10006detail6reduce28DeviceReduceSingleTileKernelINS2_10policy_hubIijN4cuda3std3__44plusIiEEE10Policy1000EPiSC_jS9_iiNS7_10__identityEEEvT0_T1_T2_T3_T4_T6_)
        .other          _ZN3cub18CUB_300001_SM_10006detail6reduce28DeviceReduceSingleTileKernelINS2_10policy_hubIijN4cuda3std3__44plusIiEEE10Policy1000EPiSC_jS9_iiNS7_10__identityEEEvT0_T1_T2_T3_T4_T6_,@"STO_CUDA_ENTRY STV_DEFAULT"
_ZN3cub18CUB_300001_SM_10006detail6reduce28DeviceReduceSingleTileKernelINS2_10policy_hubIijN4cuda3std3__44plusIiEEE10Policy1000EPiSC_jS9_iiNS7_10__identityEEEvT0_T1_T2_T3_T4_T6_:
.text._ZN3cub18CUB_300001_SM_10006detail6reduce28DeviceReduceSingleTileKernelINS2_10policy_hubIijN4cuda3std3__44plusIiEEE10Policy1000EPiSC_jS9_iiNS7_10__identityEEEvT0_T1_T2_T3_T4_T6_:
        /* <DEDUP_REMOVED lines=13> */
.L_x_267:
[----:B------:R-:W0:Y:S01]  /*00d0*/  LDCU UR4, c[0x0][0x380] ;  /* 0x00007000ff0477ac */ /* 0x000e220008000800 */
[----:B------:R-:W-:Y:S01]  /*00e0*/  BSSY.RECONVERGENT B0, `(.L_x_268) ;  /* 0x00002ee000007945 */ /* 0x000fe20003800200 */
[----:B0-----:R-:W-:-:S09]  /*00f0*/  ULOP3.LUT UP0, URZ, UR4, 0xf, URZ, 0xc0, !UPT ;  /* 0x0000000f04ff7892 */ /* 0x001fd2000f80c0ff */
[----:B------:R-:W-:Y:S05]  /*0100*/  BRA.U UP0, `(.L_x_269) ;  /* 0x0000001500a87547 */ /* 0x000fea000b800000 */
        /* <DEDUP_REMOVED lines=12> */
.L_x_272:
[----:B------:R-:W-:Y:S05]  /*01d0*/  BSYNC.RECONVERGENT B1 ;  /* 0x0000000000017941 */ /* 0x000fea0003800200 */
.L_x_271:
        /* <DEDUP_REMOVED lines=16> */
.L_x_277:
        /* <DEDUP_REMOVED lines=9> */
.L_x_276:
[----:B------:R-:W-:Y:S05]  /*0370*/  BSYNC.RECONVERGENT B2 ;  /* 0x0000000000027941 */ /* 0x000fea0003800200 */
.L_x_275:
[----:B------:R-:W-:Y:S05]  /*0380*/  @!P1 BRA `(.L_x_274) ;  /* 0x00000004001c9947 */ /* 0x000fea0003800000 */
[----:B------:R-:W0:Y:S01]  /*0390*/  LDC.64 R4, c[0x0][0x380] ;  /* 0x0000e000ff047b82 */ /* 0x000e220000000a00 */
[----:B------:R-:W-:Y:S01]  /*03a0*/  IMAD.IADD R7, R3, 0x1, -R6 ;  /* 0x0000000103077824 */ /* 0x000fe200078e0a06 */
[----:B------:R-:W-:Y:S01]  /*03b0*/  BSSY.RECONVERGENT B2, `(.L_x_278) ;  /* 0x0000025000027945 */ /* 0x000fe20003800200 */
[----:B------:R-:W-:-:S03]  /*03c0*/  PLOP3.LUT P0, PT, PT, PT, PT, 0x80, 0x8 ;  /* 0x000000000008781c */ /* 0x000fc60003f0f070 */
[----:B------:R-:W-:Y:S01]  /*03d0*/  ISETP.GT.AND P1, PT, R7, 0xc00, PT ;  /* 0x00000c000700780c */ /* 0x000fe20003f24270 */
[----:B0-----:R-:W-:-:S12]  /*03e0*/  IMAD.WIDE.U32 R4, R6, 0x4, R4 ;  /* 0x0000000406047825 */ /* 0x001fd800078e0004 */
[----:B------:R-:W-:Y:S05]  /*03f0*/  @!P1 BRA `(.L_x_279) ;  /* 0x0000000000809947 */ /* 0x000fea0003800000 */
[----:B------:R-:W-:Y:S01]  /*0400*/  PLOP3.LUT P0, PT, PT, PT, PT, 0x8, 0x80 ;  /* 0x000000000080781c */ /* 0x000fe20003f0e170 */
[----:B------:R-:W-:-:S12]  /*0410*/  VIADD R7, R3, 0xfffff400 ;  /* 0xfffff40003077836 */ /* 0x000fd80000000000 */
.L_x_280:
[----:B------:R-:W2:Y:S04]  /*0420*/  LDG.E.CONSTANT R13, desc[UR6][R4.64] ;  /* 0x00000006040d7981 */ /* 0x000ea8000c1e9900 */
[----:B------:R-:W2:Y:S04]  /*0430*/  LDG.E.CONSTANT R12, desc[UR6][R4.64+0x400] ;  /* 0x00040006040c7981 */ /* 0x000ea8000c1e9900 */
[----:B------:R-:W3:Y:S04]  /*0440*/  LDG.E.CONSTANT R15, desc[UR6][R4.64+0x800] ;  /* 0x00080006040f7981 */ /* 0x000ee8000c1e9900 */
[----:B------:R-:W3:Y:S04]  /*0450*/  LDG.E.CONSTANT R14, desc[UR6][R4.64+0xc00] ;  /* 0x000c0006040e7981 */ /* 0x000ee8000c1e9900 */
[----:B------:R-:W4:Y:S04]  /*0460*/  LDG.E.CONSTANT R17, desc[UR6][R4.64+0x1000] ;  /* 0x0010000604117981 */ /* 0x000f28000c1e9900 */
        /* <DEDUP_REMOVED lines=10> */
[----:B------:R0:W4:Y:S01]  /*0510*/  LDG.E.CONSTANT R8, desc[UR6][R4.64+0x3c00] ;  /* 0x003c000604087981 */ /* 0x000122000c1e9900 */
[----:B------:R-:W-:-:S05]  /*0520*/  VIADD R6, R6, 0x1000 ;  /* 0x0000100006067836 */ /* 0x000fca0000000000 */
[----:B------:R-:W-:Y:S02]  /*0530*/  ISETP.GE.AND P1, PT, R6, R7, PT ;  /* 0x000000070600720c */ /* 0x000fe40003f26270 */
[----:B--2--5:R-:W-:Y:S02]  /*0540*/  IADD3 R12, PT, PT, R12, R13, R2 ;  /* 0x0000000d0c0c7210 */ /* 0x024fe40007ffe002 */
[----:B------:R-:W-:-:S05]  /*0550*/  IADD3 R13, P2, PT, R4, 0x4000, RZ ;  /* 0x00004000040d7810 */ /* 0x000fca0007f5e0ff */
[----:B0-----:R-:W-:Y:S01]  /*0560*/  IMAD.X R5, RZ, RZ, R5, P2 ;  /* 0x000000ffff057224 */ /* 0x001fe200010e0605 */
[----:B---3--:R-:W-:Y:S01]  /*0570*/  IADD3 R12, PT, PT, R14, R15, R12 ;  /* 0x0000000f0e0c7210 */ /* 0x008fe20007ffe00c */
[----:B------:R-:W-:-:S03]  /*0580*/  IMAD.MOV.U32 R4, RZ, RZ, R13 ;  /* 0x000000ffff047224 */ /* 0x000fc600078e000d */
[----:B----4-:R-:W-:-:S04]  /*0590*/  IADD3 R12, PT, PT, R16, R17, R12 ;  /* 0x00000011100c7210 */ /* 0x010fc80007ffe00c */
[----:B------:R-:W-:-:S04]  /*05a0*/  IADD3 R12, PT, PT, R18, R19, R12 ;  /* 0x00000013120c7210 */ /* 0x000fc80007ffe00c */
[----:B------:R-:W-:-:S04]  /*05b0*/  IADD3 R12, PT, PT, R20, R21, R12 ;  /* 0x00000015140c7210 */ /* 0x000fc80007ffe00c */
[----:B------:R-:W-:-:S04]  /*05c0*/  IADD3 R12, PT, PT, R22, R23, R12 ;  /* 0x00000017160c7210 */ /* 0x000fc80007ffe00c */
[----:B------:R-:W-:-:S04]  /*05d0*/  IADD3 R10, PT, PT, R10, R11, R12 ;  /* 0x0000000b0a0a7210 */ /* 0x000fc80007ffe00c */
[----:B------:R-:W-:Y:S01]  /*05e0*/  IADD3 R2, PT, PT, R8, R9, R10 ;  /* 0x0000000908027210 */ /* 0x000fe20007ffe00a */
[----:B------:R-:W-:Y:S06]  /*05f0*/  @!P1 BRA `(.L_x_280) ;  /* 0xfffffffc00889947 */ /* 0x000fec000383ffff */
.L_x_279:
[----:B------:R-:W-:Y:S05]  /*0600*/  BSYNC.RECONVERGENT B2 ;  /* 0x0000000000027941 */ /* 0x000fea0003800200 */
.L_x_278:
        /* <DEDUP_REMOVED lines=10> */
[----:B------:R-:W4:Y:S04]  /*06b0*/  LDG.E.CONSTANT R14, desc[UR6][R4.64+0x1800] ;  /* 0x00180006040e7981 */ /* 0x000f28000c1e9900 */
[----:B------:R0:W4:Y:S01]  /*06c0*/  LDG.E.CONSTANT R13, desc[UR6][R4.64+0x1c00] ;  /* 0x001c0006040d7981 */ /* 0x000122000c1e9900 */
[----:B------:R-:W-:Y:S01]  /*06d0*/  PLOP3.LUT P0, PT, PT, PT, PT, 0x8, 0x80 ;  /* 0x000000000080781c */ /* 0x000fe20003f0e170 */
[----:B------:R-:W-:Y:S01]  /*06e0*/  VIADD R6, R6, 0x800 ;  /* 0x0000080006067836 */ /* 0x000fe20000000000 */
[----:B--2--5:R-:W-:-:S02]  /*06f0*/  IADD3 R7, PT, PT, R8, R7, R2 ;  /* 0x0000000708077210 */ /* 0x024fc40007ffe002 */
[----:B------:R-:W-:-:S05]  /*0700*/  IADD3 R8, P1, PT, R4, 0x2000, RZ ;  /* 0x0000200004087810 */ /* 0x000fca0007f3e0ff */
[----:B0-----:R-:W-:Y:S01]  /*0710*/  IMAD.MOV.U32 R4, RZ, RZ, R8 ;  /* 0x000000ffff047224 */ /* 0x001fe200078e0008 */
[----:B---3--:R-:W-:Y:S01]  /*0720*/  IADD3 R7, PT, PT, R9, R10, R7 ;  /* 0x0000000a09077210 */ /* 0x008fe20007ffe007 */
[----:B------:R-:W-:-:S04]  /*0730*/  IMAD.X R9, RZ, RZ, R5, P1 ;  /* 0x000000ffff097224 */ /* 0x000fc800008e0605 */
[----:B------:R-:W-:Y:S01]  /*0740*/  IMAD.MOV.U32 R5, RZ, RZ, R9 ;  /* 0x000000ffff057224 */ /* 0x000fe200078e0009 */
[----:B----4-:R-:W-:-:S04]  /*0750*/  IADD3 R7, PT, PT, R11, R12, R7 ;  /* 0x0000000c0b077210 */ /* 0x010fc80007ffe007 */
[----:B------:R-:W-:-:S07]  /*0760*/  IADD3 R2, PT, PT, R13, R14, R7 ;  /* 0x0000000e0d027210 */ /* 0x000fce0007ffe007 */
.L_x_282:
[----:B------:R-:W-:Y:S05]  /*0770*/  BSYNC.RECONVERGENT B2 ;  /* 0x0000000000027941 */ /* 0x000fea0003800200 */
.L_x_281:
[----:B------:R-:W-:-:S13]  /*0780*/  ISETP.LT.OR P0, PT, R6, R3, P0 ;  /* 0x000000030600720c */ /* 0x000fda0000701670 */
[----:B------:R-:W-:Y:S05]  /*0790*/  @!P0 BRA `(.L_x_274) ;  /* 0x0000000000188947 */ /* 0x000fea0003800000 */
[----:B------:R-:W2:Y:S04]  /*07a0*/  LDG.E.CONSTANT R7, desc[UR6][R4.64] ;  /* 0x0000000604077981 */ /* 0x000ea8000c1e9900 */
[----:B------:R-:W2:Y:S04]  /*07b0*/  LDG.E.CONSTANT R6, desc[UR6][R4.64+0x400] ;  /* 0x0004000604067981 */ /* 0x000ea8000c1e9900 */
[----:B------:R-:W3:Y:S04]  /*07c0*/  LDG.E.CONSTANT R9, desc[UR6][R4.64+0x800] ;  /* 0x0008000604097981 */ /* 0x000ee8000c1e9900 */
[----:B------:R-:W3:Y:S01]  /*07d0*/  LDG.E.CONSTANT R8, desc[UR6][R4.64+0xc00] ;  /* 0x000c000604087981 */ /* 0x000ee2000c1e9900 */
[----:B--2--5:R-:W-:-:S04]  /*07e0*/  IADD3 R2, PT, PT, R6, R7, R2 ;  /* 0x0000000706027210 */ /* 0x024fc80007ffe002 */
[----:B---3--:R-:W-:-:S07]  /*07f0*/  IADD3 R2, PT, PT, R8, R9, R2 ;  /* 0x0000000908027210 */ /* 0x008fce0007ffe002 */
.L_x_274:
[----:B------:R-:W-:Y:S05]  /*0800*/  BSYNC.RECONVERGENT B1 ;  /* 0x0000000000017941 */ /* 0x000fea0003800200 */
.L_x_273:
        /* <DEDUP_REMOVED lines=9> */
[----:B0-----:R-:W0:Y:S01]  /*08a0*/  SHFL.DOWN PT, R4, R3, 0x2, 0x1f ;  /* 0x08401f0003047f89 */ /* 0x001e2200000e0000 */
        /* <DEDUP_REMOVED lines=28> */
[----:B--2---:R-:W0:Y:S04]  /*0a70*/  LDS.128 R4, [UR4+0x10] ;  /* 0x00001004ff047984 */ /* 0x004e280008000c00 */
[----:B------:R-:W1:Y:S01]  /*0a80*/  LDS.64 R2, [UR4+0x20] ;  /* 0x00002004ff027984 */ /* 0x000e620008000a00 */
[----:B0-----:R-:W-:-:S04]  /*0a90*/  IADD3 R0, PT, PT, R4, R0, R9 ;  /* 0x0000000004007210 */ /* 0x001fc80007ffe009 */
[----:B------:R-:W-:-:S04]  /*0aa0*/  IADD3 R0, PT, PT, R6, R0, R5 ;  /* 0x0000000006007210 */ /* 0x000fc80007ffe005 */
[----:B-1----:R-:W-:-:S05]  /*0ab0*/  IADD3 R0, PT, PT, R2, R0, R7 ;  /* 0x0000000002007210 */ /* 0x002fca0007ffe007 */
[----:B------:R-:W-:Y:S01]  /*0ac0*/  IMAD.IADD R9, R0, 0x1, R3 ;  /* 0x0000000100097824 */ /* 0x000fe200078e0203 */
[----:B------:R-:W-:Y:S06]  /*0ad0*/  BRA `(.L_x_284) ;  /* 0x0000002400387947 */ /* 0x000fec0003800000 */
.L_x_283:
[----:B0-----:R-:W-:Y:S01]  /*0ae0*/  LOP3.LUT R4, R0, 0x3e0, RZ, 0xc0, !PT ;  /* 0x000003e000047812 */ /* 0x001fe200078ec0ff */
[----:B------:R-:W0:Y:S04]  /*0af0*/  S2R R10, SR_LANEID ;  /* 0x00000000000a7919 */ /* 0x000e280000000000 */
[----:B------:R-:W-:Y:S01]  /*0b00*/  VIADD R6, R4, 0x20 ;  /* 0x0000002004067836 */ /* 0x000fe20000000000 */
[----:B------:R-:W-:-:S04]  /*0b10*/  LOP3.LUT R4, RZ, R4, RZ, 0x33, !PT ;  /* 0x00000004ff047212 */ /* 0x000fc800078e33ff */
[----:B------:R-:W-:Y:S01]  /*0b20*/  ISETP.GT.U32.AND P0, PT, R6, R3, PT ;  /* 0x000000030600720c */ /* 0x000fe20003f04070 */
[----:B------:R-:W-:-:S05]  /*0b30*/  IMAD.IADD R4, R4, 0x1, R3 ;  /* 0x0000000104047824 */ /* 0x000fca00078e0203 */
[----:B------:R-:W-:-:S05]  /*0b40*/  SEL R5, R4, 0x1f, P0 ;  /* 0x0000001f04057807 */ /* 0x000fca0000000000 */
[----:B-----5:R-:W1:Y:S01]  /*0b50*/  SHFL.DOWN PT, R4, R2, 0x1, R5 ;  /* 0x0820000002047989 */ /* 0x020e6200000e0005 */
[CC--:B0-----:R-:W-:Y:S01]  /*0b60*/  ISETP.GE.AND P0, PT, R10.reuse, R5.reuse, PT ;  /* 0x000000050a00720c */ /* 0x0c1fe20003f06270 */
[C---:B------:R-:W-:Y:S01]  /*0b70*/  VIADD R8, R10.reuse, 0x2 ;  /* 0x000000020a087836 */ /* 0x040fe20000000000 */
[----:B------:R-:W-:Y:S02]  /*0b80*/  ISETP.NE.AND P1, PT, R10, RZ, PT ;  /* 0x000000ff0a00720c */ /* 0x000fe40003f25270 */
[----:B-1----:R-:W-:Y:S02]  /*0b90*/  SEL R7, R4, RZ, !P0 ;  /* 0x000000ff04077207 */ /* 0x002fe40004000000 */
[----:B------:R-:W-:Y:S01]  /*0ba0*/  ISETP.GT.AND P0, PT, R8, R5, PT ;  /* 0x000000050800720c */ /* 0x000fe20003f04270 */
[----:B------:R-:W-:-:S08]  /*0bb0*/  VIADD R8, R10, 0x4 ;  /* 0x000000040a087836 */ /* 0x000fd00000000000 */
[----:B------:R-:W0:Y:S01]  /*0bc0*/  @!P1 S2R R12, SR_CgaCtaId ;  /* 0x00000000000c9919 */ /* 0x000e220000008800 */
[----:B------:R-:W-:Y:S01]  /*0bd0*/  IMAD.IADD R4, R7, 0x1, R2 ;  /* 0x0000000107047824 */ /* 0x000fe200078e0202 */
[----:B------:R-:W-:-:S04]  /*0be0*/  @!P1 MOV R9, 0x400 ;  /* 0x0000040000099802 */ /* 0x000fc80000000f00 */
[----:B------:R-:W1:Y:S02]  /*0bf0*/  SHFL.DOWN PT, R6, R4, 0x2, R5 ;  /* 0x0840000004067989 */ /* 0x000e6400000e0005 */
[----:B-1----:R-:W-:Y:S02]  /*0c00*/  SEL R7, R6, RZ, !P0 ;  /* 0x000000ff06077207 */ /* 0x002fe40004000000 */
[----:B------:R-:W-:Y:S01]  /*0c10*/  ISETP.GT.AND P0, PT, R8, R5, PT ;  /* 0x000000050800720c */ /* 0x000fe20003f04270 */
[----:B------:R-:W-:Y:S01]  /*0c20*/  VIADD R8, R10, 0x10 ;  /* 0x000000100a087836 */ /* 0x000fe20000000000 */
[----:B0-----:R-:W-:Y:S01]  /*0c30*/  @!P1 LEA R12, R12, R9, 0x18 ;  /* 0x000000090c0c9211 */ /* 0x001fe200078ec0ff */
        /* <DEDUP_REMOVED lines=24> */
[----:B------:R-:W-:Y:S01]  /*0dc0*/  ISETP.GT.U32.AND P3, PT, R3, 0x80, PT ;  /* 0x000000800300780c */ /* 0x000fe20003f64070 */
[----:B0-----:R-:W-:-:S09]  /*0dd0*/  ULEA UR4, UR5, UR4, 0x18 ;  /* 0x0000000405047291 */ /* 0x001fd2000f8ec0ff */
[----:B------:R-:W0:Y:S04]  /*0de0*/  LDS.128 R4, [UR4+0x10] ;  /* 0x00001004ff047984 */ /* 0x000e280008000c00 */
[----:B------:R-:W2:Y:S04]  /*0df0*/  LDS R0, [UR4+0xc] ;  /* 0x00000c04ff007984 */ /* 0x000ea80008000800 */
[----:B------:R-:W3:Y:S01]  /*0e00*/  LDS.64 R10, [UR4+0x20] ;  /* 0x00002004ff0a7984 */ /* 0x000ee20008000a00 */
[----:B0-----:R-:W-:Y:S02]  /*0e10*/  SEL R4, R4, RZ, P2 ;  /* 0x000000ff04047207 */ /* 0x001fe40001000000 */
[----:B------:R-:W-:-:S02]  /*0e20*/  ISETP.GT.U32.AND P2, PT, R3, 0x60, PT ;  /* 0x000000600300780c */ /* 0x000fc40003f44070 */
[----:B--2---:R-:W-:Y:S02]  /*0e30*/  SEL R0, R0, RZ, P1 ;  /* 0x000000ff00007207 */ /* 0x004fe40000800000 */
[----:B------:R-:W-:Y:S02]  /*0e40*/  SEL R5, R5, RZ, P2 ;  /* 0x000000ff05057207 */ /* 0x000fe40001000000 */
[----:B------:R-:W-:Y:S02]  /*0e50*/  IADD3 R0, PT, PT, R4, R0, R9 ;  /* 0x0000000004007210 */ /* 0x000fe40007ffe009 */
[C---:B------:R-:W-:Y:S02]  /*0e60*/  ISETP.GT.U32.AND P1, PT, R3.reuse, 0xa0, PT ;  /* 0x000000a00300780c */ /* 0x040fe40003f24070 */
[----:B------:R-:W-:Y:S02]  /*0e70*/  SEL R6, R6, RZ, P3 ;  /* 0x000000ff06067207 */ /* 0x000fe40001800000 */
[----:B------:R-:W-:-:S02]  /*0e80*/  ISETP.GT.U32.AND P2, PT, R3, 0xc0, PT ;  /* 0x000000c00300780c */ /* 0x000fc40003f44070 */
[----:B------:R-:W-:Y:S02]  /*0e90*/  ISETP.GT.U32.AND P3, PT, R3, 0xe0, PT ;  /* 0x000000e00300780c */ /* 0x000fe40003f64070 */
[----:B------:R-:W-:Y:S02]  /*0ea0*/  SEL R7, R7, RZ, P1 ;  /* 0x000000ff07077207 */ /* 0x000fe40000800000 */
[----:B------:R-:W-:Y:S02]  /*0eb0*/  IADD3 R0, PT, PT, R6, R0, R5 ;  /* 0x0000000006007210 */ /* 0x000fe40007ffe005 */
[----:B---3--:R-:W-:Y:S02]  /*0ec0*/  SEL R10, R10, RZ, P2 ;  /* 0x000000ff0a0a7207 */ /* 0x008fe40001000000 */
[----:B------:R-:W-:Y:S02]  /*0ed0*/  SEL R11, R11, RZ, P3 ;  /* 0x000000ff0b0b7207 */ /* 0x000fe40001800000 */
[----:B------:R-:W-:-:S05]  /*0ee0*/  IADD3 R0, PT, PT, R10, R0, R7 ;  /* 0x000000000a007210 */ /* 0x000fca0007ffe007 */
[----:B-1----:R-:W-:Y:S01]  /*0ef0*/  IMAD.IADD R9, R0, 0x1, R11 ;  /* 0x0000000100097824 */ /* 0x002fe200078e020b */
[----:B------:R-:W-:Y:S06]  /*0f00*/  BRA `(.L_x_284) ;  /* 0x00000020002c7947 */ /* 0x000fec0003800000 */
.L_x_270:
[----:B------:R-:W0:Y:S01]  /*0f10*/  S2R R0, SR_TID.X ;  /* 0x0000000000007919 */ /* 0x000e220000002100 */
[----:B------:R-:W1:Y:S02]  /*0f20*/  LDCU.64 UR4, c[0x0][0x380] ;  /* 0x00007000ff0477ac */ /* 0x000e640008000a00 */
[----:B-1----:R-:W-:Y:S02]  /*0f30*/  IMAD.U32 R20, RZ, RZ, UR4 ;  /* 0x00000004ff147e24 */ /* 0x002fe4000f8e00ff */
[----:B------:R-:W-:Y:S02]  /*0f40*/  IMAD.U32 R21, RZ, RZ, UR5 ;  /* 0x00000005ff157e24 */ /* 0x000fe4000f8e00ff */
[----:B0-----:R-:W-:-:S04]  /*0f50*/  IMAD.SHL.U32 R2, R0, 0x4, RZ ;  /* 0x0000000400027824 */ /* 0x001fc800078e00ff */
[----:B------:R-:W-:-:S05]  /*0f60*/  IMAD.WIDE.U32 R24, R2, 0x4, R20 ;  /* 0x0000000402187825 */ /* 0x000fca00078e0014 */
[----:B------:R-:W2:Y:S04]  /*0f70*/  LDG.E.128.CONSTANT R4, desc[UR6][R24.64] ;  /* 0x0000000618047981 */ /* 0x000ea8000c1e9d00 */
[----:B------:R-:W3:Y:S04]  /*0f80*/  LDG.E.128.CONSTANT R8, desc[UR6][R24.64+0x1000] ;  /* 0x0010000618087981 */ /* 0x000ee8000c1e9d00 */
[----:B------:R-:W4:Y:S04]  /*0f90*/  LDG.E.128.CONSTANT R12, desc[UR6][R24.64+0x2000] ;  /* 0x00200006180c7981 */ /* 0x000f28000c1e9d00 */
[----:B------:R-:W5:Y:S01]  /*0fa0*/  LDG.E.128.CONSTANT R16, desc[UR6][R24.64+0x3000] ;  /* 0x0030000618107981 */ /* 0x000f62000c1e9d00 */
[----:B------:R-:W-:Y:S01]  /*0fb0*/  VIADD R22, R3, 0xfffff000 ;  /* 0xfffff00003167836 */ /* 0x000fe20000000000 */
[----:B------:R-:W-:-:S04]  /*0fc0*/  UMOV UR4, 0x1000 ;  /* 0x0000100000047882 */ /* 0x000fc80000000000 */
[----:B------:R-:W-:Y:S02]  /*0fd0*/  ISETP.GE.U32.AND P0, PT, R22, 0x1000, PT ;  /* 0x000010001600780c */ /* 0x000fe40003f06070 */
        /* <DEDUP_REMOVED lines=10> */
[----:B------:R-:W-:-:S07]  /*1080*/  UMOV UR4, 0x1000 ;  /* 0x0000100000047882 */ /* 0x000fce0000000000 */
[----:B------:R-:W1:Y:S02]  /*1090*/  LDC.64 R20, c[0x0][0x380] ;  /* 0x0000e000ff147b82 */ /* 0x000e640000000a00 */
.L_x_287:
[----:B------:R-:W-:-:S04]  /*10a0*/  VIADD R25, R2, UR4 ;  /* 0x0000000402197c36 */ /* 0x000fc80008000000 */
[----:B-1----:R-:W-:-:S05]  /*10b0*/  IMAD.WIDE.U32 R24, R25, 0x4, R20 ;  /* 0x0000000419187825 */ /* 0x002fca00078e0014 */
[----:B------:R-:W2:Y:S04]  /*10c0*/  LDG.E.128.CONSTANT R4, desc[UR6][R24.64] ;  /* 0x0000000618047981 */ /* 0x000ea8000c1e9d00 */
[----:B------:R-:W3:Y:S04]  /*10d0*/  LDG.E.128.CONSTANT R8, desc[UR6][R24.64+0x1000] ;  /* 0x0010000618087981 */ /* 0x000ee8000c1e9d00 */
[----:B------:R-:W4:Y:S04]  /*10e0*/  LDG.E.128.CONSTANT R12, desc[UR6][R24.64+0x2000] ;  /* 0x00200006180c7981 */ /* 0x000f28000c1e9d00 */
[----:B------:R-:W5:Y:S01]  /*10f0*/  LDG.E.128.CONSTANT R16, desc[UR6][R24.64+0x3000] ;  /* 0x0030000618107981 */ /* 0x000f62000c1e9d00 */
[----:B--2---:R-:W-:Y:S01]  /*1100*/  IADD3 R5, PT, PT, R5, R4, R23 ;  /* 0x0000000405057210 */ /* 0x004fe20007ffe017 */
[----:B0-----:R-:W-:-:S03]  /*1110*/  VIADD R4, R3, -UR4 ;  /* 0x8000000403047c36 */ /* 0x001fc60008000000 */
[----:B------:R-:W-:Y:S02]  /*1120*/  IADD3 R5, PT, PT, R7, R6, R5 ;  /* 0x0000000607057210 */ /* 0x000fe40007ffe005 */
[----:B------:R-:W-:Y:S02]  /*1130*/  ISETP.GE.U32.AND P0, PT, R4, 0x1000, PT ;  /* 0x000010000400780c */ /* 0x000fe40003f06070 */
[----:B---3--:R-:W-:-:S04]  /*1140*/  IADD3 R5, PT, PT, R9, R8, R5 ;  /* 0x0000000809057210 */ /* 0x008fc80007ffe005 */
[----:B------:R-:W-:-:S04]  /*1150*/  IADD3 R5, PT, PT, R11, R10, R5 ;  /* 0x0000000a0b057210 */ /* 0x000fc80007ffe005 */
[----:B----4-:R-:W-:-:S04]  /*1160*/  IADD3 R5, PT, PT, R13, R12, R5 ;  /* 0x0000000c0d057210 */ /* 0x010fc80007ffe005 */
[----:B------:R-:W-:-:S04]  /*1170*/  IADD3 R5, PT, PT, R15, R14, R5 ;  /* 0x0000000e0f057210 */ /* 0x000fc80007ffe005 */
[----:B-----5:R-:W-:-:S04]  /*1180*/  IADD3 R5, PT, PT, R17, R16, R5 ;  /* 0x0000001011057210 */ /* 0x020fc80007ffe005 */
[----:B------:R-:W-:Y:S01]  /*1190*/  IADD3 R23, PT, PT, R19, R18, R5 ;  /* 0x0000001213177210 */ /* 0x000fe20007ffe005 */
[----:B------:R-:W-:Y:S06]  /*11a0*/  @!P0 BRA `(.L_x_286) ;  /* 0x0000000000d48947 */ /* 0x000fec0003800000 */
[----:B------:R-:W-:-:S06]  /*11b0*/  UIADD3 UR4, UPT, UPT, UR4, 0x1000, URZ ;  /* 0x0000100004047890 */ /* 0x000fcc000fffe0ff */
[----:B------:R-:W-:-:S13]  /*11c0*/  ISETP.LT.U32.AND P0, PT, R22, UR4, PT ;  /* 0x0000000416007c0c */ /* 0x000fda000bf01070 */
[----:B------:R-:W-:Y:S05]  /*11d0*/  @!P0 BRA `(.L_x_287) ;  /* 0xfffffffc00b08947 */ /* 0x000fea000383ffff */
.L_x_285:
[----:B------:R-:W-:-:S13]  /*11e0*/  ISETP.LE.U32.AND P0, PT, R3, UR4, PT ;  /* 0x0000000403007c0c */ /* 0x000fda000bf03070 */
[----:B------:R-:W-:Y:S05]  /*11f0*/  @P0 BRA `(.L_x_286) ;  /* 0x0000000000c00947 */ /* 0x000fea0003800000 */
[----:B------:R-:W-:Y:S01]  /*1200*/  VIADD R5, R3, -UR4 ;  /* 0x8000000403057c36 */ /* 0x000fe20008000000 */
[----:B------:R-:W-:Y:S04]  /*1210*/  BSSY.RECONVERGENT B1, `(.L_x_286) ;  /* 0x000002e000017945 */ /* 0x000fe80003800200 */
[----:B------:R-:W-:-:S13]  /*1220*/  ISETP.GE.AND P0, PT, R0, R5, PT ;  /* 0x000000050000720c */ /* 0x000fda0003f06270 */
[----:B------:R-:W-:Y:S05]  /*1230*/  @P0 BRA `(.L_x_288) ;  /* 0x0000000000ac0947 */ /* 0x000fea0003800000 */
[----:B------:R-:W-:Y:S01]  /*1240*/  LOP3.LUT R2, RZ, R0, RZ, 0x33, !PT ;  /* 0x00000000ff027212 */ /* 0x000fe200078e33ff */
[----:B------:R-:W-:Y:S01]  /*1250*/  BSSY.RECONVERGENT B2, `(.L_x_289) ;  /* 0x0000014000027945 */ /* 0x000fe20003800200 */
[----:B------:R-:W-:Y:S02]  /*1260*/  IMAD.MOV.U32 R4, RZ, RZ, R0 ;  /* 0x000000ffff047224 */ /* 0x000fe400078e0000 */
[----:B------:R-:W-:-:S04]  /*1270*/  IADD3 R2, PT, PT, R3, -UR4, R2 ;  /* 0x8000000403027c10 */ /* 0x000fc8000fffe002 */
[C---:B------:R-:W-:Y:S02]  /*1280*/  LOP3.LUT R3, R2.reuse, 0x300, RZ, 0xc0, !PT ;  /* 0x0000030002037812 */ /* 0x040fe400078ec0ff */
[----:B------:R-:W-:Y:S02]  /*1290*/  ISETP.GE.U32.AND P1, PT, R2, 0x300, PT ;  /* 0x000003000200780c */ /* 0x000fe40003f26070 */
[----:B------:R-:W-:-:S13]  /*12a0*/  ISETP.NE.AND P0, PT, R3, 0x300, PT ;  /* 0x000003000300780c */ /* 0x000fda0003f05270 */
[----:B------:R-:W-:Y:S05]  /*12b0*/  @!P0 BRA `(.L_x_290) ;  /* 0x0000000000348947 */ /* 0x000fea0003800000 */
[----:B------:R-:W-:Y:S01]  /*12c0*/  LEA.HI R2, R2, 0x1, RZ, 0x18 ;  /* 0x0000000102027811 */ /* 0x000fe200078fc0ff */
[----:B------:R-:W-:Y:S02]  /*12d0*/  VIADD R7, R0, UR4 ;  /* 0x0000000400077c36 */ /* 0x000fe40008000000 */
[----:B------:R-:W-:Y:S01]  /*12e0*/  IMAD.MOV.U32 R4, RZ, RZ, R0 ;  /* 0x000000ffff047224 */ /* 0x000fe200078e0000 */
[----:B------:R-:W-:-:S05]  /*12f0*/  LOP3.LUT R2, R2, 0x3, RZ, 0xc0, !PT ;  /* 0x0000000302027812 */ /* 0x000fca00078ec0ff */
[----:B------:R-:W-:-:S07]  /*1300*/  IMAD.MOV R6, RZ, RZ, -R2 ;  /* 0x000000ffff067224 */ /* 0x000fce00078e0a02 */
.L_x_291:
        /* <DEDUP_REMOVED lines=8> */
.L_x_290:
[----:B------:R-:W-:Y:S05]  /*1390*/  BSYNC.RECONVERGENT B2 ;  /* 0x0000000000027941 */ /* 0x000fea0003800200 */
.L_x_289:
[----:B------:R-:W-:Y:S05]  /*13a0*/  @!P1 BRA `(.L_x_288) ;  /* 0x0000000000509947 */ /* 0x000fea0003800000 */
[C---:B------:R-:W-:Y:S02]  /*13b0*/  VIADD R12, R4.reuse, 0x200 ;  /* 0x00000200040c7836 */ /* 0x040fe40000000000 */
[----:B------:R-:W-:-:S07]  /*13c0*/  VIADD R13, R4, UR4 ;  /* 0x00000004040d7c36 */ /* 0x000fce0008000000 */
.L_x_292:
        /* <DEDUP_REMOVED lines=18> */
.L_x_288:
[----:B------:R-:W-:Y:S05]  /*14f0*/  BSYNC.RECONVERGENT B1 ;  /* 0x0000000000017941 */ /* 0x000fea0003800200 */
.L_x_286:
        /* <DEDUP_REMOVED lines=41> */
[----:B------:R-:W-:Y:S01]  /*1790*/  IMAD.IADD R9, R0, 0x1, R3 ;  /* 0x0000000100097824 */ /* 0x000fe200078e0203 */
[----:B------:R-:W-:Y:S06]  /*17a0*/  BRA `(.L_x_284) ;  /* 0x0000001800047947 */ /* 0x000fec0003800000 */
.L_x_269:
        /* <DEDUP_REMOVED lines=12> */
.L_x_295:
[----:B------:R-:W-:Y:S05]  /*1870*/  BSYNC.RECONVERGENT B1 ;  /* 0x0000000000017941 */ /* 0x000fea0003800200 */
.L_x_294:
        /* <DEDUP_REMOVED lines=16> */
.L_x_300:
        /* <DEDUP_REMOVED lines=9> */
.L_x_299:
[----:B------:R-:W-:Y:S05]  /*1a10*/  BSYNC.RECONVERGENT B2 ;  /* 0x0000000000027941 */ /* 0x000fea0003800200 */
.L_x_298:
        /* <DEDUP_REMOVED lines=10> */
.L_x_303:
        /* <DEDUP_REMOVED lines=30> */
.L_x_302:
[----:B------:R-:W-:Y:S05]  /*1ca0*/  BSYNC.RECONVERGENT B2 ;  /* 0x0000000000027941 */ /* 0x000fea0003800200 */
.L_x_301:
        /* <DEDUP_REMOVED lines=22> */
.L_x_305:
[----:B------:R-:W-:Y:S05]  /*1e10*/  BSYNC.RECONVERGENT B2 ;  /* 0x0000000000027941 */ /* 0x000fea0003800200 */
.L_x_304:
        /* <DEDUP_REMOVED lines=8> */
.L_x_297:
[----:B------:R-:W-:Y:S05]  /*1ea0*/  BSYNC.RECONVERGENT B1 ;  /* 0x0000000000017941 */ /* 0x000fea0003800200 */
.L_x_296:
        /* <DEDUP_REMOVED lines=38> */
[----:B----4-:R-:W0:Y:S04]  /*2110*/  LDS.128 R4, [UR4+0x10] ;  /* 0x00001004ff047984 */ /* 0x010e280008000c00 */
[----:B------:R-:W1:Y:S01]  /*2120*/  LDS.64 R2, [UR4+0x20] ;  /* 0x00002004ff027984 */ /* 0x000e620008000a00 */
[----:B0-----:R-:W-:-:S04]  /*2130*/  IADD3 R0, PT, PT, R4, R0, R9 ;  /* 0x0000000004007210 */ /* 0x001fc80007ffe009 */
[----:B------:R-:W-:-:S04]  /*2140*/  IADD3 R0, PT, PT, R6, R0, R5 ;  /* 0x0000000006007210 */ /* 0x000fc80007ffe005 */
[----:B-1----:R-:W-:-:S05]  /*2150*/  IADD3 R0, PT, PT, R2, R0, R7 ;  /* 0x0000000002007210 */ /* 0x002fca0007ffe007 */
[----:B------:R-:W-:Y:S01]  /*2160*/  IMAD.IADD R9, R0, 0x1, R3 ;  /* 0x0000000100097824 */ /* 0x000fe200078e0203 */
[----:B------:R-:W-:Y:S06]  /*2170*/  BRA `(.L_x_284) ;  /* 0x0000000c00907947 */ /* 0x000fec0003800000 */
.L_x_306:
        /* <DEDUP_REMOVED lines=10> */
[C---:B------:R-:W-:Y:S01]  /*2220*/  ISETP.NE.AND P1, PT, R8.reuse, RZ, PT ;  /* 0x000000ff0800720c */ /* 0x040fe20003f25270 */
[----:B------:R-:W-:Y:S01]  /*2230*/  VIADD R10, R8, 0x4 ;  /* 0x00000004080a7836 */ /* 0x000fe20000000000 */
[----:B-1----:R-:W-:Y:S02]  /*2240*/  SEL R5, R4, RZ, !P0 ;  /* 0x000000ff04057207 */ /* 0x002fe40004000000 */
[----:B------:R-:W-:-:S09]  /*2250*/  ISETP.GT.AND P0, PT, R6, R11, PT ;  /* 0x0000000b0600720c */ /* 0x000fd20003f04270 */
[----:B------:R-:W0:Y:S01]  /*2260*/  @!P1 S2R R9, SR_CgaCtaId ;  /* 0x0000000000099919 */ /* 0x000e220000008800 */
[----:B------:R-:W-:-:S05]  /*2270*/  IMAD.IADD R5, R5, 0x1, R2 ;  /* 0x0000000105057824 */ /* 0x000fca00078e0202 */
[----:B------:R-:W1:Y:S02]  /*2280*/  SHFL.DOWN PT, R4, R5, 0x2, R11 ;  /* 0x0840000005047989 */ /* 0x000e6400000e000b */
[----:B-1----:R-:W-:Y:S02]  /*2290*/  SEL R4, R4, RZ, !P0 ;  /* 0x000000ff04047207 */ /* 0x002fe40004000000 */
[----:B------:R-:W-:-:S03]  /*22a0*/  ISETP.GT.AND P0, PT, R10, R11, PT ;  /* 0x0000000b0a00720c */ /* 0x000fc60003f04270 */
[----:B------:R-:W-:Y:S01]  /*22b0*/  IMAD.IADD R4, R5, 0x1, R4 ;  /* 0x0000000105047824 */ /* 0x000fe200078e0204 */
[----:B------:R-:W-:-:S04]  /*22c0*/  @!P1 SHF.R.U32.HI R5, RZ, 0x3, R0 ;  /* 0x00000003ff059819 */ /* 0x000fc80000011600 */
[----:B------:R-:W1:Y:S01]  /*22d0*/  SHFL.DOWN PT, R6, R4, 0x4, R11 ;  /* 0x0880000004067989 */ /* 0x000e6200000e000b */
[----:B------:R-:W-:Y:S02]  /*22e0*/  @!P1 LOP3.LUT R5, R5, 0x7c, RZ, 0xc0, !PT ;  /* 0x0000007c05059812 */ /* 0x000fe400078ec0ff */
[----:B-1----:R-:W-:Y:S01]  /*22f0*/  SEL R7, R6, RZ, !P0 ;  /* 0x000000ff06077207 */ /* 0x002fe20004000000 */
[C---:B------:R-:W-:Y:S02]  /*2300*/  VIADD R6, R8.reuse, 0x8 ;  /* 0x0000000808067836 */ /* 0x040fe40000000000 */
[----:B------:R-:W-:Y:S02]  /*2310*/  VIADD R8, R8, 0x10 ;  /* 0x0000001008087836 */ /* 0x000fe40000000000 */
[----:B------:R-:W-:Y:S01]  /*2320*/  IMAD.IADD R7, R4, 0x1, R7 ;  /* 0x0000000104077824 */ /* 0x000fe200078e0207 */
[----:B------:R-:W-:Y:S02]  /*2330*/  ISETP.GT.AND P0, PT, R6, R11, PT ;  /* 0x0000000b0600720c */ /* 0x000fe40003f04270 */
[----:B------:R-:W-:-:S02]  /*2340*/  @!P1 MOV R6, 0x400 ;  /* 0x0000040000069802 */ /* 0x000fc40000000f00 */
[----:B------:R-:W1:Y:S02]  /*2350*/  SHFL.DOWN PT, R2, R7, 0x8, R11 ;  /* 0x0900000007027989 */ /* 0x000e6400000e000b */
[----:B0-----:R-:W-:-:S05]  /*2360*/  @!P1 LEA R6, R9, R6, 0x18 ;  /* 0x0000000609069211 */ /* 0x001fca00078ec0ff */
        /* <DEDUP_REMOVED lines=36> */
.L_x_293:
[----:B------:R-:W0:Y:S01]  /*25b0*/  S2R R11, SR_TID.X ;  /* 0x00000000000b7919 */ /* 0x000e220000002100 */
[----:B------:R-:W1:Y:S02]  /*25c0*/  LDCU.64 UR4, c[0x0][0x380] ;  /* 0x00007000ff0477ac */ /* 0x000e640008000a00 */
[----:B-1----:R-:W-:Y:S02]  /*25d0*/  IMAD.U32 R6, RZ, RZ, UR4 ;  /* 0x00000004ff067e24 */ /* 0x002fe4000f8e00ff */
[----:B------:R-:W-:Y:S02]  /*25e0*/  IMAD.U32 R7, RZ, RZ, UR5 ;  /* 0x00000005ff077e24 */ /* 0x000fe4000f8e00ff */
        /* <DEDUP_REMOVED lines=20> */
[----:B----4-:R-:W-:-:S04]  /*2730*/  IADD3 R0, PT, PT, R15, R8, R0 ;  /* 0x000000080f007210 */ /* 0x010fc80007ffe000 */
[----:B-----5:R-:W-:-:S04]  /*2740*/  IADD3 R0, PT, PT, R17, R12, R0 ;  /* 0x0000000c11007210 */ /* 0x020fc80007ffe000 */
[----:B------:R-:W-:Y:S01]  /*2750*/  IADD3 R14, PT, PT, R19, R14, R0 ;  /* 0x0000000e130e7210 */ /* 0x000fe20007ffe000 */
[----:B------:R-:W-:-:S05]  /*2760*/  VIADD R0, R3, 0xfffff000 ;  /* 0xfffff00003007836 */ /* 0x000fca0000000000 */
[----:B------:R-:W-:Y:S02]  /*2770*/  ISETP.GE.U32.AND P0, PT, R0, 0x1000, PT ;  /* 0x000010000000780c */ /* 0x000fe40003f06070 */
[----:B------:R-:W-:-:S04]  /*2780*/  IADD3 R14, PT, PT, R21, R16, R14 ;  /* 0x00000010150e7210 */ /* 0x000fc80007ffe00e */
[----:B------:R-:W-:-:S05]  /*2790*/  IADD3 R23, PT, PT, R23, R18, R14 ;  /* 0x0000001217177210 */ /* 0x000fca0007ffe00e */
[----:B------:R-:W-:Y:S02]  /*27a0*/  IMAD.IADD R10, R10, 0x1, R23 ;  /* 0x000000010a0a7824 */ /* 0x000fe400078e0217 */
[----:B------:R-:W-:Y:S05]  /*27b0*/  @!P0 BRA `(.L_x_307) ;  /* 0x0000000000908947 */ /* 0x000fea0003800000 */
[----:B------:R-:W0:Y:S01]  /*27c0*/  LDC R3, c[0x0][0x390] ;  /* 0x0000e400ff037b82 */ /* 0x000e220000000800 */
[----:B------:R-:W-:-:S07]  /*27d0*/  IMAD.MOV.U32 R2, RZ, RZ, 0x1000 ;  /* 0x00001000ff027424 */ /* 0x000fce00078e00ff */
[----:B------:R-:W1:Y:S02]  /*27e0*/  LDC.64 R6, c[0x0][0x380] ;  /* 0x0000e000ff067b82 */ /* 0x000e640000000a00 */
.L_x_309:
[----:B------:R-:W-:Y:S02]  /*27f0*/  IMAD.IADD R19, R11, 0x1, R2 ;  /* 0x000000010b137824 */ /* 0x000fe400078e0202 */
[----:B------:R-:W-:-:S04]  /*2800*/  IMAD.WIDE.U32 R8, R2, 0x4, R4 ;  /* 0x0000000402087825 */ /* 0x000fc800078e0004 */
[----:B-1----:R-:W-:Y:S01]  /*2810*/  IMAD.WIDE.U32 R18, R19, 0x4, R6 ;  /* 0x0000000413127825 */ /* 0x002fe200078e0006 */
        /* <DEDUP_REMOVED lines=16> */
[----:B--2---:R-:W-:Y:S01]  /*2920*/  IADD3 R13, PT, PT, R13, R26, R10 ;  /* 0x0000001a0d0d7210 */ /* 0x004fe20007ffe00a */
[----:B0-----:R-:W-:-:S05]  /*2930*/  IMAD.IADD R10, R3, 0x1, -R2 ;  /* 0x00000001030a7824 */ /* 0x001fca00078e0a02 */
[----:B------:R-:W-:Y:S02]  /*2940*/  ISETP.GE.U32.AND P0, PT, R10, 0x1000, PT ;  /* 0x000010000a00780c */ /* 0x000fe40003f06070 */
        /* <DEDUP_REMOVED lines=8> */
[----:B------:R-:W-:-:S05]  /*29d0*/  VIADD R2, R2, 0x1000 ;  /* 0x0000100002027836 */ /* 0x000fca0000000000 */
[----:B------:R-:W-:-:S13]  /*29e0*/  ISETP.GT.U32.AND P0, PT, R2, R0, PT ;  /* 0x000000000200720c */ /* 0x000fda0003f04070 */
[----:B------:R-:W-:Y:S05]  /*29f0*/  @!P0 BRA `(.L_x_309) ;  /* 0xfffffffc007c8947 */ /* 0x000fea000383ffff */
.L_x_307:
[----:B------:R-:W-:-:S13]  /*2a00*/  ISETP.GE.U32.AND P0, PT, R2, R3, PT ;  /* 0x000000030200720c */ /* 0x000fda0003f06070 */
        /* <DEDUP_REMOVED lines=13> */
[----:B------:R-:W-:Y:S01]  /*2ae0*/  LEA.HI R3, R4, 0x1, RZ, 0x18 ;  /* 0x0000000104037811 */ /* 0x000fe200078fc0ff */
[----:B------:R-:W-:-:S03]  /*2af0*/  IMAD.IADD R9, R11, 0x1, R2 ;  /* 0x000000010b097824 */ /* 0x000fc600078e0202 */
[----:B------:R-:W-:Y:S01]  /*2b00*/  LOP3.LUT R4, R3, 0x3, RZ, 0xc0, !PT ;  /* 0x0000000303047812 */ /* 0x000fe200078ec0ff */
[----:B------:R-:W-:-:S04]  /*2b10*/  IMAD.MOV.U32 R3, RZ, RZ, R11 ;  /* 0x000000ffff037224 */ /* 0x000fc800078e000b */
[----:B------:R-:W-:-:S07]  /*2b20*/  IMAD.MOV R8, RZ, RZ, -R4 ;  /* 0x000000ffff087224 */ /* 0x000fce00078e0a04 */
.L_x_313:
        /* <DEDUP_REMOVED lines=8> */
.L_x_312:
[----:B------:R-:W-:Y:S05]  /*2bb0*/  BSYNC.RECONVERGENT B2 ;  /* 0x0000000000027941 */ /* 0x000fea0003800200 */
.L_x_311:
[----:B------:R-:W-:Y:S05]  /*2bc0*/  @!P1 BRA `(.L_x_310) ;  /* 0x0000000000509947 */ /* 0x000fea0003800000 */
[C---:B------:R-:W-:Y:S02]  /*2bd0*/  IMAD.IADD R15, R3.reuse, 0x1, R2 ;  /* 0x00000001030f7824 */ /* 0x040fe400078e0202 */
[----:B------:R-:W-:-:S07]  /*2be0*/  VIADD R14, R3, 0x200 ;  /* 0x00000200030e7836 */ /* 0x000fce0000000000 */
.L_x_314:
        /* <DEDUP_REMOVED lines=18> */
.L_x_310:
[----:B------:R-:W-:Y:S05]  /*2d10*/  BSYNC.RECONVERGENT B1 ;  /* 0x0000000000017941 */ /* 0x000fea0003800200 */
.L_x_308:
        /* <DEDUP_REMOVED lines=35> */
[----:B---3--:R-:W-:Y:S04]  /*2f50*/  LDS R0, [UR4+0xc] ;  /* 0x00000c04ff007984 */ /* 0x008fe80008000800 */
[----:B------:R-:W0:Y:S04]  /*2f60*/  LDS.128 R4, [UR4+0x10] ;  /* 0x00001004ff047984 */ /* 0x000e280008000c00 */
[----:B------:R-:W1:Y:S01]  /*2f70*/  LDS.64 R2, [UR4+0x20] ;  /* 0x00002004ff027984 */ /* 0x000e620008000a00 */
[----:B0-----:R-:W-:-:S04]  /*2f80*/  IADD3 R0, PT, PT, R4, R0, R9 ;  /* 0x0000000004007210 */ /* 0x001fc80007ffe009 */
[----:B------:R-:W-:-:S04]  /*2f90*/  IADD3 R0, PT, PT, R6, R0, R5 ;  /* 0x0000000006007210 */ /* 0x000fc80007ffe005 */
[----:B-1----:R-:W-:-:S05]  /*2fa0*/  IADD3 R0, PT, PT, R2, R0, R7 ;  /* 0x0000000002007210 */ /* 0x002fca0007ffe007 */
[----:B------:R-:W-:-:S07]  /*2fb0*/  IMAD.IADD R9, R0, 0x1, R3 ;  /* 0x0000000100097824 */ /* 0x000fce00078e0203 */
.L_x_284:
[----:B------:R-:W-:Y:S05]  /*2fc0*/  BSYNC.RECONVERGENT B0 ;  /* 0x0000000000007941 */ /* 0x000fea0003800200 */
.L_x_268:
[----:B------:R-:W-:Y:S05]  /*2fd0*/  @P0 EXIT ;  /* 0x000000000000094d */ /* 0x000fea0003800000 */
[----:B------:R-:W5:Y:S01]  /*2fe0*/  LDC.64 R2, c[0x0][0x388] ;  /* 0x0000e200ff027b82 */ /* 0x000f620000000a00 */
[----:B------:R-:W0:Y:S02]  /*2ff0*/  LDCU UR4, c[0x0][0x398] ;  /* 0x00007300ff0477ac */ /* 0x000e240008000800 */
[----:B01234-:R-:W-:-:S05]  /*3000*/  VIADD R9, R9, UR4 ;  /* 0x0000000409097c36 */ /* 0x01ffca0008000000 */
[----:B-----5:R-:W-:Y:S01]  /*3010*/  STG.E desc[UR6][R2.64], R9 ;  /* 0x0000000902007986 */ /* 0x020fe2000c101906 */
[----:B------:R-:W-:Y:S05]  /*3020*/  EXIT ;  /* 0x000000000000794d */ /* 0x000fea0003800000 */
.L_x_315:
        /* <DEDUP_REMOVED lines=13> */
.L_x_1451:


//--------------------- .text._ZN3cub18CUB_300001_SM_10006detail4scan16DeviceScanKernelINS2_10policy_hubIiiimN4cuda3std3__44plusIvEEE10Policy1000EPiSC_NS0_13ScanTileStateIiLb1EEES9_NS1_10InputValueIiSC_EEmiLb0EiEEvT0_T1_T2_iT3_T4_T5_ --------------------------
	.section	.text._ZN3cub18CUB_300001_SM_10006detail4scan16DeviceScanKernelINS2_10policy_hubIiiimN4cuda3std3__44plusIvEEE10Policy1000EPiSC_NS0_13ScanTileStateIiLb1EEES9_NS1_10InputValueIiSC_EEmiLb0EiEEvT0_T1_T2_iT3_T4_T5_,"ax",@progbits
	.align	128
        .global         _ZN3cub18CUB_300001_SM_10006detail4scan16DeviceScanKernelINS2_10policy_hubIiiimN4cuda3std3__44plusIvEEE10Policy1000EPiSC_NS0_13ScanTileStateIiLb1EEES9_NS1_10InputValueIiSC_EEmiLb0EiEEvT0_T1_T2_iT3_T4_T5_
        .type           _ZN3cub18CUB_300001_SM_10006detail4scan16DeviceScanKernelINS2_10policy_hubIiiimN4cuda3std3__44plusIvEEE10Policy1000EPiSC_NS0_13ScanTileStateIiLb1EEES9_NS1_10InputValueIiSC_EEmiLb0EiEEvT0_T1_T2_iT3_T4_T5_,@function
        .size           _ZN3cub18CUB_300001_SM_10006detail4scan16DeviceScanKernelINS2_10policy_hubIiiimN4cuda3std3__44plusIvEEE10Policy1000EPiSC_NS0_13ScanTileStateIiLb1EEES9_NS1_10InputValueIiSC_EEmiLb0EiEEvT0_T1_T2_iT3_T4_T5_,(.L_x_1452 - _ZN3cub18CUB_300001_SM_10006detail4scan16DeviceScanKernelINS2_10policy_hubIiiimN4cuda3std3__44plusIvEEE10Policy1000EPiSC_NS0_13ScanTileStateIiLb1EEES9_NS1_10InputValueIiSC_EEmiLb0EiEEvT0_T1_T2_iT3_T4_T5_)
        .other          _ZN3cub18CUB_300001_SM_10006detail4scan16DeviceScanKernelINS2_10policy_hubIiiimN4cuda3std3__44plusIvEEE10Policy1000EPiSC_NS0_13ScanTileStateIiLb1EEES9_NS1_10InputValueIiSC_EEmiLb0EiEEvT0_T1_T2_iT3_T4_T5_,@"STO_CUDA_ENTRY STV_DEFAULT"
_ZN3cub18CUB_300001_SM_10006detail4scan16DeviceScanKernelINS2_10policy_hubIiiimN4cuda3std3__44plusIvEEE10Policy1000EPiSC_NS0_13ScanTileStateIiLb1EEES9_NS1_10InputValueIiSC_EEmiLb0EiEEvT0_T1_T2_iT3_T4_T5_:
.text._ZN3cub18CUB_300001_SM_10006detail4scan16DeviceScanKernelINS2_10policy_hubIiiimN4cuda3std3__44plusIvEEE10Policy1000EPiSC_NS0_13ScanTileStateIiLb1EEES9_NS1_10InputValueIiSC_EEmiLb0EiEEvT0_T1_T2_iT3_T4_T5_:
[----:B------:R-:W-:Y:S01]  /*0000*/  LDC R1, c[0x0][0x37c] ;  /* 0x0000df00ff017b82 */ /* 0x000fe20000000800 */
[----:B------:R-:W0:Y:S01]  /*0010*/  LDCU UR4, c[0x0][0x3a0] ;  /* 0x00007400ff0477ac */ /* 0x000e220008000800 */
[----:B------:R-:W1:Y:S06]  /*0020*/  LDCU.64 UR12, c[0x0][0x358] ;  /* 0x00006b00ff0c77ac */ /* 0x000e6c0008000a00 */
[----:B------:R-:W2:Y:S01]  /*0030*/  S2UR UR6, SR_CTAID.X ;  /* 0x00000000000679c3 */ /* 0x000ea20000002500 */
[----:B------:R-:W3:Y:S01]  /*0040*/  LDCU.64 UR8, c[0x0][0x3b0] ;  /* 0x00007600ff0877ac */ /* 0x000ee20008000a00 */
[----:B0-----:R-:W-:-:S06]  /*0050*/  UPRMT UR4, UR4, 0x7770, URZ ;  /* 0x0000777004047896 */ /* 0x001fcc00080000ff */
[----:B------:R-:W-:-:S05]  /*0060*/  ISETP.NE.AND P0, PT, RZ, UR4, PT ;  /* 0x00000004ff007c0c */ /* 0x000fca000bf05270 */
[----:B------:R-:W2:Y:S08]  /*0070*/  LDCU UR4, c[0x0][0x398] ;  /* 0x00007300ff0477ac */ /* 0x000eb00008000800 */
[----:B------:R-:W1:Y:S02]  /*0080*/  @P0 LDC.64 R2, c[0x0][0x3a8] ;  /* 0x0000ea00ff020b82 */ /* 0x000e640000000a00 */
[----:B-1----:R0:W5:Y:S01]  /*0090*/  @P0 LDG.E R38, desc[UR12][R2.64] ;  /* 0x0000000c02260981 */ /* 0x002162000c1e1900 */
[----:B--2---:R-:W-:-:S04]  /*00a0*/  UIADD3 UR6, UPT, UPT, UR6, UR4, URZ ;  /* 0x0000000406067290 */ /* 0x004fc8000fffe0ff */
[----:B------:R-:W-:-:S04]  /*00b0*/  UIMAD.WIDE UR10, UR6, 0x1ee0, URZ ;  /* 0x00001ee0060a78a5 */ /* 0x000fc8000f8e02ff */
[----:B---3--:R-:W-:-:S04]  /*00c0*/  UIADD3 UR7, UP0, UPT, -UR10, UR8, URZ ;  /* 0x000000080a077290 */ /* 0x008fc8000ff1e1ff */
[----:B------:R-:W-:Y:S02]  /*00d0*/  UIADD3.X UR4, UPT, UPT, ~UR11, UR9, URZ, UP0, !UPT ;  /* 0x000000090b047290 */ /* 0x000fe400087fe5ff */
[----:B------:R-:W-:-:S04]  /*00e0*/  UISETP.GE.U32.AND UP0, UPT, UR7, 0x1ee1, UPT ;  /* 0x00001ee10700788c */ /* 0x000fc8000bf06070 */
[----:B------:R-:W-:Y:S01]  /*00f0*/  UISETP.GE.U32.AND.EX UP0, UPT, UR4, URZ, UPT, UP0 ;  /* 0x000000ff0400728c */ /* 0x000fe2000bf06100 */
[----:B------:R-:W1:Y:S08]  /*0100*/  @!P0 LDC R38, c[0x0][0x3a8] ;  /* 0x0000ea00ff268b82 */ /* 0x000e700000000800 */
[----:B0-----:R-:W-:Y:S05]  /*0110*/  BRA.U !UP0, `(.L_x_316) ;  /* 0x0000001908f47547 */ /* 0x001fea000b800000 */
[----:B------:R-:W0:Y:S01]  /*0120*/  S2R R35, SR_TID.X ;  /* 0x0000000000237919 */ /* 0x000e220000002100 */
[----:B------:R-:W2:Y:S01]  /*0130*/  LDCU.64 UR4, c[0x0][0x380] ;  /* 0x00007000ff0477ac */ /* 0x000ea20008000a00 */
[C---:B0-----:R-:W-:Y:S02]  /*0140*/  LOP3.LUT R0, R35.reuse, 0x1f, RZ, 0xc0, !PT ;  /* 0x0000001f23007812 */ /* 0x041fe400078ec0ff */
[----:B------:R-:W-:-:S05]  /*0150*/  LOP3.LUT R3, R35, 0x3e0, RZ, 0xc0, !PT ;  /* 0x000003e023037812 */ /* 0x000fca00078ec0ff */
[----:B------:R-:W-:-:S05]  /*0160*/  IMAD R0, R3, 0x13, R0 ;  /* 0x0000001303007824 */ /* 0x000fca00078e0200 */
[----:B------:R-:W-:-:S05]  /*0170*/  IADD3 R0, P0, PT, R0, UR10, RZ ;  /* 0x0000000a00007c10 */ /* 0x000fca000ff1e0ff */
[----:B------:R-:W-:Y:S02]  /*0180*/  IMAD.X R3, RZ, RZ, UR11, P0 ;  /* 0x0000000bff037e24 */ /* 0x000fe400080e06ff */
[----:B------:R-:W-:-:S03]  /*0190*/  IMAD.SHL.U32 R31, R0, 0x4, RZ ;  /* 0x00000004001f7824 */ /* 0x000fc600078e00ff */
[----:B------:R-:W-:Y:S02]  /*01a0*/  SHF.L.U64.HI R30, R0, 0x2, R3 ;  /* 0x00000002001e7819 */ /* 0x000fe40000010203 */
[----:B--2---:R-:W-:-:S04]  /*01b0*/  IADD3 R2, P0, PT, R31, UR4, RZ ;  /* 0x000000041f027c10 */ /* 0x004fc8000ff1e0ff */
[----:B------:R-:W-:-:S05]  /*01c0*/  IADD3.X R3, PT, PT, R30, UR5, RZ, P0, !PT ;  /* 0x000000051e037c10 */ /* 0x000fca00087fe4ff */
[----:B------:R-:W2:Y:S04]  /*01d0*/  LD.E.STRONG.SM R5, desc[UR12][R2.64] ;  /* 0x0000000c02057980 */ /* 0x000ea8000c10b900 */
[----:B------:R-:W3:Y:S04]  /*01e0*/  LD.E.STRONG.SM R7, desc[UR12][R2.64+0x80] ;  /* 0x0000800c02077980 */ /* 0x000ee8000c10b900 */
[----:B------:R-:W4:Y:S04]  /*01f0*/  LD.E.STRONG.SM R9, desc[UR12][R2.64+0x100] ;  /* 0x0001000c02097980 */ /* 0x000f28000c10b900 */
        /* <DEDUP_REMOVED lines=15> */
[----:B------:R-:W4:Y:S01]  /*02f0*/  LD.E.STRONG.SM R6, desc[UR12][R2.64+0x900] ;  /* 0x0009000c02067980 */ /* 0x000f22000c10b900 */
[----:B------:R-:W0:Y:S01]  /*0300*/  S2UR UR5, SR_CgaCtaId ;  /* 0x00000000000579c3 */ /* 0x000e220000008800 */
[----:B------:R-:W-:Y:S01]  /*0310*/  SHF.R.U32.HI R36, RZ, 0x5, R35 ;  /* 0x00000005ff247819 */ /* 0x000fe20000011623 */
[----:B------:R-:W-:Y:S01]  /*0320*/  UMOV UR4, 0x400 ;  /* 0x0000040000047882 */ /* 0x000fe20000000000 */
[----:B------:R-:W1:Y:S01]  /*0330*/  S2R R37, SR_LANEID ;  /* 0x0000000000257919 */ /* 0x000e620000000000 */
[----:B------:R-:W-:Y:S01]  /*0340*/  UISETP.NE.AND UP0, UPT, UR6, URZ, UPT ;  /* 0x000000ff0600728c */ /* 0x000fe2000bf05270 */
[----:B------:R-:W-:Y:S01]  /*0350*/  BSSY.RECONVERGENT B0, `(.L_x_317) ;  /* 0x0000148000007945 */ /* 0x000fe20003800200 */
[----:B0-----:R-:W-:Y:S01]  /*0360*/  ULEA UR4, UR5, UR4, 0x18 ;  /* 0x0000000405047291 */ /* 0x001fe2000f8ec0ff */
[----:B-1----:R-:W-:-:S05]  /*0370*/  IMAD R34, R36, 0x260, R37 ;  /* 0x0000026024227824 */ /* 0x002fca00078e0225 */
[----:B------:R-:W-:-:S05]  /*0380*/  LEA R34, R34, UR4, 0x2 ;  /* 0x0000000422227c11 */ /* 0x000fca000f8e10ff */
[----:B------:R-:W-:Y:S01]  /*0390*/  IMAD R33, R37, 0x48, R34 ;  /* 0x0000004825217824 */ /* 0x000fe200078e0222 */
[----:B--2---:R0:W-:Y:S04]  /*03a0*/  STS [R34], R5 ;  /* 0x0000000522007388 */ /* 0x0041e80000000800 */
[----:B---3--:R0:W-:Y:S04]  /*03b0*/  STS [R34+0x80], R7 ;  /* 0x0000800722007388 */ /* 0x0081e80000000800 */
[----:B----4-:R0:W-:Y:S04]  /*03c0*/  STS [R34+0x100], R9 ;  /* 0x0001000922007388 */ /* 0x0101e80000000800 */
[----:B------:R0:W-:Y:S04]  /*03d0*/  STS [R34+0x180], R11 ;  /* 0x0001800b22007388 */ /* 0x0001e80000000800 */
        /* <DEDUP_REMOVED lines=14> */
[----:B------:R0:W-:Y:S01]  /*04c0*/  STS [R34+0x900], R6 ;  /* 0x0009000622007388 */ /* 0x0001e20000000800 */
[----:B------:R-:W-:-:S03]  /*04d0*/  NOP ;  /* 0x0000000000007918 */ /* 0x000fc60000000000 */
[----:B------:R0:W1:Y:S04]  /*04e0*/  LDS R32, [R33] ;  /* 0x0000000021207984 */ /* 0x0000680000000800 */
[----:B------:R0:W2:Y:S04]  /*04f0*/  LDS R29, [R33+0x4] ;  /* 0x00000400211d7984 */ /* 0x0000a80000000800 */
[----:B------:R0:W3:Y:S04]  /*0500*/  LDS R28, [R33+0x8] ;  /* 0x00000800211c7984 */ /* 0x0000e80000000800 */
[----:B------:R0:W4:Y:S04]  /*0510*/  LDS R27, [R33+0xc] ;  /* 0x00000c00211b7984 */ /* 0x0001280000000800 */
[----:B------:R0:W0:Y:S04]  /*0520*/  LDS R26, [R33+0x10] ;  /* 0x00001000211a7984 */ /* 0x0000280000000800 */
        /* <DEDUP_REMOVED lines=13> */
[----:B------:R0:W0:Y:S01]  /*0600*/  LDS R39, [R33+0x48] ;  /* 0x0000480021277984 */ /* 0x0000220000000800 */
[----:B------:R-:W-:Y:S06]  /*0610*/  BAR.SYNC.DEFER_BLOCKING 0x0 ;  /* 0x0000000000007b1d */ /* 0x000fec0000010000 */
[----:B-1234-:R-:W-:Y:S05]  /*0620*/  BRA.U UP0, `(.L_x_318) ;  /* 0x0000000500247547 */ /* 0x01efea000b800000 */
[----:B------:R-:W-:Y:S02]  /*0630*/  IADD3 R8, PT, PT, R28, R29, R32 ;  /* 0x0000001d1c087210 */ /* 0x000fe40007ffe020 */
[C---:B------:R-:W-:Y:S02]  /*0640*/  ISETP.NE.AND P1, PT, R37.reuse, 0x1f, PT ;  /* 0x0000001f2500780c */ /* 0x040fe40003f25270 */
[----:B0-----:R-:W-:Y:S02]  /*0650*/  IADD3 R8, PT, PT, R26, R27, R8 ;  /* 0x0000001b1a087210 */ /* 0x001fe40007ffe008 */
[----:B------:R-:W-:Y:S02]  /*0660*/  ISETP.NE.AND P2, PT, R37, RZ, PT ;  /* 0x000000ff2500720c */ /* 0x000fe40003f45270 */
[----:B------:R-:W-:-:S04]  /*0670*/  IADD3 R8, PT, PT, R24, R25, R8 ;  /* 0x0000001918087210 */ /* 0x000fc80007ffe008 */
[----:B------:R-:W-:-:S03]  /*0680*/  IADD3 R8, PT, PT, R22, R23, R8 ;  /* 0x0000001716087210 */ /* 0x000fc60007ffe008 */
[----:B------:R-:W-:Y:S02]  /*0690*/  @!P1 LEA R43, R36, UR4, 0x2 ;  /* 0x00000004242b9c11 */ /* 0x000fe4000f8e10ff */
[----:B------:R-:W-:-:S04]  /*06a0*/  IADD3 R8, PT, PT, R20, R21, R8 ;  /* 0x0000001514087210 */ /* 0x000fc80007ffe008 */
[----:B------:R-:W-:-:S04]  /*06b0*/  IADD3 R8, PT, PT, R6, R7, R8 ;  /* 0x0000000706087210 */ /* 0x000fc80007ffe008 */
[----:B------:R-:W-:-:S04]  /*06c0*/  IADD3 R8, PT, PT, R4, R5, R8 ;  /* 0x0000000504087210 */ /* 0x000fc80007ffe008 */
[----:B------:R-:W-:-:S04]  /*06d0*/  IADD3 R8, PT, PT, R2, R3, R8 ;  /* 0x0000000302087210 */ /* 0x000fc80007ffe008 */
[----:B------:R-:W-:-:S05]  /*06e0*/  IADD3 R39, PT, PT, R39, R0, R8 ;  /* 0x0000000027277210 */ /* 0x000fca0007ffe008 */
[----:B------:R-:W0:Y:S02]  /*06f0*/  SHFL.UP P0, R8, R39, 0x1, RZ ;  /* 0x0420000027087989 */ /* 0x000e2400000000ff */
[----:B0-----:R-:W-:-:S05]  /*0700*/  @P0 IMAD.IADD R8, R39, 0x1, R8 ;  /* 0x0000000127080824 */ /* 0x001fca00078e0208 */
[----:B------:R-:W0:Y:S02]  /*0710*/  SHFL.UP P0, R13, R8, 0x2, RZ ;  /* 0x04400000080d7989 */ /* 0x000e2400000000ff */
[----:B0-----:R-:W-:-:S05]  /*0720*/  @P0 IMAD.IADD R13, R8, 0x1, R13 ;  /* 0x00000001080d0824 */ /* 0x001fca00078e020d */
[----:B------:R-:W0:Y:S02]  /*0730*/  SHFL.UP P0, R16, R13, 0x4, RZ ;  /* 0x048000000d107989 */ /* 0x000e2400000000ff */
[----:B0-----:R-:W-:-:S05]  /*0740*/  @P0 IMAD.IADD R16, R13, 0x1, R16 ;  /* 0x000000010d100824 */ /* 0x001fca00078e0210 */
[----:B------:R-:W0:Y:S02]  /*0750*/  SHFL.UP P0, R41, R16, 0x8, RZ ;  /* 0x0500000010297989 */ /* 0x000e2400000000ff */
[----:B0-----:R-:W-:-:S05]  /*0760*/  @P0 IMAD.IADD R41, R16, 0x1, R41 ;  /* 0x0000000110290824 */ /* 0x001fca00078e0229 */
[----:B------:R-:W0:Y:S02]  /*0770*/  SHFL.UP P0, R40, R41, 0x10, RZ ;  /* 0x0600000029287989 */ /* 0x000e2400000000ff */
[----:B0-----:R-:W-:Y:S01]  /*0780*/  @P0 IMAD.IADD R40, R41, 0x1, R40 ;  /* 0x0000000129280824 */ /* 0x001fe200078e0228 */
[----:B------:R-:W-:-:S03]  /*0790*/  ISETP.NE.AND P0, PT, R36, 0x2, PT ;  /* 0x000000022400780c */ /* 0x000fc60003f05270 */
[----:B------:R-:W-:Y:S01]  /*07a0*/  IMAD.IADD R39, R40, 0x1, -R39 ;  /* 0x0000000128277824 */ /* 0x000fe200078e0a27 */
[----:B------:R-:W-:Y:S01]  /*07b0*/  @!P1 STS [R43+0x10], R40 ;  /* 0x000010282b009388 */ /* 0x000fe20000000800 */
[----:B------:R-:W-:Y:S01]  /*07c0*/  BAR.SYNC.DEFER_BLOCKING 0x0 ;  /* 0x0000000000007b1d */ /* 0x000fe20000010000 */
[----:B------:R-:W-:Y:S02]  /*07d0*/  ISETP.NE.AND P1, PT, R36, 0xc, PT ;  /* 0x0000000c2400780c */ /* 0x000fe40003f25270 */
[----:B------:R-:W-:-:S03]  /*07e0*/  SEL R39, R39, RZ, P2 ;  /* 0x000000ff27277207 */ /* 0x000fc60001000000 */
[----:B------:R-:W0:Y:S04]  /*07f0*/  LDS.128 R8, [UR4+0x10] ;  /* 0x00001004ff087984 */ /* 0x000e280008000c00 */
[----:B------:R-:W1:Y:S04]  /*0800*/  LDS.128 R12, [UR4+0x20] ;  /* 0x00002004ff0c7984 */ /* 0x000e680008000c00 */
[----:B------:R-:W2:Y:S01]  /*0810*/  LDS.128 R16, [UR4+0x30] ;  /* 0x00003004ff107984 */ /* 0x000ea20008000c00 */
[----:B0-----:R-:W-:-:S04]  /*0820*/  IMAD.IADD R9, R8, 0x1, R9 ;  /* 0x0000000108097824 */ /* 0x001fc800078e0209 */
[----:B------:R-:W-:Y:S01]  /*0830*/  IMAD.IADD R10, R10, 0x1, R9 ;  /* 0x000000010a0a7824 */ /* 0x000fe200078e0209 */
[----:B------:R-:W-:Y:S02]  /*0840*/  SEL R8, R9, R8, !P0 ;  /* 0x0000000809087207 */ /* 0x000fe40004000000 */
[----:B------:R-:W-:Y:S01]  /*0850*/  ISETP.NE.AND P0, PT, R36, 0x3, PT ;  /* 0x000000032400780c */ /* 0x000fe20003f05270 */
[----:B------:R-:W-:Y:S01]  /*0860*/  IMAD.IADD R11, R11, 0x1, R10 ;  /* 0x000000010b0b7824 */ /* 0x000fe200078e020a */
[----:B------:R-:W0:Y:S02]  /*0870*/  LDS R9, [UR4+0x40] ;  /* 0x00004004ff097984 */ /* 0x000e240008000800 */
[----:B------:R-:W-:Y:S01]  /*0880*/  SEL R8, R10, R8, !P0 ;  /* 0x000000080a087207 */ /* 0x000fe20004000000 */
[----:B-1----:R-:W-:Y:S01]  /*0890*/  IMAD.IADD R12, R11, 0x1, R12 ;  /* 0x000000010b0c7824 */ /* 0x002fe200078e020c */
[----:B------:R-:W-:-:S03]  /*08a0*/  ISETP.NE.AND P0, PT, R36, 0x4, PT ;  /* 0x000000042400780c */ /* 0x000fc60003f05270 */
[----:B------:R-:W-:Y:S01]  /*08b0*/  IMAD.IADD R13, R13, 0x1, R12 ;  /* 0x000000010d0d7824 */ /* 0x000fe200078e020c */
[----:B------:R-:W-:Y:S02]  /*08c0*/  SEL R8, R11, R8, !P0 ;  /* 0x000000080b087207 */ /* 0x000fe40004000000 */
[----:B------:R-:W-:Y:S01]  /*08d0*/  ISETP.NE.AND P0, PT, R36, 0x5, PT ;  /* 0x000000052400780c */ /* 0x000fe20003f05270 */
[----:B------:R-:W-:-:S03]  /*08e0*/  IMAD.IADD R14, R14, 0x1, R13 ;  /* 0x000000010e0e7824 */ /* 0x000fc600078e020d */
[----:B------:R-:W-:Y:S01]  /*08f0*/  SEL R8, R12, R8, !P0 ;  /* 0x000000080c087207 */ /* 0x000fe20004000000 */
[----:B------:R-:W-:Y:S01]  /*0900*/  IMAD.IADD R15, R15, 0x1, R14 ;  /* 0x000000010f0f7824 */ /* 0x000fe200078e020e */
[----:B------:R-:W-:-:S03]  /*0910*/  ISETP.NE.AND P0, PT, R36, 0x6, PT ;  /* 0x000000062400780c */ /* 0x000fc60003f05270 */
[----:B--2---:R-:W-:Y:S01]  /*0920*/  IMAD.IADD R16, R15, 0x1, R16 ;  /* 0x000000010f107824 */ /* 0x004fe200078e0210 */
[----:B------:R-:W-:Y:S02]  /*0930*/  SEL R8, R13, R8, !P0 ;  /* 0x000000080d087207 */ /* 0x000fe40004000000 */
[----:B------:R-:W-:Y:S01]  /*0940*/  ISETP.NE.AND P0, PT, R36, 0x7, PT ;  /* 0x000000072400780c */ /* 0x000fe20003f05270 */
[----:B------:R-:W-:-:S03]  /*0950*/  IMAD.IADD R17, R17, 0x1, R16 ;  /* 0x0000000111117824 */ /* 0x000fc600078e0210 */
[----:B------:R-:W-:Y:S01]  /*0960*/  SEL R8, R14, R8, !P0 ;  /* 0x000000080e087207 */ /* 0x000fe20004000000 */
[----:B------:R-:W-:Y:S01]  /*0970*/  IMAD.IADD R18, R18, 0x1, R17 ;  /* 0x0000000112127824 */ /* 0x000fe200078e0211 */
[----:B------:R-:W-:-:S03]  /*0980*/  ISETP.NE.AND P0, PT, R36, 0x8, PT ;  /* 0x000000082400780c */ /* 0x000fc60003f05270 */
[----:B------:R-:W-:Y:S01]  /*0990*/  IMAD.IADD R19, R19, 0x1, R18 ;  /* 0x0000000113137824 */ /* 0x000fe200078e0212 */
[----:B------:R-:W-:Y:S02]  /*09a0*/  SEL R8, R15, R8, !P0 ;  /* 0x000000080f087207 */ /* 0x000fe40004000000 */
[----:B------:R-:W-:-:S04]  /*09b0*/  ISETP.NE.AND P0, PT, R36, 0x9, PT ;  /* 0x000000092400780c */ /* 0x000fc80003f05270 */
[----:B------:R-:W-:Y:S02]  /*09c0*/  SEL R8, R16, R8, !P0 ;  /* 0x0000000810087207 */ /* 0x000fe40004000000 */
[C---:B------:R-:W-:Y:S02]  /*09d0*/  ISETP.NE.AND P0, PT, R36.reuse, 0xa, PT ;  /* 0x0000000a2400780c */ /* 0x040fe40003f05270 */
[----:B0----5:R-:W-:Y:S02]  /*09e0*/  IADD3 R9, PT, PT, R19, R9, R38 ;  /* 0x0000000913097210 */ /* 0x021fe40007ffe026 */
[----:B------:R-:W-:Y:S02]  /*09f0*/  SEL R8, R17, R8, !P0 ;  /* 0x0000000811087207 */ /* 0x000fe40004000000 */
[----:B------:R-:W-:-:S04]  /*0a00*/  ISETP.NE.AND P0, PT, R36, 0xb, PT ;  /* 0x0000000b2400780c */ /* 0x000fc80003f05270 */
[----:B------:R-:W-:Y:S02]  /*0a10*/  SEL R8, R18, R8, !P0 ;  /* 0x0000000812087207 */ /* 0x000fe40004000000 */
[----:B------:R-:W-:Y:S02]  /*0a20*/  ISETP.GE.U32.AND P0, PT, R35, 0x20, PT ;  /* 0x000000202300780c */ /* 0x000fe40003f06070 */
[----:B------:R-:W-:Y:S02]  /*0a30*/  SEL R8, R19, R8, !P1 ;  /* 0x0000000813087207 */ /* 0x000fe40004800000 */
[----:B------:R-:W-:Y:S02]  /*0a40*/  ISETP.NE.AND P1, PT, R35, RZ, PT ;  /* 0x000000ff2300720c */ /* 0x000fe40003f25270 */
[----:B------:R-:W-:-:S04]  /*0a50*/  SEL R11, R8, RZ, P0 ;  /* 0x000000ff080b7207 */ /* 0x000fc80000000000 */
[----:B------:R-:W-:-:S07]  /*0a60*/  IADD3 R38, PT, PT, R11, R39, R38 ;  /* 0x000000270b267210 */ /* 0x000fce0007ffe026 */
[----:B------:R-:W-:Y:S05]  /*0a70*/  @P1 BRA `(.L_x_319) ;  /* 0x0000000c00541947 */ /* 0x000fea0003800000 */
[----:B------:R-:W0:Y:S01]  /*0a80*/  LDC.64 R10, c[0x0][0x390] ;  /* 0x0000e400ff0a7b82 */ /* 0x000e220000000a00 */
[----:B------:R-:W-:-:S05]  /*0a90*/  IMAD.MOV.U32 R8, RZ, RZ, 0x65 ;  /* 0x00000065ff087424 */ /* 0x000fca00078e00ff */
[----:B0-----:R0:W-:Y:S01]  /*0aa0*/  ST.E.64.STRONG.GPU desc[UR12][R10.64+0x100], R8 ;  /* 0x000100080a007985 */ /* 0x0011e2000c10fb0c */
[----:B------:R-:W-:Y:S05]  /*0ab0*/  BRA `(.L_x_319) ;  /* 0x0000000c00447947 */ /* 0x000fea0003800000 */
.L_x_318:
        /* <DEDUP_REMOVED lines=11> */
[----:B-----5:R-:W-:-:S05]  /*0b70*/  IADD3 R38, PT, PT, R39, R0, R8 ;  /* 0x0000000027267210 */ /* 0x020fca0007ffe008 */
        /* <DEDUP_REMOVED lines=10> */
[----:B------:R-:W-:-:S04]  /*0c20*/  ISETP.NE.AND P0, PT, R36, 0x2, PT ;  /* 0x000000022400780c */ /* 0x000fc80003f05270 */
[----:B------:R-:W-:Y:S01]  /*0c30*/  @!P1 STS [R42+0x10], R39 ;  /* 0x000010272a009388 */ /* 0x000fe20000000800 */
[----:B------:R-:W-:Y:S01]  /*0c40*/  BAR.SYNC.DEFER_BLOCKING 0x0 ;  /* 0x0000000000007b1d */ /* 0x000fe20000010000 */
[----:B------:R-:W-:-:S05]  /*0c50*/  ISETP.NE.AND P1, PT, R36, 0xc, PT ;  /* 0x0000000c2400780c */ /* 0x000fca0003f25270 */
        /* <DEDUP_REMOVED lines=30> */
[----:B------:R-:W-:Y:S01]  /*0e40*/  ISETP.NE.AND P0, PT, R36, 0xa, PT ;  /* 0x0000000a2400780c */ /* 0x000fe20003f05270 */
[----:B0-----:R-:W-:-:S03]  /*0e50*/  IMAD.IADD R9, R19, 0x1, R9 ;  /* 0x0000000113097824 */ /* 0x001fc600078e0209 */
[----:B------:R-:W-:Y:S01]  /*0e60*/  SEL R8, R17, R8, !P0 ;  /* 0x0000000811087207 */ /* 0x000fe20004000000 */
[----:B------:R-:W-:Y:S01]  /*0e70*/  IMAD.IADD R17, R39, 0x1, -R38 ;  /* 0x0000000127117824 */ /* 0x000fe200078e0a26 */
[----:B------:R-:W-:-:S04]  /*0e80*/  ISETP.NE.AND P0, PT, R36, 0xb, PT ;  /* 0x0000000b2400780c */ /* 0x000fc80003f05270 */
[----:B------:R-:W-:Y:S02]  /*0e90*/  SEL R8, R18, R8, !P0 ;  /* 0x0000000812087207 */ /* 0x000fe40004000000 */
[----:B------:R-:W-:Y:S02]  /*0ea0*/  ISETP.GT.U32.AND P0, PT, R35, 0x1f, PT ;  /* 0x0000001f2300780c */ /* 0x000fe40003f04070 */
[----:B------:R-:W-:Y:S02]  /*0eb0*/  SEL R11, R17, RZ, P2 ;  /* 0x000000ff110b7207 */ /* 0x000fe40001000000 */
[----:B------:R-:W-:Y:S02]  /*0ec0*/  SEL R8, R19, R8, !P1 ;  /* 0x0000000813087207 */ /* 0x000fe40004800000 */
[----:B------:R-:W-:-:S03]  /*0ed0*/  ISETP.GE.U32.AND P1, PT, R35, 0x20, PT ;  /* 0x000000202300780c */ /* 0x000fc60003f26070 */
[----:B------:R-:W-:-:S05]  /*0ee0*/  IMAD.IADD R38, R8, 0x1, R11 ;  /* 0x0000000108267824 */ /* 0x000fca00078e020b */
[----:B------:R-:W-:Y:S01]  /*0ef0*/  SEL R17, R17, R38, !P1 ;  /* 0x0000002611117207 */ /* 0x000fe20004800000 */
[----:B------:R-:W-:Y:S06]  /*0f00*/  @P0 BRA `(.L_x_320) ;  /* 0x00000008000c0947 */ /* 0x000fec0003800000 */
[----:B------:R-:W0:Y:S01]  /*0f10*/  LDC.64 R14, c[0x0][0x390] ;  /* 0x0000e400ff0e7b82 */ /* 0x000e220000000a00 */
[----:B------:R-:W-:Y:S01]  /*0f20*/  ISETP.NE.AND P1, PT, R35, RZ, PT ;  /* 0x000000ff2300720c */ /* 0x000fe20003f25270 */
[----:B------:R-:W-:Y:S01]  /*0f30*/  IMAD.U32 R45, RZ, RZ, UR6 ;  /* 0x00000006ff2d7e24 */ /* 0x000fe2000f8e00ff */
[----:B------:R-:W-:-:S05]  /*0f40*/  LOP3.LUT R18, RZ, R35, RZ, 0x33, !PT ;  /* 0x00000023ff127212 */ /* 0x000fca00078e33ff */
[----:B------:R-:W-:-:S06]  /*0f50*/  VIADD R18, R18, UR6 ;  /* 0x0000000612127c36 */ /* 0x000fcc0008000000 */
[----:B------:R-:W-:Y:S01]  /*0f60*/  @!P1 IMAD.MOV.U32 R8, RZ, RZ, 0x64 ;  /* 0x00000064ff089424 */ /* 0x000fe200078e00ff */
[----:B------:R1:W-:Y:S01]  /*0f70*/  @!P1 STS [UR4+0xc], R9 ;  /* 0x00000c09ff009988 */ /* 0x0003e20008000804 */
[----:B0-----:R-:W-:-:S04]  /*0f80*/  IMAD.WIDE R44, R45, 0x8, R14 ;  /* 0x000000082d2c7825 */ /* 0x001fc800078e020e */
[----:B------:R-:W-:Y:S01]  /*0f90*/  IMAD.WIDE R14, R18, 0x8, R14 ;  /* 0x00000008120e7825 */ /* 0x000fe200078e020e */
[----:B------:R1:W-:Y:S01]  /*0fa0*/  @!P1 ST.E.64.STRONG.GPU desc[UR12][R44.64+0x100], R8 ;  /* 0x000100082c009985 */ /* 0x0003e2000c10fb0c */
[----:B------:R-:W-:Y:S05]  /*0fb0*/  NANOSLEEP 0x226 ;  /* 0x000002260000795d */ /* 0x000fea0003800000 */
[----:B------:R-:W2:Y:S01]  /*0fc0*/  LD.E.64.STRONG.GPU R12, desc[UR12][R14.64+0x100] ;  /* 0x0001000c0e0c7980 */ /* 0x000ea2000c10fb00 */
[----:B------:R-:W-:Y:S01]  /*0fd0*/  UMOV UR5, 0xffffffff ;  /* 0xffffffff00057882 */ /* 0x000fe20000000000 */
[----:B--2---:R-:W-:Y:S02]  /*0fe0*/  ISETP.NE.AND P0, PT, R12, 0x63, PT ;  /* 0x000000630c00780c */ /* 0x004fe40003f05270 */
[----:B-1----:R-:W-:Y:S11]  /*0ff0*/  BRA.DIV UR5, `(.L_x_321) ;  /* 0x0000002e05d07947 */ /* 0x002ff6000b800000 */
[----:B------:R-:W-:-:S13]  /*1000*/  VOTE.ANY P0, !P0 ;  /* 0x0000000000ff7806 */ /* 0x000fda0004000100 */
.L_x_350:
[----:B------:R-:W-:Y:S05]  /*1010*/  @!P0 BRA `(.L_x_322) ;  /* 0x0000000000248947 */ /* 0x000fea0003800000 */
[----:B------:R-:W-:-:S07]  /*1020*/  IMAD.MOV.U32 R8, RZ, RZ, 0x1de ;  /* 0x000001deff087424 */ /* 0x000fce00078e00ff */
.L_x_324:
[----:B------:R-:W-:Y:S05]  /*1030*/  NANOSLEEP R8 ;  /* 0x000000080000735d */ /* 0x000fea0003800000 */
[----:B------:R-:W2:Y:S01]  /*1040*/  LD.E.64.STRONG.GPU R12, desc[UR12][R14.64+0x100] ;  /* 0x0001000c0e0c7980 */ /* 0x000ea2000c10fb00 */
[----:B------:R-:W-:Y:S01]  /*1050*/  UMOV UR5, 0xffffffff ;  /* 0xffffffff00057882 */ /* 0x000fe20000000000 */
[----:B------:R-:W-:Y:S02]  /*1060*/  SHF.R.U32.HI R8, RZ, 0x1, R8 ;  /* 0x00000001ff087819 */ /* 0x000fe40000011608 */
[----:B--2---:R-:W-:Y:S01]  /*1070*/  ISETP.NE.AND P0, PT, R12, 0x63, PT ;  /* 0x000000630c00780c */ /* 0x004fe20003f05270 */
[----:B------:R-:W-:-:S12]  /*1080*/  BRA.DIV UR5, `(.L_x_323) ;  /* 0x0000002e05cc7947 */ /* 0x000fd8000b800000 */
[----:B------:R-:W-:-:S13]  /*1090*/  VOTE.ANY P0, !P0 ;  /* 0x0000000000ff7806 */ /* 0x000fda0004000100 */
.L_x_353:
[----:B------:R-:W-:Y:S05]  /*10a0*/  @P0 BRA `(.L_x_324) ;  /* 0xfffffffc00e00947 */ /* 0x000fea000383ffff */
.L_x_322:
[----:B------:R-:W-:Y:S01]  /*10b0*/  UMOV UR5, 0xffffffff ;  /* 0xffffffff00057882 */ /* 0x000fe20000000000 */
[----:B------:R-:W-:Y:S02]  /*10c0*/  ISETP.NE.AND P0, PT, R12, 0x65, PT ;  /* 0x000000650c00780c */ /* 0x000fe40003f05270 */
[----:B------:R-:W-:Y:S11]  /*10d0*/  BRA.DIV UR5, `(.L_x_325) ;  /* 0x0000002e05d87947 */ /* 0x000ff6000b800000 */
[----:B------:R-:W0:Y:S01]  /*10e0*/  S2R R8, SR_GEMASK ;  /* 0x0000000000087919 */ /* 0x000e220000003c00 */
[----:B------:R-:W-:Y:S01]  /*10f0*/  VOTE.ANY R10, PT, !P0 ;  /* 0x00000000000a7806 */ /* 0x000fe200040e0100 */
[C---:B------:R-:W-:Y:S02]  /*1100*/  VIADD R38, R37.reuse, 0x2 ;  /* 0x0000000225267836 */ /* 0x040fe40000000000 */
[----:B------:R-:W-:Y:S01]  /*1110*/  VIADD R39, R37, 0x10 ;  /* 0x0000001025277836 */ /* 0x000fe20000000000 */
[----:B0-----:R-:W-:-:S05]  /*1120*/  LOP3.LUT R10, R10, 0x80000000, R8, 0xec, !PT ;  /* 0x800000000a0a7812 */ /* 0x001fca00078eec08 */
[----:B------:R-:W-:-:S05]  /*1130*/  VIADD R11, R10, 0xffffffff ;  /* 0xffffffff0a0b7836 */ /* 0x000fca0000000000 */
[----:B------:R-:W-:-:S04]  /*1140*/  LOP3.LUT R11, R10, R11, RZ, 0xc, !PT ;  /* 0x0000000b0a0b7212 */ /* 0x000fc800078e0cff */
[----:B------:R-:W0:Y:S02]  /*1150*/  POPC R15, R11 ;  /* 0x0000000b000f7309 */ /* 0x000e240000000000 */
[----:B0-----:R-:W0:Y:S01]  /*1160*/  SHFL.DOWN PT, R16, R13, 0x1, R15 ;  /* 0x082000000d107989 */ /* 0x001e2200000e000f */
[-C--:B------:R-:W-:Y:S02]  /*1170*/  ISETP.GE.AND P0, PT, R37, R15.reuse, PT ;  /* 0x0000000f2500720c */ /* 0x080fe40003f06270 */
[-C--:B------:R-:W-:Y:S02]  /*1180*/  ISETP.GT.AND P2, PT, R39, R15.reuse, PT ;  /* 0x0000000f2700720c */ /* 0x080fe40003f44270 */
[----:B0-----:R-:W-:Y:S02]  /*1190*/  SEL R16, R16, RZ, !P0 ;  /* 0x000000ff10107207 */ /* 0x001fe40004000000 */
[----:B------:R-:W-:-:S03]  /*11a0*/  ISETP.GT.AND P0, PT, R38, R15, PT ;  /* 0x0000000f2600720c */ /* 0x000fc60003f04270 */
[----:B------:R-:W-:-:S05]  /*11b0*/  IMAD.IADD R36, R16, 0x1, R13 ;  /* 0x0000000110247824 */ /* 0x000fca00078e020d */
[----:B------:R-:W0:Y:S02]  /*11c0*/  SHFL.DOWN PT, R16, R36, 0x2, R15 ;  /* 0x0840000024107989 */ /* 0x000e2400000e000f */
[----:B0-----:R-:W-:-:S05]  /*11d0*/  SEL R19, R16, RZ, !P0 ;  /* 0x000000ff10137207 */ /* 0x001fca0004000000 */
[----:B------:R-:W-:Y:S02]  /*11e0*/  IMAD.IADD R40, R36, 0x1, R19 ;  /* 0x0000000124287824 */ /* 0x000fe400078e0213 */
[C---:B------:R-:W-:Y:S02]  /*11f0*/  VIADD R19, R37.reuse, 0x4 ;  /* 0x0000000425137836 */ /* 0x040fe40000000000 */
[----:B------:R-:W-:Y:S01]  /*1200*/  VIADD R36, R37, 0x8 ;  /* 0x0000000825247836 */ /* 0x000fe20000000000 */
[----:B------:R-:W0:Y:S02]  /*1210*/  SHFL.DOWN PT, R16, R40, 0x4, R15 ;  /* 0x0880000028107989 */ /* 0x000e2400000e000f */
[----:B------:R-:W-:-:S04]  /*1220*/  ISETP.GT.AND P0, PT, R19, R15, PT ;  /* 0x0000000f1300720c */ /* 0x000fc80003f04270 */
[----:B0-----:R-:W-:Y:S02]  /*1230*/  SEL R11, R16, RZ, !P0 ;  /* 0x000000ff100b7207 */ /* 0x001fe40004000000 */
[----:B------:R-:W-:-:S03]  /*1240*/  ISETP.GT.AND P0, PT, R36, R15, PT ;  /* 0x0000000f2400720c */ /* 0x000fc60003f04270 */
[----:B------:R-:W-:Y:S02]  /*1250*/  IMAD.IADD R42, R40, 0x1, R11 ;  /* 0x00000001282a7824 */ /* 0x000fe400078e020b */
[----:B------:R-:W0:Y:S03]  /*1260*/  LDC.64 R10, c[0x0][0x390] ;  /* 0x0000e400ff0a7b82 */ /* 0x000e260000000a00 */
[----:B------:R-:W1:Y:S02]  /*1270*/  SHFL.DOWN PT, R16, R42, 0x8, R15 ;  /* 0x090000002a107989 */ /* 0x000e6400000e000f */
[----:B-1----:R-:W-:Y:S02]  /*1280*/  SEL R41, R16, RZ, !P0 ;  /* 0x000000ff10297207 */ /* 0x002fe40004000000 */
[----:B------:R-:W-:-:S03]  /*1290*/  ISETP.NE.AND P0, PT, R12, 0x65, PT ;  /* 0x000000650c00780c */ /* 0x000fc60003f05270 */
[----:B------:R-:W-:Y:S01]  /*12a0*/  IMAD.IADD R41, R42, 0x1, R41 ;  /* 0x000000012a297824 */ /* 0x000fe200078e0229 */
[----:B0-----:R-:W-:-:S04]  /*12b0*/  IADD3 R42, P3, PT, R10, 0x100, RZ ;  /* 0x000001000a2a7810 */ /* 0x001fc80007f7e0ff */
[----:B------:R-:W0:Y:S01]  /*12c0*/  SHFL.DOWN PT, R16, R41, 0x10, R15 ;  /* 0x0a00000029107989 */ /* 0x000e2200000e000f */
[----:B------:R-:W-:-:S04]  /*12d0*/  IMAD.X R43, RZ, RZ, R11, P3 ;  /* 0x000000ffff2b7224 */ /* 0x000fc800018e060b */
[----:B------:R-:W-:Y:S02]  /*12e0*/  VOTE.ALL P0, P0 ;  /* 0x0000000000ff7806 */ /* 0x000fe40000000000 */
[----:B0-----:R-:W-:-:S05]  /*12f0*/  SEL R16, R16, RZ, !P2 ;  /* 0x000000ff10107207 */ /* 0x001fca0005000000 */
[----:B------:R-:W-:-:S07]  /*1300*/  IMAD.IADD R40, R41, 0x1, R16 ;  /* 0x0000000129287824 */ /* 0x000fce00078e0210 */
.L_x_362:
[----:B------:R-:W-:Y:S05]  /*1310*/  @!P0 BRA `(.L_x_326) ;  /* 0x0000000000cc8947 */ /* 0x000fea0003800000 */
[----:B------:R-:W-:-:S07]  /*1320*/  IMAD.MOV.U32 R11, RZ, RZ, 0x1de ;  /* 0x000001deff0b7424 */ /* 0x000fce00078e00ff */
.L_x_332:
[----:B------:R-:W-:-:S05]  /*1330*/  IMAD.WIDE R14, R18, 0x8, R42 ;  /* 0x00000008120e7825 */ /* 0x000fca00078e022a */
[----:B------:R-:W2:Y:S01]  /*1340*/  LD.E.64.STRONG.GPU R12, desc[UR12][R14.64+-0x100] ;  /* 0xffff000c0e0c7980 */ /* 0x000ea2000c10fb00 */
[----:B------:R-:W-:Y:S05]  /*1350*/  YIELD ;  /* 0x0000000000007946 */ /* 0x000fea0003800000 */
[----:B------:R-:W-:Y:S01]  /*1360*/  UMOV UR5, 0xffffffff ;  /* 0xffffffff00057882 */ /* 0x000fe20000000000 */
[----:B------:R-:W-:Y:S02]  /*1370*/  SHF.R.U32.HI R11, RZ, 0x1, R11 ;  /* 0x00000001ff0b7819 */ /* 0x000fe4000001160b */
[----:B--2---:R-:W-:Y:S01]  /*1380*/  ISETP.NE.AND P0, PT, R12, 0x63, PT ;  /* 0x000000630c00780c */ /* 0x004fe20003f05270 */
[----:B------:R-:W-:-:S12]  /*1390*/  BRA.DIV UR5, `(.L_x_327) ;  /* 0x0000003205287947 */ /* 0x000fd8000b800000 */
[----:B------:R-:W-:-:S13]  /*13a0*/  VOTE.ANY P0, !P0 ;  /* 0x0000000000ff7806 */ /* 0x000fda0004000100 */
.L_x_365:
[----:B------:R-:W-:Y:S05]  /*13b0*/  @!P0 BRA `(.L_x_328) ;  /* 0x0000000000248947 */ /* 0x000fea0003800000 */
[----:B------:R-:W-:-:S07]  /*13c0*/  IMAD.MOV.U32 R16, RZ, RZ, R11 ;  /* 0x000000ffff107224 */ /* 0x000fce00078e000b */
.L_x_330:
[----:B------:R-:W-:Y:S05]  /*13d0*/  NANOSLEEP R16 ;  /* 0x000000100000735d */ /* 0x000fea0003800000 */
[----:B------:R-:W2:Y:S01]  /*13e0*/  LD.E.64.STRONG.GPU R12, desc[UR12][R14.64+-0x100] ;  /* 0xffff000c0e0c7980 */ /* 0x000ea2000c10fb00 */
[----:B------:R-:W-:Y:S01]  /*13f0*/  UMOV UR5, 0xffffffff ;  /* 0xffffffff00057882 */ /* 0x000fe20000000000 */
[----:B------:R-:W-:Y:S02]  /*1400*/  SHF.R.U32.HI R16, RZ, 0x1, R16 ;  /* 0x00000001ff107819 */ /* 0x000fe40000011610 */
[----:B--2---:R-:W-:Y:S01]  /*1410*/  ISETP.NE.AND P0, PT, R12, 0x63, PT ;  /* 0x000000630c00780c */ /* 0x004fe20003f05270 */
[----:B------:R-:W-:-:S12]  /*1420*/  BRA.DIV UR5, `(.L_x_329) ;  /* 0x0000003205247947 */ /* 0x000fd8000b800000 */
[----:B------:R-:W-:-:S13]  /*1430*/  VOTE.ANY P0, !P0 ;  /* 0x0000000000ff7806 */ /* 0x000fda0004000100 */
.L_x_368:
[----:B------:R-:W-:Y:S05]  /*1440*/  @P0 BRA `(.L_x_330) ;  /* 0xfffffffc00e00947 */ /* 0x000fea000383ffff */
.L_x_328:
[----:B------:R-:W-:Y:S01]  /*1450*/  UMOV UR5, 0xffffffff ;  /* 0xffffffff00057882 */ /* 0x000fe20000000000 */
[----:B------:R-:W-:Y:S02]  /*1460*/  ISETP.NE.AND P0, PT, R12, 0x65, PT ;  /* 0x000000650c00780c */ /* 0x000fe40003f05270 */
[----:B------:R-:W-:Y:S11]  /*1470*/  BRA.DIV UR5, `(.L_x_331) ;  /* 0x0000003205307947 */ /* 0x000ff6000b800000 */
[----:B------:R-:W-:Y:S01]  /*1480*/  VOTE.ANY R10, PT, !P0 ;  /* 0x00000000000a7806 */ /* 0x000fe200040e0100 */
[----:B------:R-:W-:-:S03]  /*1490*/  VIADD R18, R18, 0xffffffe0 ;  /* 0xffffffe012127836 */ /* 0x000fc60000000000 */
[----:B------:R-:W-:-:S05]  /*14a0*/  LOP3.LUT R10, R10, 0x80000000, R8, 0xec, !PT ;  /* 0x800000000a0a7812 */ /* 0x000fca00078eec08 */
[----:B------:R-:W-:-:S05]  /*14b0*/  VIADD R15, R10, 0xffffffff ;  /* 0xffffffff0a0f7836 */ /* 0x000fca0000000000 */
[----:B------:R-:W-:-:S06]  /*14c0*/  LOP3.LUT R15, R10, R15, RZ, 0xc, !PT ;  /* 0x0000000f0a0f7212 */ /* 0x000fcc00078e0cff */
        /* <DEDUP_REMOVED lines=17> */
[----:B------:R-:W-:-:S03]  /*15e0*/  ISETP.NE.AND P0, PT, R12, 0x65, PT ;  /* 0x000000650c00780c */ /* 0x000fc60003f05270 */
[----:B------:R-:W-:-:S05]  /*15f0*/  IMAD.IADD R41, R13, 0x1, R16 ;  /* 0x000000010d297824 */ /* 0x000fca00078e0210 */
[----:B------:R-:W0:Y:S05]  /*1600*/  SHFL.DOWN PT, R16, R41, 0x10, R15 ;  /* 0x0a00000029107989 */ /* 0x000e2a00000e000f */
[----:B------:R-:W-:Y:S02]  /*1610*/  VOTE.ALL P0, P0 ;  /* 0x0000000000ff7806 */ /* 0x000fe40000000000 */
[----:B0-----:R-:W-:-:S04]  /*1620*/  SEL R16, R16, RZ, !P2 ;  /* 0x000000ff10107207 */ /* 0x001fc80005000000 */
[----:B------:R-:W-:-:S07]  /*1630*/  IADD3 R40, PT, PT, R41, R16, R40 ;  /* 0x0000001029287210 */ /* 0x000fce0007ffe028 */
.L_x_377:
[----:B------:R-:W-:Y:S05]  /*1640*/  @P0 BRA `(.L_x_332) ;  /* 0xfffffffc00380947 */ /* 0x000fea000383ffff */
.L_x_326:
[----:B------:R-:W-:Y:S01]  /*1650*/  ISETP.NE.AND P0, PT, R37, RZ, PT ;  /* 0x000000ff2500720c */ /* 0x000fe20003f05270 */
[----:B------:R-:W0:Y:S01]  /*1660*/  @!P1 S2R R11, SR_CgaCtaId ;  /* 0x00000000000b9919 */ /* 0x000e220000008800 */
[----:B------:R-:W-:Y:S01]  /*1670*/  @!P1 MOV R10, 0x400 ;  /* 0x00000400000a9802 */ /* 0x000fe20000000f00 */
[----:B------:R-:W-:Y:S02]  /*1680*/  @!P1 IMAD.IADD R9, R9, 0x1, R40 ;  /* 0x0000000109099824 */ /* 0x000fe400078e0228 */
[----:B------:R-:W-:Y:S02]  /*1690*/  @!P1 IMAD.MOV.U32 R8, RZ, RZ, 0x65 ;  /* 0x00000065ff089424 */ /* 0x000fe400078e00ff */
[----:B------:R-:W-:-:S03]  /*16a0*/  IMAD.MOV.U32 R38, RZ, RZ, R17 ;  /* 0x000000ffff267224 */ /* 0x000fc600078e0011 */
[----:B------:R1:W-:Y:S03]  /*16b0*/  @!P1 ST.E.64.STRONG.GPU desc[UR12][R44.64+0x100], R8 ;  /* 0x000100082c009985 */ /* 0x0003e6000c10fb0c */
[----:B------:R-:W-:Y:S01]  /*16c0*/  @!P0 MOV R12, 0x400 ;  /* 0x00000400000c8802 */ /* 0x000fe20000000f00 */
[----:B------:R-:W2:Y:S01]  /*16d0*/  @!P0 S2R R13, SR_CgaCtaId ;  /* 0x00000000000d8919 */ /* 0x000ea20000008800 */
[----:B------:R-:W-:Y:S01]  /*16e0*/  @!P0 IMAD.MOV.U32 R38, RZ, RZ, R40 ;  /* 0x000000ffff268224 */ /* 0x000fe200078e0028 */
[----:B0-----:R-:W-:-:S05]  /*16f0*/  @!P1 LEA R10, R11, R10, 0x18 ;  /* 0x0000000a0b0a9211 */ /* 0x001fca00078ec0ff */
[----:B------:R1:W-:Y:S04]  /*1700*/  @!P1 STS [R10+0x8], R9 ;  /* 0x000008090a009388 */ /* 0x0003e80000000800 */
[----:B------:R1:W-:Y:S01]  /*1710*/  @!P1 STS [R10+0x4], R40 ;  /* 0x000004280a009388 */ /* 0x0003e20000000800 */
[----:B--2---:R-:W-:-:S05]  /*1720*/  @!P0 LEA R13, R13, R12, 0x18 ;  /* 0x0000000c0d0d8211 */ /* 0x004fca00078ec0ff */
[----:B------:R1:W-:Y:S02]  /*1730*/  @!P0 STS [R13+0x54], R40 ;  /* 0x000054280d008388 */ /* 0x0003e40000000800 */
.L_x_320:
[----:B------:R-:W-:Y:S05]  /*1740*/  WARPSYNC.ALL ;  /* 0x0000000000007948 */ /* 0x000fea0003800000 */
[----:B------:R-:W0:Y:S08]  /*1750*/  S2UR UR7, SR_CgaCtaId ;  /* 0x00000000000779c3 */ /* 0x000e300000008800 */
[----:B------:R-:W-:Y:S01]  /*1760*/  BAR.SYNC.DEFER_BLOCKING 0x0 ;  /* 0x0000000000007b1d */ /* 0x000fe20000010000 */
[----:B------:R-:W-:-:S05]  /*1770*/  ISETP.NE.AND P0, PT, R35, RZ, PT ;  /* 0x000000ff2300720c */ /* 0x000fca0003f05270 */
[----:B------:R-:W-:Y:S02]  /*1780*/  UMOV UR5, 0x400 ;  /* 0x0000040000057882 */ /* 0x000fe40000000000 */
[----:B0-----:R-:W-:-:S09]  /*1790*/  ULEA UR5, UR7, UR5, 0x18 ;  /* 0x0000000507057291 */ /* 0x001fd2000f8ec0ff */
[----:B-1----:R-:W0:Y:S02]  /*17a0*/  LDS R8, [UR5+0x54] ;  /* 0x00005405ff087984 */ /* 0x002e240008000800 */
[----:B0-----:R-:W-:-:S05]  /*17b0*/  SEL R9, R8, RZ, P0 ;  /* 0x000000ff08097207 */ /* 0x001fca0000000000 */
[----:B------:R-:W-:-:S07]  /*17c0*/  IMAD.IADD R38, R9, 0x1, R38 ;  /* 0x0000000109267824 */ /* 0x000fce00078e0226 */
.L_x_319:
[----:B------:R-:W-:Y:S05]  /*17d0*/  BSYNC.RECONVERGENT B0 ;  /* 0x0000000000007941 */ /* 0x000fea0003800200 */
.L_x_317:
[----:B------:R-:W-:Y:S01]  /*17e0*/  IMAD.IADD R32, R32, 0x1, R38 ;  /* 0x0000000120207824 */ /* 0x000fe200078e0226 */
[----:B------:R-:W-:Y:S03]  /*17f0*/  BAR.SYNC.DEFER_BLOCKING 0x0 ;  /* 0x0000000000007b1d */ /* 0x000fe60000010000 */
[----:B------:R-:W-:-:S03]  /*1800*/  IMAD.IADD R29, R29, 0x1, R32 ;  /* 0x000000011d1d7824 */ /* 0x000fc600078e0220 */
[----:B------:R-:W1:Y:S01]  /*1810*/  LDCU.64 UR8, c[0x0][0x388] ;  /* 0x00007100ff0877ac */ /* 0x000e620008000a00 */
[----:B------:R-:W-:-:S04]  /*1820*/  IMAD.IADD R28, R28, 0x1, R29 ;  /* 0x000000011c1c7824 */ /* 0x000fc800078e021d */
[----:B------:R-:W-:-:S04]  /*1830*/  IMAD.IADD R27, R27, 0x1, R28 ;  /* 0x000000011b1b7824 */ /* 0x000fc800078e021c */
[----:B------:R-:W-:-:S04]  /*1840*/  IMAD.IADD R26, R26, 0x1, R27 ;  /* 0x000000011a1a7824 */ /* 0x000fc800078e021b */
[----:B------:R-:W-:-:S04]  /*1850*/  IMAD.IADD R25, R25, 0x1, R26 ;  /* 0x0000000119197824 */ /* 0x000fc800078e021a */
[----:B------:R-:W-:Y:S01]  /*1860*/  IMAD.IADD R24, R24, 0x1, R25 ;  /* 0x0000000118187824 */ /* 0x000fe200078e0219 */
[----:B------:R-:W-:Y:S03]  /*1870*/  STS [R33], R38 ;  /* 0x0000002621007388 */ /* 0x000fe60000000800 */
[----:B------:R-:W-:Y:S01]  /*1880*/  IMAD.IADD R23, R23, 0x1, R24 ;  /* 0x0000000117177824 */ /* 0x000fe200078e0218 */
[----:B------:R-:W-:Y:S03]  /*1890*/  STS [R33+0x4], R32 ;  /* 0x0000042021007388 */ /* 0x000fe60000000800 */
        /* <DEDUP_REMOVED lines=19> */
[----:B------:R-:W-:Y:S04]  /*19d0*/  STS [R33+0x2c], R20 ;  /* 0x00002c1421007388 */ /* 0x000fe80000000800 */
[----:B------:R-:W-:Y:S04]  /*19e0*/  STS [R33+0x30], R7 ;  /* 0x0000300721007388 */ /* 0x000fe80000000800 */
[----:B------:R-:W-:Y:S04]  /*19f0*/  STS [R33+0x34], R6 ;  /* 0x0000340621007388 */ /* 0x000fe80000000800 */
[----:B------:R-:W-:Y:S04]  /*1a00*/  STS [R33+0x38], R5 ;  /* 0x0000380521007388 */ /* 0x000fe80000000800 */
[----:B------:R-:W-:Y:S04]  /*1a10*/  STS [R33+0x3c], R4 ;  /* 0x00003c0421007388 */ /* 0x000fe80000000800 */
[----:B------:R-:W-:Y:S04]  /*1a20*/  STS [R33+0x40], R3 ;  /* 0x0000400321007388 */ /* 0x000fe80000000800 */
[----:B------:R1:W-:Y:S04]  /*1a30*/  STS [R33+0x44], R2 ;  /* 0x0000440221007388 */ /* 0x0003e80000000800 */
[----:B------:R-:W-:Y:S01]  /*1a40*/  STS [R33+0x48], R0 ;  /* 0x0000480021007388 */ /* 0x000fe20000000800 */
[----:B------:R-:W-:-:S03]  /*1a50*/  NOP ;  /* 0x0000000000007918 */ /* 0x000fc60000000000 */
[----:B0-----:R-:W0:Y:S01]  /*1a60*/  LDS R9, [R34] ;  /* 0x0000000022097984 */ /* 0x001e220000000800 */
[----:B-1----:R-:W-:-:S03]  /*1a70*/  IADD3 R2, P0, PT, R31, UR8, RZ ;  /* 0x000000081f027c10 */ /* 0x002fc6000ff1e0ff */
[----:B------:R-:W1:Y:S01]  /*1a80*/  LDS R7, [R34+0x80] ;  /* 0x0000800022077984 */ /* 0x000e620000000800 */
[----:B------:R-:W-:-:S03]  /*1a90*/  IADD3.X R3, PT, PT, R30, UR9, RZ, P0, !PT ;  /* 0x000000091e037c10 */ /* 0x000fc600087fe4ff */
[----:B------:R-:W2:Y:S04]  /*1aa0*/  LDS R11, [R34+0x100] ;  /* 0x00010000220b7984 */ /* 0x000ea80000000800 */
[----:B------:R-:W3:Y:S04]  /*1ab0*/  LDS R13, [R34+0x180] ;  /* 0x00018000220d7984 */ /* 0x000ee80000000800 */
[----:B------:R-:W4:Y:S04]  /*1ac0*/  LDS R5, [R34+0x200] ;  /* 0x0002000022057984 */ /* 0x000f280000000800 */
[----:B------:R-:W5:Y:S04]  /*1ad0*/  LDS R15, [R34+0x280] ;  /* 0x00028000220f7984 */ /* 0x000f680000000800 */
        /* <DEDUP_REMOVED lines=13> */
[----:B0-----:R-:W-:Y:S04]  /*1bb0*/  STG.E desc[UR12][R2.64], R9 ;  /* 0x0000000902007986 */ /* 0x001fe8000c10190c */
[----:B-1----:R-:W-:Y:S04]  /*1bc0*/  STG.E desc[UR12][R2.64+0x80], R7 ;  /* 0x0000800702007986 */ /* 0x002fe8000c10190c */
[----:B--2---:R-:W-:Y:S04]  /*1bd0*/  STG.E desc[UR12][R2.64+0x100], R11 ;  /* 0x0001000b02007986 */ /* 0x004fe8000c10190c */
[----:B---3--:R-:W-:Y:S04]  /*1be0*/  STG.E desc[UR12][R2.64+0x180], R13 ;  /* 0x0001800d02007986 */ /* 0x008fe8000c10190c */
[----:B----4-:R-:W-:Y:S04]  /*1bf0*/  STG.E desc[UR12][R2.64+0x200], R5 ;  /* 0x0002000502007986 */ /* 0x010fe8000c10190c */
[----:B-----5:R-:W-:Y:S04]  /*1c00*/  STG.E desc[UR12][R2.64+0x280], R15 ;  /* 0x0002800f02007986 */ /* 0x020fe8000c10190c */
[----:B------:R-:W-:Y:S04]  /*1c10*/  STG.E desc[UR12][R2.64+0x300], R17 ;  /* 0x0003001102007986 */ /* 0x000fe8000c10190c */
        /* <DEDUP_REMOVED lines=11> */
[----:B------:R-:W-:Y:S01]  /*1cd0*/  STG.E desc[UR12][R2.64+0x900], R43 ;  /* 0x0009002b02007986 */ /* 0x000fe2000c10190c */
[----:B------:R-:W-:Y:S05]  /*1ce0*/  EXIT ;  /* 0x000000000000794d */ /* 0x000fea0003800000 */
.L_x_316:
[----:B------:R-:W-:-:S04]  /*1cf0*/  ISETP.NE.U32.AND P0, PT, RZ, UR7, PT ;  /* 0x00000007ff007c0c */ /* 0x000fc8000bf05070 */
[----:B------:R-:W-:-:S13]  /*1d00*/  ISETP.NE.AND.EX P0, PT, RZ, UR4, PT, P0 ;  /* 0x00000004ff007c0c */ /* 0x000fda000bf05300 */
[----:B------:R-:W-:Y:S05]  /*1d10*/  @!P0 EXIT ;  /* 0x000000000000894d */ /* 0x000fea0003800000 */
[----:B------:R-:W0:Y:S02]  /*1d20*/  LDCU.64 UR4, c[0x0][0x380] ;  /* 0x00007000ff0477ac */ /* 0x000e240008000a00 */
[----:B0-----:R-:W-:-:S06]  /*1d30*/  UIMAD.WIDE UR4, UR6, 0x7b80, UR4 ;  /* 0x00007b80060478a5 */ /* 0x001fcc000f8e0204 */
[----:B------:R-:W-:Y:S02]  /*1d40*/  IMAD.U32 R2, RZ, RZ, UR4 ;  /* 0x00000004ff027e24 */ /* 0x000fe4000f8e00ff */
[----:B------:R-:W-:-:S05]  /*1d50*/  IMAD.U32 R3, RZ, RZ, UR5 ;  /* 0x00000005ff037e24 */ /* 0x000fca000f8e00ff */
[----:B------:R0:W2:Y:S01]  /*1d60*/  LD.E.STRONG.SM R5, desc[UR12][R2.64] ;  /* 0x0000000c02057980 */ /* 0x0000a2000c10b900 */
[----:B------:R-:W3:Y:S02]  /*1d70*/  S2R R31, SR_TID.X ;  /* 0x00000000001f7919 */ /* 0x000ee40000002100 */
[C---:B---3--:R-:W-:Y:S02]  /*1d80*/  LOP3.LUT R0, R31.reuse, 0x1f, RZ, 0xc0, !PT ;  /* 0x0000001f1f007812 */ /* 0x048fe400078ec0ff */
[----:B------:R-:W-:-:S05]  /*1d90*/  LOP3.LUT R7, R31, 0x3e0, RZ, 0xc0, !PT ;  /* 0x000003e01f077812 */ /* 0x000fca00078ec0ff */
[----:B------:R-:W-:-:S04]  /*1da0*/  IMAD R33, R7, 0x13, R0 ;  /* 0x0000001307217824 */ /* 0x000fc800078e0200 */
[C---:B------:R-:W-:Y:S01]  /*1db0*/  VIADD R0, R33.reuse, 0x20 ;  /* 0x0000002021007836 */ /* 0x040fe20000000000 */
[C---:B------:R-:W-:Y:S01]  /*1dc0*/  ISETP.GE.U32.AND P1, PT, R33.reuse, UR7, PT ;  /* 0x0000000721007c0c */ /* 0x040fe2000bf26070 */
[C---:B------:R-:W-:Y:S01]  /*1dd0*/  VIADD R4, R33.reuse, 0x40 ;  /* 0x0000004021047836 */ /* 0x040fe20000000000 */
[C---:B0-----:R-:W-:Y:S01]  /*1de0*/  LEA R2, P0, R33.reuse, UR4, 0x2 ;  /* 0x0000000421027c11 */ /* 0x041fe2000f8010ff */
[C---:B------:R-:W-:Y:S01]  /*1df0*/  VIADD R3, R33.reuse, 0xa0 ;  /* 0x000000a021037836 */ /* 0x040fe20000000000 */
[----:B------:R-:W-:Y:S01]  /*1e00*/  ISETP.GE.U32.AND P2, PT, R0, UR7, PT ;  /* 0x0000000700007c0c */ /* 0x000fe2000bf46070 */
[C---:B------:R-:W-:Y:S01]  /*1e10*/  VIADD R0, R33.reuse, 0x80 ;  /* 0x0000008021007836 */ /* 0x040fe20000000000 */
[----:B------:R-:W-:Y:S01]  /*1e20*/  ISETP.GE.U32.AND P3, PT, R4, UR7, PT ;  /* 0x0000000704007c0c */ /* 0x000fe2000bf66070 */
[----:B------:R-:W-:Y:S01]  /*1e30*/  VIADD R6, R33, 0x60 ;  /* 0x0000006021067836 */ /* 0x000fe20000000000 */
[----:B------:R-:W-:Y:S01]  /*1e40*/  ISETP.GE.U32.AND P6, PT, R3, UR7, PT ;  /* 0x0000000703007c0c */ /* 0x000fe2000bfc6070 */
[----:B------:R-:W-:Y:S01]  /*1e50*/  IMAD.X R3, RZ, RZ, UR5, P0 ;  /* 0x00000005ff037e24 */ /* 0x000fe200080e06ff */
[----:B------:R-:W-:Y:S01]  /*1e60*/  ISETP.GE.U32.AND P5, PT, R0, UR7, PT ;  /* 0x0000000700007c0c */ /* 0x000fe2000bfa6070 */
[C---:B------:R-:W-:Y:S01]  /*1e70*/  VIADD R0, R33.reuse, 0xc0 ;  /* 0x000000c021007836 */ /* 0x040fe20000000000 */
[----:B------:R-:W-:Y:S01]  /*1e80*/  ISETP.GE.U32.AND P4, PT, R6, UR7, PT ;  /* 0x0000000706007c0c */ /* 0x000fe2000bf86070 */
[----:B------:R-:W-:-:S03]  /*1e90*/  VIADD R4, R33, 0x140 ;  /* 0x0000014021047836 */ /* 0x000fc60000000000 */
[----:B------:R-:W-:Y:S01]  /*1ea0*/  ISETP.GE.U32.AND P0, PT, R0, UR7, PT ;  /* 0x0000000700007c0c */ /* 0x000fe2000bf06070 */
[C---:B------:R-:W-:Y:S02]  /*1eb0*/  VIADD R0, R33.reuse, 0xe0 ;  /* 0x000000e021007836 */ /* 0x040fe40000000000 */
[C---:B------:R-:W-:Y:S02]  /*1ec0*/  VIADD R37, R33.reuse, 0x100 ;  /* 0x0000010021257836 */ /* 0x040fe40000000000 */
[C---:B------:R-:W-:Y:S02]  /*1ed0*/  VIADD R36, R33.reuse, 0x120 ;  /* 0x0000012021247836 */ /* 0x040fe40000000000 */
[C---:B------:R-:W-:Y:S02]  /*1ee0*/  VIADD R35, R33.reuse, 0x1c0 ;  /* 0x000001c021237836 */ /* 0x040fe40000000000 */
[----:B------:R-:W-:Y:S02]  /*1ef0*/  VIADD R34, R33, 0x220 ;  /* 0x0000022021227836 */ /* 0x000fe40000000000 */
[----:B--2---:R-:W-:-:S02]  /*1f00*/  IMAD.MOV.U32 R7, RZ, RZ, R5 ;  /* 0x000000ffff077224 */ /* 0x004fc400078e0005 */
[----:B------:R-:W2:Y:S01]  /*1f10*/  @!P1 LD.E.STRONG.SM R5, desc[UR12][R2.64] ;  /* 0x0000000c02059980 */ /* 0x000ea2000c10b900 */
[----:B------:R-:W-:Y:S01]  /*1f20*/  ISETP.GE.U32.AND P1, PT, R0, UR7, PT ;  /* 0x0000000700007c0c */ /* 0x000fe2000bf26070 */
[--C-:B------:R-:W-:Y:S02]  /*1f30*/  IMAD.MOV.U32 R9, RZ, RZ, R7.reuse ;  /* 0x000000ffff097224 */ /* 0x100fe400078e0007 */
[--C-:B------:R-:W-:Y:S02]  /*1f40*/  IMAD.MOV.U32 R11, RZ, RZ, R7.reuse ;  /* 0x000000ffff0b7224 */ /* 0x100fe400078e0007 */
[--C-:B------:R-:W-:Y:S02]  /*1f50*/  IMAD.MOV.U32 R15, RZ, RZ, R7.reuse ;  /* 0x000000ffff0f7224 */ /* 0x100fe400078e0007 */
[--C-:B------:R-:W-:Y:S01]  /*1f60*/  IMAD.MOV.U32 R17, RZ, RZ, R7.reuse ;  /* 0x000000ffff117224 */ /* 0x100fe200078e0007 */
[----:B------:R-:W3:Y:S01]  /*1f70*/  @!P2 LD.E.STRONG.SM R9, desc[UR12][R2.64+0x80] ;  /* 0x0000800c0209a980 */ /* 0x000ee2000c10b900 */
[----:B------:R-:W-:Y:S01]  /*1f80*/  VIADD R0, R33, 0x160 ;  /* 0x0000016021007836 */ /* 0x000fe20000000000 */
[----:B------:R-:W-:Y:S01]  /*1f90*/  ISETP.GE.U32.AND P2, PT, R4, UR7, PT ;  /* 0x0000000704007c0c */ /* 0x000fe2000bf46070 */
[--C-:B------:R-:W-:Y:S01]  /*1fa0*/  IMAD.MOV.U32 R13, RZ, RZ, R7.reuse ;  /* 0x000000ffff0d7224 */ /* 0x100fe200078e0007 */
[----:B------:R-:W4:Y:S01]  /*1fb0*/  @!P3 LD.E.STRONG.SM R11, desc[UR12][R2.64+0x100] ;  /* 0x0001000c020bb980 */ /* 0x000f22000c10b900 */
[----:B------:R-:W-:Y:S01]  /*1fc0*/  IMAD.MOV.U32 R19, RZ, RZ, R7 ;  /* 0x000000ffff137224 */ /* 0x000fe200078e0007 */
[----:B------:R-:W-:-:S02]  /*1fd0*/  ISETP.GE.U32.AND P3, PT, R0, UR7, PT ;  /* 0x0000000700007c0c */ /* 0x000fc4000bf66070 */
[----:B------:R-:W4:Y:S01]  /*1fe0*/  @!P5 LD.E.STRONG.SM R15, desc[UR12][R2.64+0x200] ;  /* 0x0002000c020fd980 */ /* 0x000f22000c10b900 */
[----:B------:R-:W-:-:S03]  /*1ff0*/  ISETP.GE.U32.AND P5, PT, R37, UR7, PT ;  /* 0x0000000725007c0c */ /* 0x000fc6000bfa6070 */
[----:B------:R-:W4:Y:S01]  /*2000*/  @!P6 LD.E.STRONG.SM R17, desc[UR12][R2.64+0x280] ;  /* 0x0002800c0211e980 */ /* 0x000f22000c10b900 */
[----:B------:R-:W-:Y:S01]  /*2010*/  ISETP.GE.U32.AND P6, PT, R36, UR7, PT ;  /* 0x0000000724007c0c */ /* 0x000fe2000bfc6070 */
[C---:B------:R-:W-:Y:S02]  /*2020*/  VIADD R4, R33.reuse, 0x180 ;  /* 0x0000018021047836 */ /* 0x040fe40000000000 */
[----:B------:R-:W-:Y:S01]  /*2030*/  VIADD R0, R33, 0x1a0 ;  /* 0x000001a021007836 */ /* 0x000fe20000000000 */
[----:B------:R-:W4:Y:S01]  /*2040*/  @!P4 LD.E.STRONG.SM R13, desc[UR12][R2.64+0x180] ;  /* 0x0001800c020dc980 */ /* 0x000f22000c10b900 */
[--C-:B------:R-:W-:Y:S01]  /*2050*/  IMAD.MOV.U32 R21, RZ, RZ, R7.reuse ;  /* 0x000000ffff157224 */ /* 0x100fe200078e0007 */
[----:B------:R-:W-:Y:S01]  /*2060*/  ISETP.GE.U32.AND P4, PT, R4, UR7, PT ;  /* 0x0000000704007c0c */ /* 0x000fe2000bf86070 */
[--C-:B------:R-:W-:Y:S01]  /*2070*/  IMAD.MOV.U32 R23, RZ, RZ, R7.reuse ;  /* 0x000000ffff177224 */ /* 0x100fe200078e0007 */
[----:B------:R-:W4:Y:S01]  /*2080*/  @!P0 LD.E.STRONG.SM R19, desc[UR12][R2.64+0x300] ;  /* 0x0003000c02138980 */ /* 0x000f22000c10b900 */
[----:B------:R-:W-:Y:S01]  /*2090*/  ISETP.GE.U32.AND P0, PT, R0, UR7, PT ;  /* 0x0000000700007c0c */ /* 0x000fe2000bf06070 */
[----:B------:R-:W-:-:S02]  /*20a0*/  IMAD.MOV.U32 R25, RZ, RZ, R7 ;  /* 0x000000ffff197224 */ /* 0x000fc400078e0007 */
[--C-:B------:R-:W-:Y:S01]  /*20b0*/  IMAD.MOV.U32 R27, RZ, RZ, R7.reuse ;  /* 0x000000ffff1b7224 */ /* 0x100fe200078e0007 */
[----:B------:R-:W4:Y:S01]  /*20c0*/  @!P1 LD.E.STRONG.SM R21, desc[UR12][R2.64+0x380] ;  /* 0x0003800c02159980 */ /* 0x000f22000c10b900 */
[----:B------:R-:W-:Y:S02]  /*20d0*/  IMAD.MOV.U32 R29, RZ, RZ, R7 ;  /* 0x000000ffff1d7224 */ /* 0x000fe400078e0007 */
[C---:B------:R-:W-:Y:S01]  /*20e0*/  VIADD R4, R33.reuse, 0x1e0 ;  /* 0x000001e021047836 */ /* 0x040fe20000000000 */
[----:B------:R-:W4:Y:S01]  /*20f0*/  @!P5 LD.E.STRONG.SM R23, desc[UR12][R2.64+0x400] ;  /* 0x0004000c0217d980 */ /* 0x000f22000c10b900 */
[C---:B------:R-:W-:Y:S02]  /*2100*/  VIADD R0, R33.reuse, 0x200 ;  /* 0x0000020021007836 */ /* 0x040fe40000000000 */
[----:B------:R-:W-:Y:S01]  /*2110*/  VIADD R33, R33, 0x240 ;  /* 0x0000024021217836 */ /* 0x000fe20000000000 */
[----:B------:R-:W4:Y:S01]  /*2120*/  @!P6 LD.E.STRONG.SM R25, desc[UR12][R2.64+0x480] ;  /* 0x0004800c0219e980 */ /* 0x000f22000c10b900 */
[----:B------:R-:W-:-:S02]  /*2130*/  ISETP.GE.U32.AND P1, PT, R4, UR7, PT ;  /* 0x0000000704007c0c */ /* 0x000fc4000bf26070 */
[----:B------:R-:W-:Y:S01]  /*2140*/  ISETP.GE.U32.AND P5, PT, R0, UR7, PT ;  /* 0x0000000700007c0c */ /* 0x000fe2000bfa6070 */
[----:B------:R-:W4:Y:S01]  /*2150*/  @!P2 LD.E.STRONG.SM R27, desc[UR12][R2.64+0x500] ;  /* 0x0005000c021ba980 */ /* 0x000f22000c10b900 */
[----:B------:R-:W-:Y:S02]  /*2160*/  ISETP.GE.U32.AND P6, PT, R35, UR7, PT ;  /* 0x0000000723007c0c */ /* 0x000fe4000bfc6070 */
[----:B------:R-:W-:Y:S01]  /*2170*/  ISETP.GE.U32.AND P2, PT, R34, UR7, PT ;  /* 0x0000000722007c0c */ /* 0x000fe2000bf46070 */
[----:B------:R-:W4:Y:S01]  /*2180*/  @!P3 LD.E.STRONG.SM R29, desc[UR12][R2.64+0x580] ;  /* 0x0005800c021db980 */ /* 0x000f22000c10b900 */
[----:B------:R-:W-:Y:S01]  /*2190*/  ISETP.GE.U32.AND P3, PT, R33, UR7, PT ;  /* 0x0000000721007c0c */ /* 0x000fe2000bf66070 */
[--C-:B------:R-:W-:Y:S02]  /*21a0*/  IMAD.MOV.U32 R41, RZ, RZ, R7.reuse ;  /* 0x000000ffff297224 */ /* 0x100fe400078e0007 */
[--C-:B------:R-:W-:Y:S02]  /*21b0*/  IMAD.MOV.U32 R43, RZ, RZ, R7.reuse ;  /* 0x000000ffff2b7224 */ /* 0x100fe400078e0007 */
[----:B------:R-:W-:-:S02]  /*21c0*/  IMAD.MOV.U32 R45, RZ, RZ, R7 ;  /* 0x000000ffff2d7224 */ /* 0x000fc400078e0007 */
[--C-:B------:R-:W-:Y:S01]  /*21d0*/  IMAD.MOV.U32 R0, RZ, RZ, R7.reuse ;  /* 0x000000ffff007224 */ /* 0x100fe200078e0007 */
[----:B------:R-:W4:Y:S01]  /*21e0*/  @!P4 LD.E.STRONG.SM R41, desc[UR12][R2.64+0x600] ;  /* 0x0006000c0229c980 */ /* 0x000f22000c10b900 */
[--C-:B------:R-:W-:Y:S02]  /*21f0*/  IMAD.MOV.U32 R4, RZ, RZ, R7.reuse ;  /* 0x000000ffff047224 */ /* 0x100fe400078e0007 */
[----:B------:R-:W-:Y:S01]  /*2200*/  IMAD.MOV.U32 R6, RZ, RZ, R7 ;  /* 0x000000ffff067224 */ /* 0x000fe200078e0007 */
[----:B------:R-:W4:Y:S04]  /*2210*/  @!P0 LD.E.STRONG.SM R43, desc[UR12][R2.64+0x680] ;  /* 0x0006800c022b8980 */ /* 0x000f28000c10b900 */
[----:B------:R-:W4:Y:S04]  /*2220*/  @!P6 LD.E.STRONG.SM R45, desc[UR12][R2.64+0x700] ;  /* 0x0007000c022de980 */ /* 0x000f28000c10b900 */
[----:B------:R-:W4:Y:S04]  /*2230*/  @!P1 LD.E.STRONG.SM R0, desc[UR12][R2.64+0x780] ;  /* 0x0007800c02009980 */ /* 0x000f28000c10b900 */
[----:B------:R-:W4:Y:S04]  /*2240*/  @!P5 LD.E.STRONG.SM R4, desc[UR12][R2.64+0x800] ;  /* 0x0008000c0204d980 */ /* 0x000f28000c10b900 */
[----:B------:R-:W4:Y:S04]  /*2250*/  @!P2 LD.E.STRONG.SM R6, desc[UR12][R2.64+0x880] ;  /* 0x0008800c0206a980 */ /* 0x000f28000c10b900 */
[----:B------:R-:W4:Y:S01]  /*2260*/  @!P3 LD.E.STRONG.SM R7, desc[UR12][R2.64+0x900] ;  /* 0x0009000c0207b980 */ /* 0x000f22000c10b900 */
[----:B------:R-:W0:Y:S01]  /*2270*/  S2R R39, SR_LANEID ;  /* 0x0000000000277919 */ /* 0x000e220000000000 */
[----:B------:R-:W1:Y:S01]  /*2280*/  S2UR UR5, SR_CgaCtaId ;  /* 0x00000000000579c3 */ /* 0x000e620000008800 */
[----:B------:R-:W-:Y:S01]  /*2290*/  SHF.R.U32.HI R40, RZ, 0x5, R31 ;  /* 0x00000005ff287819 */ /* 0x000fe2000001161f */
[----:B------:R-:W-:-:S02]  /*22a0*/  UMOV UR4, 0x400 ;  /* 0x0000040000047882 */ /* 0x000fc40000000000 */
[----:B-1----:R-:W-:Y:S02]  /*22b0*/  ULEA UR4, UR5, UR4, 0x18 ;  /* 0x0000000405047291 */ /* 0x002fe4000f8ec0ff */
[----:B0-----:R-:W-:-:S05]  /*22c0*/  IMAD R30, R40, 0x260, R39 ;  /* 0x00000260281e7824 */ /* 0x001fca00078e0227 */
[----:B------:R-:W-:-:S05]  /*22d0*/  LEA R30, R30, UR4, 0x2 ;  /* 0x000000041e1e7c11 */ /* 0x000fca000f8e10ff */
[----:B------:R-:W-:Y:S01]  /*22e0*/  IMAD R8, R39, 0x48, R30 ;  /* 0x0000004827087824 */ /* 0x000fe200078e021e */
[----:B------:R-:W-:Y:S01]  /*22f0*/  UISETP.NE.AND UP0, UPT, UR6, URZ, UPT ;  /* 0x000000ff0600728c */ /* 0x000fe2000bf05270 */
        /* <DEDUP_REMOVED lines=41> */
[----:B0-----:R-:W-:Y:S02]  /*2590*/  IADD3 R8, PT, PT, R28, R29, R32 ;  /* 0x0000001d1c087210 */ /* 0x001fe40007ffe020 */
[----:B------:R-:W-:Y:S02]  /*25a0*/  ISETP.NE.AND P1, PT, R39, 0x1f, PT ;  /* 0x0000001f2700780c */ /* 0x000fe40003f25270 */
[----:B------:R-:W-:Y:S02]  /*25b0*/  IADD3 R8, PT, PT, R26, R27, R8 ;  /* 0x0000001b1a087210 */ /* 0x000fe40007ffe008 */
[----:B------:R-:W-:Y:S02]  /*25c0*/  ISETP.NE.AND P2, PT, R40, 0xc, PT ;  /* 0x0000000c2800780c */ /* 0x000fe40003f45270 */
        /* <DEDUP_REMOVED lines=30> */
[----:B------:R-:W-:-:S03]  /*27b0*/  IMAD.IADD R11, R11, 0x1, R10 ;  /* 0x000000010b0b7824 */ /* 0x000fc600078e020a */
        /* <DEDUP_REMOVED lines=16> */
[----:B------:R-:W-:-:S04]  /*28c0*/  ISETP.NE.AND P0, PT, R40, 0x8, PT ;  /* 0x000000082800780c */ /* 0x000fc80003f05270 */
[----:B------:R-:W-:Y:S02]  /*28d0*/  SEL R8, R15, R8, !P0 ;  /* 0x000000080f087207 */ /* 0x000fe40004000000 */
[----:B------:R-:W-:Y:S02]  /*28e0*/  ISETP.NE.AND P0, PT, R40, 0xa, PT ;  /* 0x0000000a2800780c */ /* 0x000fe40003f05270 */
[----:B------:R-:W-:Y:S02]  /*28f0*/  SEL R8, R16, R8, !P1 ;  /* 0x0000000810087207 */ /* 0x000fe40004800000 */
[----:B------:R-:W-:Y:S02]  /*2900*/  ISETP.NE.AND P1, PT, R40, 0xb, PT ;  /* 0x0000000b2800780c */ /* 0x000fe40003f25270 */
[----:B------:R-:W-:Y:S02]  /*2910*/  SEL R8, R17, R8, !P0 ;  /* 0x0000000811087207 */ /* 0x000fe40004000000 */
[----:B------:R-:W-:-:S02]  /*2920*/  ISETP.GE.U32.AND P0, PT, R31, 0x20, PT ;  /* 0x000000201f00780c */ /* 0x000fc40003f06070 */
[----:B------:R-:W-:Y:S01]  /*2930*/  SEL R8, R18, R8, !P1 ;  /* 0x0000000812087207 */ /* 0x000fe20004800000 */
[----:B------:R-:W-:Y:S01]  /*2940*/  @!P2 IMAD.IADD R8, R19, 0x1, R18 ;  /* 0x000000011308a824 */ /* 0x000fe200078e0212 */
[----:B------:R-:W-:-:S04]  /*2950*/  ISETP.NE.AND P1, PT, R39, RZ, PT ;  /* 0x000000ff2700720c */ /* 0x000fc80003f25270 */
[----:B------:R-:W-:Y:S02]  /*2960*/  SEL R41, R41, RZ, P1 ;  /* 0x000000ff29297207 */ /* 0x000fe40000800000 */
[----:B------:R-:W-:-:S04]  /*2970*/  SEL R9, R8, RZ, P0 ;  /* 0x000000ff08097207 */ /* 0x000fc80000000000 */
[----:B-----5:R-:W-:Y:S01]  /*2980*/  IADD3 R9, PT, PT, R9, R41, R38 ;  /* 0x0000002909097210 */ /* 0x020fe20007ffe026 */
[----:B------:R-:W-:Y:S06]  /*2990*/  BRA `(.L_x_334) ;  /* 0x0000000c005c7947 */ /* 0x000fec0003800000 */
.L_x_333:
[----:B0-----:R-:W-:Y:S02]  /*29a0*/  IADD3 R8, PT, PT, R28, R29, R32 ;  /* 0x0000001d1c087210 */ /* 0x001fe40007ffe020 */
[C---:B------:R-:W-:Y:S02]  /*29b0*/  ISETP.NE.AND P1, PT, R39.reuse, 0x1f, PT ;  /* 0x0000001f2700780c */ /* 0x040fe40003f25270 */
[----:B------:R-:W-:Y:S02]  /*29c0*/  IADD3 R8, PT, PT, R26, R27, R8 ;  /* 0x0000001b1a087210 */ /* 0x000fe40007ffe008 */
        /* <DEDUP_REMOVED lines=37> */
[----:B------:R-:W-:Y:S01]  /*2c20*/  IMAD.IADD R14, R14, 0x1, R13 ;  /* 0x000000010e0e7824 */ /* 0x000fe200078e020d */
[----:B------:R-:W0:Y:S02]  /*2c30*/  LDS R11, [UR4+0x40] ;  /* 0x00004004ff0b7984 */ /* 0x000e240008000800 */
        /* <DEDUP_REMOVED lines=14> */
[----:B------:R-:W-:-:S04]  /*2d20*/  ISETP.NE.AND P0, PT, R40, 0xa, PT ;  /* 0x0000000a2800780c */ /* 0x000fc80003f05270 */
[----:B------:R-:W-:Y:S01]  /*2d30*/  SEL R8, R17, R8, !P0 ;  /* 0x0000000811087207 */ /* 0x000fe20004000000 */
[----:B------:R-:W-:Y:S01]  /*2d40*/  IMAD.IADD R17, R41, 0x1, -R38 ;  /* 0x0000000129117824 */ /* 0x000fe200078e0a26 */
[----:B------:R-:W-:-:S04]  /*2d50*/  ISETP.NE.AND P0, PT, R40, 0xb, PT ;  /* 0x0000000b2800780c */ /* 0x000fc80003f05270 */
[----:B------:R-:W-:Y:S02]  /*2d60*/  SEL R8, R18, R8, !P0 ;  /* 0x0000000812087207 */ /* 0x000fe40004000000 */
[----:B------:R-:W-:Y:S01]  /*2d70*/  ISETP.GT.U32.AND P0, PT, R31, 0x1f, PT ;  /* 0x0000001f1f00780c */ /* 0x000fe20003f04070 */
[----:B0-----:R-:W-:Y:S01]  /*2d80*/  IMAD.IADD R11, R19, 0x1, R11 ;  /* 0x00000001130b7824 */ /* 0x001fe200078e020b */
        /* <DEDUP_REMOVED lines=22> */
.L_x_380:
[----:B------:R-:W-:Y:S05]  /*2ef0*/  @!P0 BRA `(.L_x_337) ;  /* 0x0000000000248947 */ /* 0x000fea0003800000 */
[----:B------:R-:W-:-:S07]  /*2f00*/  IMAD.MOV.U32 R14, RZ, RZ, 0x1de ;  /* 0x000001deff0e7424 */ /* 0x000fce00078e00ff */
.L_x_339:
[----:B------:R-:W-:Y:S05]  /*2f10*/  NANOSLEEP R14 ;  /* 0x0000000e0000735d */ /* 0x000fea0003800000 */
[----:B------:R-:W2:Y:S01]  /*2f20*/  LD.E.64.STRONG.GPU R8, desc[UR12][R12.64+0x100] ;  /* 0x0001000c0c087980 */ /* 0x000ea2000c10fb00 */
[----:B------:R-:W-:Y:S01]  /*2f30*/  UMOV UR5, 0xffffffff ;  /* 0xffffffff00057882 */ /* 0x000fe20000000000 */
[----:B------:R-:W-:Y:S02]  /*2f40*/  SHF.R.U32.HI R14, RZ, 0x1, R14 ;  /* 0x00000001ff0e7819 */ /* 0x000fe4000001160e */
[----:B--2---:R-:W-:Y:S01]  /*2f50*/  ISETP.NE.AND P0, PT, R8, 0x63, PT ;  /* 0x000000630800780c */ /* 0x004fe20003f05270 */
[----:B------:R-:W-:-:S12]  /*2f60*/  BRA.DIV UR5, `(.L_x_338) ;  /* 0x0000001a05747947 */ /* 0x000fd8000b800000 */
[----:B------:R-:W-:-:S13]  /*2f70*/  VOTE.ANY P0, !P0 ;  /* 0x0000000000ff7806 */ /* 0x000fda0004000100 */
.L_x_383:
[----:B------:R-:W-:Y:S05]  /*2f80*/  @P0 BRA `(.L_x_339) ;  /* 0xfffffffc00e00947 */ /* 0x000fea000383ffff */
.L_x_337:
[----:B------:R-:W-:Y:S01]  /*2f90*/  UMOV UR5, 0xffffffff ;  /* 0xffffffff00057882 */ /* 0x000fe20000000000 */
[----:B------:R-:W-:Y:S02]  /*2fa0*/  ISETP.NE.AND P2, PT, R8, 0x65, PT ;  /* 0x000000650800780c */ /* 0x000fe40003f45270 */
[----:B------:R-:W-:Y:S11]  /*2fb0*/  BRA.DIV UR5, `(.L_x_340) ;  /* 0x0000001a05807947 */ /* 0x000ff6000b800000 */
[----:B------:R-:W0:Y:S01]  /*2fc0*/  S2R R19, SR_GEMASK ;  /* 0x0000000000137919 */ /* 0x000e220000003c00 */
[----:B------:R-:W-:-:S04]  /*2fd0*/  VOTE.ANY R10, PT, !P2 ;  /* 0x00000000000a7806 */ /* 0x000fc800050e0100 */
[----:B0-----:R-:W-:-:S05]  /*2fe0*/  LOP3.LUT R10, R10, 0x80000000, R19, 0xec, !PT ;  /* 0x800000000a0a7812 */ /* 0x001fca00078eec13 */
[----:B------:R-:W-:-:S05]  /*2ff0*/  VIADD R13, R10, 0xffffffff ;  /* 0xffffffff0a0d7836 */ /* 0x000fca0000000000 */
[----:B------:R-:W-:Y:S01]  /*3000*/  LOP3.LUT R13, R10, R13, RZ, 0xc, !PT ;  /* 0x0000000d0a0d7212 */ /* 0x000fe200078e0cff */
[----:B------:R-:W-:-:S03]  /*3010*/  VIADD R10, R39, 0x2 ;  /* 0x00000002270a7836 */ /* 0x000fc60000000000 */
[----:B------:R-:W0:Y:S02]  /*3020*/  POPC R15, R13 ;  /* 0x0000000d000f7309 */ /* 0x000e240000000000 */
[----:B0-----:R-:W0:Y:S01]  /*3030*/  SHFL.DOWN PT, R16, R9, 0x1, R15 ;  /* 0x0820000009107989 */ /* 0x001e2200000e000f */
[----:B------:R-:W-:-:S04]  /*3040*/  ISETP.GE.AND P0, PT, R39, R15, PT ;  /* 0x0000000f2700720c */ /* 0x000fc80003f06270 */
[----:B0-----:R-:W-:Y:S02]  /*3050*/  SEL R16, R16, RZ, !P0 ;  /* 0x000000ff10107207 */ /* 0x001fe40004000000 */
[----:B------:R-:W-:Y:S01]  /*3060*/  ISETP.GT.AND P0, PT, R10, R15, PT ;  /* 0x0000000f0a00720c */ /* 0x000fe20003f04270 */
[----:B------:R-:W-:Y:S02]  /*3070*/  VIADD R10, R39, 0x4 ;  /* 0x00000004270a7836 */ /* 0x000fe40000000000 */
[----:B------:R-:W-:-:S05]  /*3080*/  IMAD.IADD R12, R16, 0x1, R9 ;  /* 0x00000001100c7824 */ /* 0x000fca00078e0209 */
[----:B------:R-:W0:Y:S02]  /*3090*/  SHFL.DOWN PT, R16, R12, 0x2, R15 ;  /* 0x084000000c107989 */ /* 0x000e2400000e000f */
[----:B0-----:R-:W-:Y:S02]  /*30a0*/  SEL R43, R16, RZ, !P0 ;  /* 0x000000ff102b7207 */ /* 0x001fe40004000000 */
[----:B------:R-:W-:Y:S01]  /*30b0*/  ISETP.GT.AND P0, PT, R10, R15, PT ;  /* 0x0000000f0a00720c */ /* 0x000fe20003f04270 */
[----:B------:R-:W-:Y:S02]  /*30c0*/  VIADD R10, R39, 0x8 ;  /* 0x00000008270a7836 */ /* 0x000fe40000000000 */
[----:B------:R-:W-:Y:S02]  /*30d0*/  IMAD.IADD R38, R12, 0x1, R43 ;  /* 0x000000010c267824 */ /* 0x000fe400078e022b */
[----:B------:R-:W0:Y:S03]  /*30e0*/  LDC.64 R12, c[0x0][0x390] ;  /* 0x0000e400ff0c7b82 */ /* 0x000e260000000a00 */
[----:B------:R-:W1:Y:S02]  /*30f0*/  SHFL.DOWN PT, R16, R38, 0x4, R15 ;  /* 0x0880000026107989 */ /* 0x000e6400000e000f */
[----:B-1----:R-:W-:-:S02]  /*3100*/  SEL R9, R16, RZ, !P0 ;  /* 0x000000ff10097207 */ /* 0x002fc40004000000 */
[----:B------:R-:W-:-:S03]  /*3110*/  ISETP.GT.AND P0, PT, R10, R15, PT ;  /* 0x0000000f0a00720c */ /* 0x000fc60003f04270 */
[----:B------:R-:W-:Y:S01]  /*3120*/  IMAD.IADD R44, R38, 0x1, R9 ;  /* 0x00000001262c7824 */ /* 0x000fe200078e0209 */
[----:B0-----:R-:W-:-:S04]  /*3130*/  IADD3 R38, P3, PT, R12, 0x100, RZ ;  /* 0x000001000c267810 */ /* 0x001fc80007f7e0ff */
[----:B------:R-:W0:Y:S01]  /*3140*/  SHFL.DOWN PT, R16, R44, 0x8, R15 ;  /* 0x090000002c107989 */ /* 0x000e2200000e000f */
[----:B------:R-:W-:Y:S01]  /*3150*/  IMAD.X R43, RZ, RZ, R13, P3 ;  /* 0x000000ffff2b7224 */ /* 0x000fe200018e060d */
[----:B0-----:R-:W-:Y:S02]  /*3160*/  SEL R9, R16, RZ, !P0 ;  /* 0x000000ff10097207 */ /* 0x001fe40004000000 */
[----:B------:R-:W-:Y:S01]  /*3170*/  ISETP.NE.AND P0, PT, R8, 0x65, PT ;  /* 0x000000650800780c */ /* 0x000fe20003f05270 */
[----:B------:R-:W-:Y:S02]  /*3180*/  VIADD R8, R39, 0x10 ;  /* 0x0000001027087836 */ /* 0x000fe40000000000 */
[----:B------:R-:W-:-:S03]  /*3190*/  IMAD.IADD R42, R44, 0x1, R9 ;  /* 0x000000012c2a7824 */ /* 0x000fc600078e0209 */
[----:B------:R-:W-:Y:S02]  /*31a0*/  ISETP.GT.AND P2, PT, R8, R15, PT ;  /* 0x0000000f0800720c */ /* 0x000fe40003f44270 */
[----:B------:R-:W0:Y:S05]  /*31b0*/  SHFL.DOWN PT, R16, R42, 0x10, R15 ;  /* 0x0a0000002a107989 */ /* 0x000e2a00000e000f */
[----:B------:R-:W-:Y:S02]  /*31c0*/  VOTE.ALL P0, P0 ;  /* 0x0000000000ff7806 */ /* 0x000fe40000000000 */
[----:B0-----:R-:W-:-:S05]  /*31d0*/  SEL R9, R16, RZ, !P2 ;  /* 0x000000ff10097207 */ /* 0x001fca0005000000 */
[----:B------:R-:W-:-:S07]  /*31e0*/  IMAD.IADD R12, R42, 0x1, R9 ;  /* 0x000000012a0c7824 */ /* 0x000fce00078e0209 */
.L_x_392:
[----:B------:R-:W-:Y:S05]  /*31f0*/  @!P0 BRA `(.L_x_341) ;  /* 0x0000000000e48947 */ /* 0x000fea0003800000 */
[----:B------:R-:W-:-:S07]  /*3200*/  IMAD.MOV.U32 R42, RZ, RZ, 0x1de ;  /* 0x000001deff2a7424 */ /* 0x000fce00078e00ff */
.L_x_347:
[----:B------:R-:W-:Y:S02]  /*3210*/  IMAD.MOV.U32 R8, RZ, RZ, R38 ;  /* 0x000000ffff087224 */ /* 0x000fe400078e0026 */
[----:B------:R-:W-:Y:S02]  /*3220*/  IMAD.MOV.U32 R9, RZ, RZ, R43 ;  /* 0x000000ffff097224 */ /* 0x000fe400078e002b */
        /* <DEDUP_REMOVED lines=8> */
.L_x_395:
[----:B------:R-:W-:Y:S05]  /*32b0*/  @!P0 BRA `(.L_x_343) ;  /* 0x0000000000248947 */ /* 0x000fea0003800000 */
[----:B------:R-:W-:-:S07]  /*32c0*/  IMAD.MOV.U32 R13, RZ, RZ, R42 ;  /* 0x000000ffff0d7224 */ /* 0x000fce00078e002a */
.L_x_345:
[----:B------:R-:W-:Y:S05]  /*32d0*/  NANOSLEEP R13 ;  /* 0x0000000d0000735d */ /* 0x000fea0003800000 */
[----:B------:R-:W2:Y:S01]  /*32e0*/  LD.E.64.STRONG.GPU R8, desc[UR12][R14.64+-0x100] ;  /* 0xffff000c0e087980 */ /* 0x000ea2000c10fb00 */
[----:B------:R-:W-:Y:S01]  /*32f0*/  UMOV UR5, 0xffffffff ;  /* 0xffffffff00057882 */ /* 0x000fe20000000000 */
[----:B------:R-:W-:Y:S02]  /*3300*/  SHF.R.U32.HI R13, RZ, 0x1, R13 ;  /* 0x00000001ff0d7819 */ /* 0x000fe4000001160d */
[----:B--2---:R-:W-:Y:S01]  /*3310*/  ISETP.NE.AND P0, PT, R8, 0x63, PT ;  /* 0x000000630800780c */ /* 0x004fe20003f05270 */
[----:B------:R-:W-:-:S12]  /*3320*/  BRA.DIV UR5, `(.L_x_344) ;  /* 0x0000001a05c87947 */ /* 0x000fd8000b800000 */
[----:B------:R-:W-:-:S13]  /*3330*/  VOTE.ANY P0, !P0 ;  /* 0x0000000000ff7806 */ /* 0x000fda0004000100 */
.L_x_398:
[----:B------:R-:W-:Y:S05]  /*3340*/  @P0 BRA `(.L_x_345) ;  /* 0xfffffffc00e00947 */ /* 0x000fea000383ffff */
.L_x_343:
[----:B------:R-:W-:Y:S01]  /*3350*/  UMOV UR5, 0xffffffff ;  /* 0xffffffff00057882 */ /* 0x000fe20000000000 */
[----:B------:R-:W-:Y:S02]  /*3360*/  ISETP.NE.AND P0, PT, R8, 0x65, PT ;  /* 0x000000650800780c */ /* 0x000fe40003f05270 */
[----:B------:R-:W-:Y:S11]  /*3370*/  BRA.DIV UR5, `(.L_x_346) ;  /* 0x0000001a05d47947 */ /* 0x000ff6000b800000 */
[----:B------:R-:W-:Y:S01]  /*3380*/  VOTE.ANY R10, PT, !P0 ;  /* 0x00000000000a7806 */ /* 0x000fe200040e0100 */
[----:B------:R-:W-:-:S03]  /*3390*/  VIADD R18, R18, 0xffffffe0 ;  /* 0xffffffe012127836 */ /* 0x000fc60000000000 */
[----:B------:R-:W-:-:S05]  /*33a0*/  LOP3.LUT R10, R10, 0x80000000, R19, 0xec, !PT ;  /* 0x800000000a0a7812 */ /* 0x000fca00078eec13 */
        /* <DEDUP_REMOVED lines=14> */
[----:B------:R-:W-:-:S05]  /*3490*/  IMAD.IADD R45, R44, 0x1, R45 ;  /* 0x000000012c2d7824 */ /* 0x000fca00078e022d */
[----:B------:R-:W0:Y:S02]  /*34a0*/  SHFL.DOWN PT, R16, R45, 0x4, R15 ;  /* 0x088000002d107989 */ /* 0x000e2400000e000f */
[----:B0-----:R-:W-:Y:S02]  /*34b0*/  SEL R16, R16, RZ, !P0 ;  /* 0x000000ff10107207 */ /* 0x001fe40004000000 */
[----:B------:R-:W-:-:S03]  /*34c0*/  ISETP.GT.AND P0, PT, R10, R15, PT ;  /* 0x0000000f0a00720c */ /* 0x000fc60003f04270 */
[----:B------:R-:W-:-:S05]  /*34d0*/  IMAD.IADD R9, R45, 0x1, R16 ;  /* 0x000000012d097824 */ /* 0x000fca00078e0210 */
[----:B------:R-:W0:Y:S02]  /*34e0*/  SHFL.DOWN PT, R16, R9, 0x8, R15 ;  /* 0x0900000009107989 */ /* 0x000e2400000e000f */
[----:B0-----:R-:W-:Y:S02]  /*34f0*/  SEL R16, R16, RZ, !P0 ;  /* 0x000000ff10107207 */ /* 0x001fe40004000000 */
[----:B------:R-:W-:Y:S01]  /*3500*/  ISETP.NE.AND P0, PT, R8, 0x65, PT ;  /* 0x000000650800780c */ /* 0x000fe20003f05270 */
[----:B------:R-:W-:Y:S02]  /*3510*/  VIADD R8, R39, 0x10 ;  /* 0x0000001027087836 */ /* 0x000fe40000000000 */
[----:B------:R-:W-:-:S03]  /*3520*/  IMAD.IADD R44, R9, 0x1, R16 ;  /* 0x00000001092c7824 */ /* 0x000fc600078e0210 */
[----:B------:R-:W-:Y:S02]  /*3530*/  ISETP.GT.AND P2, PT, R8, R15, PT ;  /* 0x0000000f0800720c */ /* 0x000fe40003f44270 */
[----:B------:R-:W0:Y:S05]  /*3540*/  SHFL.DOWN PT, R16, R44, 0x10, R15 ;  /* 0x0a0000002c107989 */ /* 0x000e2a00000e000f */
[----:B------:R-:W-:Y:S02]  /*3550*/  VOTE.ALL P0, P0 ;  /* 0x0000000000ff7806 */ /* 0x000fe40000000000 */
[----:B0-----:R-:W-:-:S04]  /*3560*/  SEL R13, R16, RZ, !P2 ;  /* 0x000000ff100d7207 */ /* 0x001fc80005000000 */
[----:B------:R-:W-:-:S07]  /*3570*/  IADD3 R12, PT, PT, R44, R13, R12 ;  /* 0x0000000d2c0c7210 */ /* 0x000fce0007ffe00c */
.L_x_407:
[----:B------:R-:W-:Y:S05]  /*3580*/  @P0 BRA `(.L_x_347) ;  /* 0xfffffffc00200947 */ /* 0x000fea000383ffff */
.L_x_341:
[----:B------:R-:W-:Y:S01]  /*3590*/  ISETP.NE.AND P0, PT, R39, RZ, PT ;  /* 0x000000ff2700720c */ /* 0x000fe20003f05270 */
[----:B------:R-:W0:Y:S01]  /*35a0*/  @!P1 S2R R9, SR_CgaCtaId ;  /* 0x0000000000099919 */ /* 0x000e220000008800 */
[----:B------:R-:W-:Y:S01]  /*35b0*/  @!P1 MOV R8, 0x400 ;  /* 0x0000040000089802 */ /* 0x000fe20000000f00 */
[----:B------:R-:W-:Y:S02]  /*35c0*/  @!P1 IMAD.IADD R11, R11, 0x1, R12 ;  /* 0x000000010b0b9824 */ /* 0x000fe400078e020c */
[----:B------:R-:W-:-:S05]  /*35d0*/  @!P1 IMAD.MOV.U32 R10, RZ, RZ, 0x65 ;  /* 0x00000065ff0a9424 */ /* 0x000fca00078e00ff */
[----:B------:R1:W-:Y:S03]  /*35e0*/  @!P1 ST.E.64.STRONG.GPU desc[UR12][R40.64+0x100], R10 ;  /* 0x0001000a28009985 */ /* 0x0003e6000c10fb0c */
[----:B------:R-:W-:Y:S01]  /*35f0*/  @!P0 MOV R13, 0x400 ;  /* 0x00000400000d8802 */ /* 0x000fe20000000f00 */
[----:B------:R-:W2:Y:S01]  /*3600*/  @!P0 S2R R14, SR_CgaCtaId ;  /* 0x00000000000e8919 */ /* 0x000ea20000008800 */
[----:B0-----:R-:W-:Y:S01]  /*3610*/  @!P1 LEA R9, R9, R8, 0x18 ;  /* 0x0000000809099211 */ /* 0x001fe200078ec0ff */
[----:B------:R-:W-:Y:S02]  /*3620*/  IMAD.MOV.U32 R8, RZ, RZ, R17 ;  /* 0x000000ffff087224 */ /* 0x000fe400078e0011 */
[----:B------:R-:W-:Y:S02]  /*3630*/  @!P0 IMAD.MOV.U32 R8, RZ, RZ, R12 ;  /* 0x000000ffff088224 */ /* 0x000fe400078e000c */
[----:B------:R1:W-:Y:S04]  /*3640*/  @!P1 STS [R9+0x8], R11 ;  /* 0x0000080b09009388 */ /* 0x0003e80000000800 */
[----:B------:R1:W-:Y:S01]  /*3650*/  @!P1 STS [R9+0x4], R12 ;  /* 0x0000040c09009388 */ /* 0x0003e20000000800 */
[----:B--2---:R-:W-:-:S05]  /*3660*/  @!P0 LEA R13, R14, R13, 0x18 ;  /* 0x0000000d0e0d8211 */ /* 0x004fca00078ec0ff */
[----:B------:R1:W-:Y:S02]  /*3670*/  @!P0 STS [R13+0x54], R12 ;  /* 0x0000540c0d008388 */ /* 0x0003e40000000800 */
.L_x_335:
        /* <DEDUP_REMOVED lines=9> */
.L_x_334:
[----:B------:R-:W-:Y:S01]  /*3710*/  IMAD.IADD R32, R32, 0x1, R9 ;  /* 0x0000000120207824 */ /* 0x000fe200078e0209 */
[----:B------:R-:W0:Y:S01]  /*3720*/  S2R R11, SR_LANEID ;  /* 0x00000000000b7919 */ /* 0x000e220000000000 */
[----:B------:R-:W-:Y:S02]  /*3730*/  BAR.SYNC.DEFER_BLOCKING 0x0 ;  /* 0x0000000000007b1d */ /* 0x000fe40000010000 */
[----:B------:R-:W-:Y:S01]  /*3740*/  IMAD.IADD R29, R29, 0x1, R32 ;  /* 0x000000011d1d7824 */ /* 0x000fe200078e0220 */
[----:B------:R-:W-:Y:S01]  /*3750*/  ISETP.NE.AND P0, PT, R31, RZ, PT ;  /* 0x000000ff1f00720c */ /* 0x000fe20003f05270 */
[----:B------:R-:W-:Y:S02]  /*3760*/  IMAD.U32 R14, RZ, RZ, UR7 ;  /* 0x00000007ff0e7e24 */ /* 0x000fe4000f8e00ff */
[----:B------:R-:W-:Y:S01]  /*3770*/  IMAD.IADD R28, R28, 0x1, R29 ;  /* 0x000000011c1c7824 */ /* 0x000fe200078e021d */
[----:B------:R-:W1:Y:S01]  /*3780*/  LDCU.64 UR8, c[0x0][0x388] ;  /* 0x00007100ff0877ac */ /* 0x000e620008000a00 */
[----:B------:R-:W2:Y:S02]  /*3790*/  S2R R12, SR_TID.X ;  /* 0x00000000000c7919 */ /* 0x000ea40000002100 */
[----:B------:R-:W-:-:S04]  /*37a0*/  IMAD.IADD R27, R27, 0x1, R28 ;  /* 0x000000011b1b7824 */ /* 0x000fc800078e021c */
[----:B------:R-:W-:-:S04]  /*37b0*/  IMAD.IADD R26, R26, 0x1, R27 ;  /* 0x000000011a1a7824 */ /* 0x000fc800078e021b */
[----:B------:R-:W-:-:S04]  /*37c0*/  IMAD.IADD R25, R25, 0x1, R26 ;  /* 0x0000000119197824 */ /* 0x000fc800078e021a */
[----:B------:R-:W-:-:S04]  /*37d0*/  IMAD.IADD R24, R24, 0x1, R25 ;  /* 0x0000000118187824 */ /* 0x000fc800078e0219 */
[----:B------:R-:W-:Y:S02]  /*37e0*/  IMAD.IADD R23, R23, 0x1, R24 ;  /* 0x0000000117177824 */ /* 0x000fe400078e0218 */
[----:B0-----:R-:W-:Y:S02]  /*37f0*/  IMAD R10, R11, 0x48, R30 ;  /* 0x000000480b0a7824 */ /* 0x001fe400078e021e */
[----:B------:R-:W-:-:S03]  /*3800*/  IMAD.IADD R22, R22, 0x1, R23 ;  /* 0x0000000116167824 */ /* 0x000fc600078e0217 */
[----:B------:R0:W-:Y:S01]  /*3810*/  STS [R10], R9 ;  /* 0x000000090a007388 */ /* 0x0001e20000000800 */
[----:B------:R-:W-:-:S03]  /*3820*/  IMAD.IADD R21, R21, 0x1, R22 ;  /* 0x0000000115157824 */ /* 0x000fc600078e0216 */
[----:B------:R-:W-:Y:S01]  /*3830*/  STS [R10+0x4], R32 ;  /* 0x000004200a007388 */ /* 0x000fe20000000800 */
        /* <DEDUP_REMOVED lines=12> */
[----:B0-----:R-:W-:-:S03]  /*3900*/  IMAD.IADD R9, R2, 0x1, R3 ;  /* 0x0000000102097824 */ /* 0x001fc600078e0203 */
[----:B------:R-:W-:Y:S01]  /*3910*/  STS [R10+0x20], R23 ;  /* 0x000020170a007388 */ /* 0x000fe20000000800 */
[----:B------:R-:W-:-:S03]  /*3920*/  IMAD.IADD R0, R0, 0x1, R9 ;  /* 0x0000000100007824 */ /* 0x000fc600078e0209 */
[----:B------:R-:W-:Y:S04]  /*3930*/  STS [R10+0x24], R22 ;  /* 0x000024160a007388 */ /* 0x000fe80000000800 */
[----:B------:R-:W-:Y:S04]  /*3940*/  STS [R10+0x28], R21 ;  /* 0x000028150a007388 */ /* 0x000fe80000000800 */
[----:B------:R-:W-:Y:S04]  /*3950*/  STS [R10+0x2c], R20 ;  /* 0x00002c140a007388 */ /* 0x000fe80000000800 */
[----:B------:R-:W-:Y:S04]  /*3960*/  STS [R10+0x30], R7 ;  /* 0x000030070a007388 */ /* 0x000fe80000000800 */
[----:B------:R-:W-:Y:S04]  /*3970*/  STS [R10+0x34], R6 ;  /* 0x000034060a007388 */ /* 0x000fe80000000800 */
[----:B------:R-:W-:Y:S04]  /*3980*/  STS [R10+0x38], R5 ;  /* 0x000038050a007388 */ /* 0x000fe80000000800 */
[----:B------:R-:W-:Y:S04]  /*3990*/  STS [R10+0x3c], R8 ;  /* 0x00003c080a007388 */ /* 0x000fe80000000800 */
[----:B------:R2:W-:Y:S04]  /*39a0*/  STS [R10+0x40], R3 ;  /* 0x000040030a007388 */ /* 0x0005e80000000800 */
[----:B------:R-:W-:Y:S04]  /*39b0*/  STS [R10+0x44], R9 ;  /* 0x000044090a007388 */ /* 0x000fe80000000800 */
[----:B------:R0:W-:Y:S01]  /*39c0*/  STS [R10+0x48], R0 ;  /* 0x000048000a007388 */ /* 0x0001e20000000800 */
[----:B------:R-:W-:-:S03]  /*39d0*/  NOP ;  /* 0x0000000000007918 */ /* 0x000fc60000000000 */
[----:B------:R-:W-:Y:S01]  /*39e0*/  LDS R43, [R30] ;  /* 0x000000001e2b7984 */ /* 0x000fe20000000800 */
[C---:B--2---:R-:W-:Y:S02]  /*39f0*/  LOP3.LUT R3, R12.reuse, 0x1f, RZ, 0xc0, !PT ;  /* 0x0000001f0c037812 */ /* 0x044fe400078ec0ff */
[----:B------:R-:W-:Y:S01]  /*3a00*/  LOP3.LUT R12, R12, 0x3e0, RZ, 0xc0, !PT ;  /* 0x000003e00c0c7812 */ /* 0x000fe200078ec0ff */
[----:B------:R-:W-:Y:S04]  /*3a10*/  LDS R45, [R30+0x80] ;  /* 0x000080001e2d7984 */ /* 0x000fe80000000800 */
[----:B------:R-:W-:Y:S01]  /*3a20*/  LDS R4, [R30+0x100] ;  /* 0x000100001e047984 */ /* 0x000fe20000000800 */
[----:B------:R-:W-:-:S03]  /*3a30*/  IMAD R12, R12, 0x13, R3 ;  /* 0x000000130c0c7824 */ /* 0x000fc600078e0203 */
[----:B------:R-:W-:Y:S01]  /*3a40*/  LDS R41, [R30+0x180] ;  /* 0x000180001e297984 */ /* 0x000fe20000000800 */
[----:B0-----:R-:W-:-:S03]  /*3a50*/  VIADD R10, R12, 0x20 ;  /* 0x000000200c0a7836 */ /* 0x001fc60000000000 */
[----:B------:R-:W-:Y:S04]  /*3a60*/  LDS R39, [R30+0x200] ;  /* 0x000200001e277984 */ /* 0x000fe80000000800 */
        /* <DEDUP_REMOVED lines=14> */
[----:B------:R-:W-:Y:S01]  /*3b50*/  @!P0 STS [UR4+0x7b80], R14 ;  /* 0x007b800eff008988 */ /* 0x000fe20008000804 */
[----:B------:R-:W-:Y:S01]  /*3b60*/  BAR.SYNC.DEFER_BLOCKING 0x0 ;  /* 0x0000000000007b1d */ /* 0x000fe20000010000 */
[----:B------:R-:W-:-:S05]  /*3b70*/  IADD3 R3, P0, PT, R12, UR10, RZ ;  /* 0x0000000a0c037c10 */ /* 0x000fca000ff1e0ff */
[----:B------:R-:W0:Y:S01]  /*3b80*/  S2R R2, SR_TID.X ;  /* 0x0000000000027919 */ /* 0x000e220000002100 */
[----:B------:R-:W2:Y:S01]  /*3b90*/  LDS R0, [UR4+0x7b80] ;  /* 0x007b8004ff007984 */ /* 0x000ea20008000800 */
[C---:B0-----:R-:W-:Y:S02]  /*3ba0*/  LOP3.LUT R6, R2.reuse, 0x3e0, RZ, 0xc0, !PT ;  /* 0x000003e002067812 */ /* 0x041fe400078ec0ff */
[----:B------:R-:W-:-:S05]  /*3bb0*/  LOP3.LUT R2, R2, 0x1f, RZ, 0xc0, !PT ;  /* 0x0000001f02027812 */ /* 0x000fca00078ec0ff */
[----:B------:R-:W-:Y:S02]  /*3bc0*/  IMAD R8, R6, 0x13, R2 ;  /* 0x0000001306087824 */ /* 0x000fe400078e0202 */
[----:B------:R-:W-:Y:S01]  /*3bd0*/  IMAD.X R6, RZ, RZ, UR11, P0 ;  /* 0x0000000bff067e24 */ /* 0x000fe200080e06ff */
[----:B-1----:R-:W-:-:S04]  /*3be0*/  LEA R2, P0, R3, UR8, 0x2 ;  /* 0x0000000803027c11 */ /* 0x002fc8000f8010ff */
[----:B------:R-:W-:Y:S01]  /*3bf0*/  LEA.HI.X R3, R3, UR9, R6, 0x2, P0 ;  /* 0x0000000903037c11 */ /* 0x000fe200080f1406 */
[----:B------:R-:W-:Y:S01]  /*3c00*/  VIADD R6, R8, 0x40 ;  /* 0x0000004008067836 */ /* 0x000fe20000000000 */
[-C--:B--2---:R-:W-:Y:S01]  /*3c10*/  ISETP.GE.AND P1, PT, R12, R0.reuse, PT ;  /* 0x000000000c00720c */ /* 0x084fe20003f26270 */
[----:B------:R-:W-:Y:S01]  /*3c20*/  VIADD R12, R8, 0xa0 ;  /* 0x000000a0080c7836 */ /* 0x000fe20000000000 */
[-C--:B------:R-:W-:Y:S01]  /*3c30*/  ISETP.GE.AND P2, PT, R10, R0.reuse, PT ;  /* 0x000000000a00720c */ /* 0x080fe20003f46270 */
[----:B------:R-:W-:Y:S01]  /*3c40*/  VIADD R10, R8, 0x60 ;  /* 0x00000060080a7836 */ /* 0x000fe20000000000 */
[-C--:B------:R-:W-:Y:S01]  /*3c50*/  ISETP.GE.AND P3, PT, R6, R0.reuse, PT ;  /* 0x000000000600720c */ /* 0x080fe20003f66270 */
[----:B------:R-:W-:Y:S01]  /*3c60*/  VIADD R6, R8, 0x80 ;  /* 0x0000008008067836 */ /* 0x000fe20000000000 */
[-C--:B------:R-:W-:Y:S02]  /*3c70*/  ISETP.GE.AND P6, PT, R12, R0.reuse, PT ;  /* 0x000000000c00720c */ /* 0x080fe40003fc6270 */
[-C--:B------:R-:W-:Y:S01]  /*3c80*/  ISETP.GE.AND P4, PT, R10, R0.reuse, PT ;  /* 0x000000000a00720c */ /* 0x080fe20003f86270 */
[----:B------:R-:W-:Y:S01]  /*3c90*/  VIADD R10, R8, 0xc0 ;  /* 0x000000c0080a7836 */ /* 0x000fe20000000000 */
[----:B------:R-:W-:Y:S01]  /*3ca0*/  ISETP.GE.AND P5, PT, R6, R0, PT ;  /* 0x000000000600720c */ /* 0x000fe20003fa6270 */
[----:B------:R-:W-:-:S02]  /*3cb0*/  VIADD R6, R8, 0xe0 ;  /* 0x000000e008067836 */ /* 0x000fc40000000000 */
[----:B------:R0:W-:Y:S01]  /*3cc0*/  @!P1 STG.E desc[UR12][R2.64], R43 ;  /* 0x0000002b02009986 */ /* 0x0001e2000c10190c */
[-C--:B------:R-:W-:Y:S02]  /*3cd0*/  ISETP.GE.AND P0, PT, R10, R0.reuse, PT ;  /* 0x000000000a00720c */ /* 0x080fe40003f06270 */
[-C--:B------:R-:W-:Y:S01]  /*3ce0*/  ISETP.GE.AND P1, PT, R6, R0.reuse, PT ;  /* 0x000000000600720c */ /* 0x080fe20003f26270 */
[----:B------:R1:W-:Y:S01]  /*3cf0*/  @!P2 STG.E desc[UR12][R2.64+0x80], R45 ;  /* 0x0000802d0200a986 */ /* 0x0003e2000c10190c */
[-C--:B------:R-:W-:Y:S01]  /*3d00*/  ISETP.GE.AND P2, PT, R37, R0.reuse, PT ;  /* 0x000000002500720c */ /* 0x080fe20003f46270 */
[C---:B------:R-:W-:Y:S02]  /*3d10*/  VIADD R37, R8.reuse, 0x140 ;  /* 0x0000014008257836 */ /* 0x040fe40000000000 */
[----:B------:R-:W-:Y:S01]  /*3d20*/  VIADD R6, R8, 0x160 ;  /* 0x0000016008067836 */ /* 0x000fe20000000000 */
[----:B------:R1:W-:Y:S01]  /*3d30*/  @!P3 STG.E desc[UR12][R2.64+0x100], R4 ;  /* 0x000100040200b986 */ /* 0x0003e2000c10190c */
[----:B------:R-:W-:Y:S01]  /*3d40*/  ISETP.GE.AND P3, PT, R36, R0, PT ;  /* 0x000000002400720c */ /* 0x000fe20003f66270 */
[----:B0-----:R-:W-:-:S02]  /*3d50*/  VIADD R43, R8, 0x1a0 ;  /* 0x000001a0082b7836 */ /* 0x001fc40000000000 */
[----:B------:R1:W-:Y:S01]  /*3d60*/  @!P4 STG.E desc[UR12][R2.64+0x180], R41 ;  /* 0x000180290200c986 */ /* 0x0003e2000c10190c */
[-C--:B------:R-:W-:Y:S01]  /*3d70*/  ISETP.GE.AND P4, PT, R37, R0.reuse, PT ;  /* 0x000000002500720c */ /* 0x080fe20003f86270 */
[----:B------:R-:W-:Y:S02]  /*3d80*/  VIADD R37, R8, 0x180 ;  /* 0x0000018008257836 */ /* 0x000fe40000000000 */
[----:B------:R1:W-:Y:S01]  /*3d90*/  @!P5 STG.E desc[UR12][R2.64+0x200], R39 ;  /* 0x000200270200d986 */ /* 0x0003e2000c10190c */
[----:B------:R-:W-:-:S03]  /*3da0*/  ISETP.GE.AND P5, PT, R6, R0, PT ;  /* 0x000000000600720c */ /* 0x000fc60003fa6270 */
[----:B------:R1:W-:Y:S01]  /*3db0*/  @!P6 STG.E desc[UR12][R2.64+0x280], R29 ;  /* 0x0002801d0200e986 */ /* 0x0003e2000c10190c */
[-C--:B------:R-:W-:Y:S01]  /*3dc0*/  ISETP.GE.AND P6, PT, R37, R0.reuse, PT ;  /* 0x000000002500720c */ /* 0x080fe20003fc6270 */
[C---:B------:R-:W-:Y:S02]  /*3dd0*/  VIADD R37, R8.reuse, 0x1e0 ;  /* 0x000001e008257836 */ /* 0x040fe40000000000 */
[----:B------:R1:W-:Y:S01]  /*3de0*/  @!P1 STG.E desc[UR12][R2.64+0x380], R27 ;  /* 0x0003801b02009986 */ /* 0x0003e2000c10190c */
[-C--:B------:R-:W-:Y:S01]  /*3df0*/  ISETP.GE.AND P1, PT, R35, R0.reuse, PT ;  /* 0x000000002300720c */ /* 0x080fe20003f26270 */
[----:B------:R-:W-:Y:S02]  /*3e00*/  VIADD R35, R8, 0x200 ;  /* 0x0000020008237836 */ /* 0x000fe40000000000 */
[----:B------:R1:W-:Y:S01]  /*3e10*/  @!P0 STG.E desc[UR12][R2.64+0x300], R31 ;  /* 0x0003001f02008986 */ /* 0x0003e2000c10190c */
[----:B------:R-:W-:-:S03]  /*3e20*/  ISETP.GE.AND P0, PT, R43, R0, PT ;  /* 0x000000002b00720c */ /* 0x000fc60003f06270 */
        /* <DEDUP_REMOVED lines=8> */
[----:B------:R1:W-:Y:S04]  /*3eb0*/  @!P6 STG.E desc[UR12][R2.64+0x600], R15 ;  /* 0x0006000f0200e986 */ /* 0x0003e8000c10190c */
[----:B------:R1:W-:Y:S04]  /*3ec0*/  @!P0 STG.E desc[UR12][R2.64+0x680], R13 ;  /* 0x0006800d02008986 */ /* 0x0003e8000c10190c */
[----:B------:R1:W-:Y:S04]  /*3ed0*/  @!P1 STG.E desc[UR12][R2.64+0x700], R11 ;  /* 0x0007000b02009986 */ /* 0x0003e8000c10190c */
[----:B------:R1:W-:Y:S04]  /*3ee0*/  @!P2 STG.E desc[UR12][R2.64+0x780], R9 ;  /* 0x000780090200a986 */ /* 0x0003e8000c10190c */
[----:B------:R1:W-:Y:S04]  /*3ef0*/  @!P3 STG.E desc[UR12][R2.64+0x800], R7 ;  /* 0x000800070200b986 */ /* 0x0003e8000c10190c */
[----:B------:R1:W-:Y:S01]  /*3f00*/  @!P4 STG.E desc[UR12][R2.64+0x880], R5 ;  /* 0x000880050200c986 */ /* 0x0003e2000c10190c */
[----:B------:R-:W-:Y:S05]  /*3f10*/  @P5 EXIT ;  /* 0x000000000000594d */ /* 0x000fea0003800000 */
[----:B------:R-:W-:Y:S01]  /*3f20*/  STG.E desc[UR12][R2.64+0x900], R25 ;  /* 0x0009001902007986 */ /* 0x000fe2000c10190c */
[----:B------:R-:W-:Y:S05]  /*3f30*/  EXIT ;  /* 0x000000000000794d */ /* 0x000fea0003800000 */
.L_x_321:
[----:B------:R-:W-:Y:S01]  /*3f40*/  BSSY B1, `(.L_x_348) ;  /* 0x0000006000017945 */ /* 0x000fe20003800000 */
[----:B------:R-:W-:Y:S01]  /*3f50*/  PLOP3.LUT P0, PT, P0, PT, PT, 0x8, 0x80 ;  /* 0x000000000080781c */ /* 0x000fe2000070e170 */
[----:B------:R-:W-:-:S12]  /*3f60*/  IMAD.MOV.U32 R10, RZ, RZ, -0x1 ;  /* 0xffffffffff0a7424 */ /* 0x000fd800078e00ff */
[----:B------:R-:W-:Y:S05]  /*3f70*/  WARPSYNC.COLLECTIVE R10, `(.L_x_349) ;  /* 0x000000000a087348 */ /* 0x000fea0003c00000 */
[----:B------:R-:W-:Y:S01]  /*3f80*/  VOTE.ANY P0, P0 ;  /* 0x0000000000ff7806 */ /* 0x000fe20000000100 */
[----:B------:R-:W-:-:S12]  /*3f90*/  ENDCOLLECTIVE ;  /* 0x000000000000791b */ /* 0x000fd80003800000 */
.L_x_349:
[----:B------:R-:W-:Y:S05]  /*3fa0*/  BSYNC B1 ;  /* 0x0000000000017941 */ /* 0x000fea0003800000 */
.L_x_348:
[----:B------:R-:W-:Y:S05]  /*3fb0*/  BRA `(.L_x_350) ;  /* 0xffffffd000147947 */ /* 0x000fea000383ffff */
.L_x_323:
[----:B------:R-:W-:Y:S01]  /*3fc0*/  BSSY B1, `(.L_x_351) ;  /* 0x0000006000017945 */ /* 0x000fe20003800000 */
[----:B------:R-:W-:Y:S01]  /*3fd0*/  PLOP3.LUT P0, PT, P0, PT, PT, 0x8, 0x80 ;  /* 0x000000000080781c */ /* 0x000fe2000070e170 */
[----:B------:R-:W-:-:S12]  /*3fe0*/  IMAD.MOV.U32 R10, RZ, RZ, -0x1 ;  /* 0xffffffffff0a7424 */ /* 0x000fd800078e00ff */
[----:B------:R-:W-:Y:S05]  /*3ff0*/  WARPSYNC.COLLECTIVE R10, `(.L_x_352) ;  /* 0x000000000a087348 */ /* 0x000fea0003c00000 */
[----:B------:R-:W-:Y:S01]  /*4000*/  VOTE.ANY P0, P0 ;  /* 0x0000000000ff7806 */ /* 0x000fe20000000100 */
[----:B------:R-:W-:-:S12]  /*4010*/  ENDCOLLECTIVE ;  /* 0x000000000000791b */ /* 0x000fd80003800000 */
.L_x_352:
[----:B------:R-:W-:Y:S05]  /*4020*/  BSYNC B1 ;  /* 0x0000000000017941 */ /* 0x000fea0003800000 */
.L_x_351:
[----:B------:R-:W-:Y:S05]  /*4030*/  BRA `(.L_x_353) ;  /* 0xffffffd000187947 */ /* 0x000fea000383ffff */
.L_x_325:
[----:B------:R-:W0:Y:S01]  /*4040*/  S2R R8, SR_GEMASK ;  /* 0x0000000000087919 */ /* 0x000e220000003c00 */
[----:B------:R-:W-:Y:S01]  /*4050*/  BSSY B1, `(.L_x_354) ;  /* 0x0000006000017945 */ /* 0x000fe20003800000 */
[----:B------:R-:W-:Y:S01]  /*4060*/  PLOP3.LUT P2, PT, P0, PT, PT, 0x8, 0x80 ;  /* 0x000000000080781c */ /* 0x000fe2000074e170 */
[----:B------:R-:W-:-:S12]  /*4070*/  IMAD.MOV.U32 R10, RZ, RZ, -0x1 ;  /* 0xffffffffff0a7424 */ /* 0x000fd800078e00ff */
[----:B0-----:R-:W-:Y:S05]  /*4080*/  WARPSYNC.COLLECTIVE R10, `(.L_x_355) ;  /* 0x000000000a087348 */ /* 0x001fea0003c00000 */
[----:B------:R-:W-:Y:S01]  /*4090*/  VOTE.ANY R10, PT, P2 ;  /* 0x00000000000a7806 */ /* 0x000fe200010e0100 */
[----:B0-----:R-:W-:Y:S06]  /*40a0*/  ENDCOLLECTIVE ;  /* 0x000000000000791b */ /* 0x001fec0003800000 */
.L_x_355:
[----:B------:R-:W-:Y:S05]  /*40b0*/  BSYNC B1 ;  /* 0x0000000000017941 */ /* 0x000fea0003800000 */
.L_x_354:
[----:B------:R-:W-:Y:S01]  /*40c0*/  LOP3.LUT R10, R10, 0x80000000, R8, 0xec, !PT ;  /* 0x800000000a0a7812 */ /* 0x000fe200078eec08 */
[----:B------:R-:W-:Y:S01]  /*40d0*/  IMAD.MOV.U32 R14, RZ, RZ, 0x1 ;  /* 0x00000001ff0e7424 */ /* 0x000fe200078e00ff */
[----:B------:R-:W-:Y:S01]  /*40e0*/  ISETP.NE.AND P0, PT, R12, 0x65, PT ;  /* 0x000000650c00780c */ /* 0x000fe20003f05270 */
[C---:B------:R-:W-:Y:S02]  /*40f0*/  VIADD R38, R37.reuse, 0x2 ;  /* 0x0000000225267836 */ /* 0x040fe40000000000 */
[C---:B------:R-:W-:Y:S02]  /*4100*/  VIADD R11, R10.reuse, 0xffffffff ;  /* 0xffffffff0a0b7836 */ /* 0x040fe40000000000 */
[C---:B------:R-:W-:Y:S02]  /*4110*/  VIADD R19, R37.reuse, 0x4 ;  /* 0x0000000425137836 */ /* 0x040fe40000000000 */
[----:B------:R-:W-:Y:S01]  /*4120*/  VIADD R39, R37, 0x10 ;  /* 0x0000001025277836 */ /* 0x000fe20000000000 */
[----:B------:R-:W-:Y:S01]  /*4130*/  LOP3.LUT R11, R10, R11, RZ, 0xc, !PT ;  /* 0x0000000b0a0b7212 */ /* 0x000fe200078e0cff */
[----:B------:R-:W-:-:S03]  /*4140*/  IMAD.MOV.U32 R10, RZ, RZ, -0x1 ;  /* 0xffffffffff0a7424 */ /* 0x000fc600078e00ff */
[----:B------:R0:W1:Y:S04]  /*4150*/  POPC R15, R11 ;  /* 0x0000000b000f7309 */ /* 0x0000680000000000 */
[----:B01----:R-:W-:Y:S05]  /*4160*/  WARPSYNC.COLLECTIVE R10, `(.L_x_356) ;  /* 0x000000000a087348 */ /* 0x003fea0003c00000 */
[----:B-1----:R1:W2:Y:S02]  /*4170*/  SHFL.DOWN P2, R16, R13, R14, R15 ;  /* 0x0800000e0d107389 */ /* 0x0022a4000004000f */
[----:B012---:R-:W-:Y:S05]  /*4180*/  ENDCOLLECTIVE ;  /* 0x000000000000791b */ /* 0x007fea0003800000 */
.L_x_356:
[----:B------:R-:W-:Y:S01]  /*4190*/  IMAD.MOV.U32 R14, RZ, RZ, 0x2 ;  /* 0x00000002ff0e7424 */ /* 0x000fe200078e00ff */
[----:B------:R-:W-:-:S04]  /*41a0*/  ISETP.GE.AND P2, PT, R37, R15, PT ;  /* 0x0000000f2500720c */ /* 0x000fc80003f46270 */
[----:B------:R-:W-:-:S05]  /*41b0*/  SEL R16, R16, RZ, !P2 ;  /* 0x000000ff10107207 */ /* 0x000fca0005000000 */
[----:B------:R-:W-:-:S04]  /*41c0*/  IMAD.IADD R36, R16, 0x1, R13 ;  /* 0x0000000110247824 */ /* 0x000fc800078e020d */
[----:B------:R-:W-:-:S07]  /*41d0*/  IMAD.MOV.U32 R13, RZ, RZ, R36 ;  /* 0x000000ffff0d7224 */ /* 0x000fce00078e0024 */
[----:B------:R-:W-:Y:S05]  /*41e0*/  WARPSYNC.COLLECTIVE R10, `(.L_x_357) ;  /* 0x000000000a087348 */ /* 0x000fea0003c00000 */
[----:B------:R0:W1:Y:S02]  /*41f0*/  SHFL.DOWN P2, R16, R13, R14, R15 ;  /* 0x0800000e0d107389 */ /* 0x000064000004000f */
[----:B01----:R-:W-:Y:S05]  /*4200*/  ENDCOLLECTIVE ;  /* 0x000000000000791b */ /* 0x003fea0003800000 */
.L_x_357:
[----:B------:R-:W-:Y:S01]  /*4210*/  IMAD.MOV.U32 R14, RZ, RZ, 0x4 ;  /* 0x00000004ff0e7424 */ /* 0x000fe200078e00ff */
[----:B------:R-:W-:-:S04]  /*4220*/  ISETP.GT.AND P2, PT, R38, R15, PT ;  /* 0x0000000f2600720c */ /* 0x000fc80003f44270 */
[----:B------:R-:W-:-:S05]  /*4230*/  SEL R11, R16, RZ, !P2 ;  /* 0x000000ff100b7207 */ /* 0x000fca0005000000 */
[----:B------:R-:W-:Y:S02]  /*4240*/  IMAD.IADD R40, R36, 0x1, R11 ;  /* 0x0000000124287824 */ /* 0x000fe400078e020b */
[----:B------:R-:W-:Y:S02]  /*4250*/  VIADD R36, R37, 0x8 ;  /* 0x0000000825247836 */ /* 0x000fe40000000000 */
[----:B------:R-:W-:-:S07]  /*4260*/  IMAD.MOV.U32 R13, RZ, RZ, R40 ;  /* 0x000000ffff0d7224 */ /* 0x000fce00078e0028 */
[----:B------:R-:W-:Y:S05]  /*4270*/  WARPSYNC.COLLECTIVE R10, `(.L_x_358) ;  /* 0x000000000a087348 */ /* 0x000fea0003c00000 */
[----:B------:R0:W1:Y:S02]  /*4280*/  SHFL.DOWN P2, R16, R13, R14, R15 ;  /* 0x0800000e0d107389 */ /* 0x000064000004000f */
[----:B01----:R-:W-:Y:S05]  /*4290*/  ENDCOLLECTIVE ;  /* 0x000000000000791b */ /* 0x003fea0003800000 */
.L_x_358:
[----:B------:R-:W-:Y:S01]  /*42a0*/  IMAD.MOV.U32 R14, RZ, RZ, 0x8 ;  /* 0x00000008ff0e7424 */ /* 0x000fe200078e00ff */
[----:B------:R-:W-:-:S04]  /*42b0*/  ISETP.GT.AND P2, PT, R19, R15, PT ;  /* 0x0000000f1300720c */ /* 0x000fc80003f44270 */
[----:B------:R-:W-:-:S05]  /*42c0*/  SEL R11, R16, RZ, !P2 ;  /* 0x000000ff100b7207 */ /* 0x000fca0005000000 */
[----:B------:R-:W-:-:S04]  /*42d0*/  IMAD.IADD R42, R40, 0x1, R11 ;  /* 0x00000001282a7824 */ /* 0x000fc800078e020b */
[----:B------:R-:W-:-:S07]  /*42e0*/  IMAD.MOV.U32 R13, RZ, RZ, R42 ;  /* 0x000000ffff0d7224 */ /* 0x000fce00078e002a */
[----:B------:R-:W-:Y:S05]  /*42f0*/  WARPSYNC.COLLECTIVE R10, `(.L_x_359) ;  /* 0x000000000a087348 */ /* 0x000fea0003c00000 */
[----:B------:R0:W1:Y:S02]  /*4300*/  SHFL.DOWN P2, R16, R13, R14, R15 ;  /* 0x0800000e0d107389 */ /* 0x000064000004000f */
[----:B01----:R-:W-:Y:S05]  /*4310*/  ENDCOLLECTIVE ;  /* 0x000000000000791b */ /* 0x003fea0003800000 */
.L_x_359:
        /* <DEDUP_REMOVED lines=8> */
.L_x_360:
[----:B------:R-:W-:Y:S05]  /*43a0*/  WARPSYNC.COLLECTIVE R10, `(.L_x_361) ;  /* 0x000000000a087348 */ /* 0x000fea0003c00000 */
[----:B------:R-:W-:Y:S01]  /*43b0*/  VOTE.ALL P0, P0 ;  /* 0x0000000000ff7806 */ /* 0x000fe20000000000 */
[----:B------:R-:W-:-:S12]  /*43c0*/  ENDCOLLECTIVE ;  /* 0x000000000000791b */ /* 0x000fd80003800000 */
.L_x_361:
[----:B------:R-:W0:Y:S01]  /*43d0*/  LDC.64 R12, c[0x0][0x390] ;  /* 0x0000e400ff0c7b82 */ /* 0x000e220000000a00 */
[----:B------:R-:W-:-:S04]  /*43e0*/  ISETP.GT.AND P2, PT, R39, R15, PT ;  /* 0x0000000f2700720c */ /* 0x000fc80003f44270 */
[----:B------:R-:W-:-:S05]  /*43f0*/  SEL R16, R16, RZ, !P2 ;  /* 0x000000ff10107207 */ /* 0x000fca0005000000 */
[----:B------:R-:W-:Y:S01]  /*4400*/  IMAD.IADD R40, R41, 0x1, R16 ;  /* 0x0000000129287824 */ /* 0x000fe200078e0210 */
[----:B0-----:R-:W-:-:S05]  /*4410*/  IADD3 R42, P2, PT, R12, 0x100, RZ ;  /* 0x000001000c2a7810 */ /* 0x001fca0007f5e0ff */
[----:B------:R-:W-:Y:S01]  /*4420*/  IMAD.X R43, RZ, RZ, R13, P2 ;  /* 0x000000ffff2b7224 */ /* 0x000fe200010e060d */
[----:B------:R-:W-:Y:S07]  /*4430*/  BRA `(.L_x_362) ;  /* 0xffffffcc00b47947 */ /* 0x000fee000383ffff */
.L_x_327:
[----:B------:R-:W-:Y:S01]  /*4440*/  BSSY B1, `(.L_x_363) ;  /* 0x0000006000017945 */ /* 0x000fe20003800000 */
[----:B------:R-:W-:Y:S01]  /*4450*/  PLOP3.LUT P0, PT, P0, PT, PT, 0x8, 0x80 ;  /* 0x000000000080781c */ /* 0x000fe2000070e170 */
[----:B------:R-:W-:-:S12]  /*4460*/  IMAD.MOV.U32 R10, RZ, RZ, -0x1 ;  /* 0xffffffffff0a7424 */ /* 0x000fd800078e00ff */
[----:B------:R-:W-:Y:S05]  /*4470*/  WARPSYNC.COLLECTIVE R10, `(.L_x_364) ;  /* 0x000000000a087348 */ /* 0x000fea0003c00000 */
[----:B------:R-:W-:Y:S01]  /*4480*/  VOTE.ANY P0, P0 ;  /* 0x0000000000ff7806 */ /* 0x000fe20000000100 */
[----:B------:R-:W-:-:S12]  /*4490*/  ENDCOLLECTIVE ;  /* 0x000000000000791b */ /* 0x000fd80003800000 */
.L_x_364:
[----:B------:R-:W-:Y:S05]  /*44a0*/  BSYNC B1 ;  /* 0x0000000000017941 */ /* 0x000fea0003800000 */
.L_x_363:
[----:B------:R-:W-:Y:S05]  /*44b0*/  BRA `(.L_x_365) ;  /* 0xffffffcc00bc7947 */ /* 0x000fea000383ffff */
.L_x_329:
[----:B------:R-:W-:Y:S01]  /*44c0*/  BSSY B1, `(.L_x_366) ;  /* 0x0000006000017945 */ /* 0x000fe20003800000 */
[----:B------:R-:W-:Y:S01]  /*44d0*/  PLOP3.LUT P0, PT, P0, PT, PT, 0x8, 0x80 ;  /* 0x000000000080781c */ /* 0x000fe2000070e170 */
[----:B------:R-:W-:-:S12]  /*44e0*/  IMAD.MOV.U32 R10, RZ, RZ, -0x1 ;  /* 0xffffffffff0a7424 */ /* 0x000fd800078e00ff */
[----:B------:R-:W-:Y:S05]  /*44f0*/  WARPSYNC.COLLECTIVE R10, `(.L_x_367) ;  /* 0x000000000a087348 */ /* 0x000fea0003c00000 */
[----:B------:R-:W-:Y:S01]  /*4500*/  VOTE.ANY P0, P0 ;  /* 0x0000000000ff7806 */ /* 0x000fe20000000100 */
[----:B------:R-:W-:-:S12]  /*4510*/  ENDCOLLECTIVE ;  /* 0x000000000000791b */ /* 0x000fd80003800000 */
.L_x_367:
[----:B------:R-:W-:Y:S05]  /*4520*/  BSYNC B1 ;  /* 0x0000000000017941 */ /* 0x000fea0003800000 */
.L_x_366:
[----:B------:R-:W-:Y:S05]  /*4530*/  BRA `(.L_x_368) ;  /* 0xffffffcc00c07947 */ /* 0x000fea000383ffff */
.L_x_331:
[----:B------:R-:W-:Y:S01]  /*4540*/  BSSY B1, `(.L_x_369) ;  /* 0x0000006000017945 */ /* 0x000fe20003800000 */
[----:B------:R-:W-:Y:S01]  /*4550*/  PLOP3.LUT P2, PT, P0, PT, PT, 0x8, 0x80 ;  /* 0x000000000080781c */ /* 0x000fe2000074e170 */
[----:B------:R-:W-:-:S12]  /*4560*/  IMAD.MOV.U32 R10, RZ, RZ, -0x1 ;  /* 0xffffffffff0a7424 */ /* 0x000fd800078e00ff */
[----:B------:R-:W-:Y:S05]  /*4570*/  WARPSYNC.COLLECTIVE R10, `(.L_x_370) ;  /* 0x000000000a087348 */ /* 0x000fea0003c00000 */
[----:B------:R-:W-:Y:S01]  /*4580*/  VOTE.ANY R10, PT, P2 ;  /* 0x00000000000a7806 */ /* 0x000fe200010e0100 */
[----:B------:R-:W-:Y:S06]  /*4590*/  ENDCOLLECTIVE ;  /* 0x000000000000791b */ /* 0x000fec0003800000 */
.L_x_370:
[----:B------:R-:W-:Y:S05]  /*45a0*/  BSYNC B1 ;  /* 0x0000000000017941 */ /* 0x000fea0003800000 */
.L_x_369:
[----:B------:R-:W-:Y:S01]  /*45b0*/  LOP3.LUT R10, R10, 0x80000000, R8, 0xec, !PT ;  /* 0x800000000a0a7812 */ /* 0x000fe200078eec08 */
[----:B------:R-:W-:Y:S02]  /*45c0*/  IMAD.MOV.U32 R14, RZ, RZ, 0x1 ;  /* 0x00000001ff0e7424 */ /* 0x000fe400078e00ff */
[----:B------:R-:W-:Y:S02]  /*45d0*/  VIADD R18, R18, 0xffffffe0 ;  /* 0xffffffe012127836 */ /* 0x000fe40000000000 */
[----:B------:R-:W-:-:S05]  /*45e0*/  VIADD R15, R10, 0xffffffff ;  /* 0xffffffff0a0f7836 */ /* 0x000fca0000000000 */
[----:B------:R-:W-:Y:S01]  /*45f0*/  LOP3.LUT R15, R10, R15, RZ, 0xc, !PT ;  /* 0x0000000f0a0f7212 */ /* 0x000fe200078e0cff */
[----:B------:R-:W-:-:S05]  /*4600*/  IMAD.MOV.U32 R10, RZ, RZ, -0x1 ;  /* 0xffffffffff0a7424 */ /* 0x000fca00078e00ff */
[----:B------:R-:W0:Y:S02]  /*4610*/  POPC R15, R15 ;  /* 0x0000000f000f7309 */ /* 0x000e240000000000 */
[----:B0-----:R-:W-:Y:S05]  /*4620*/  WARPSYNC.COLLECTIVE R10, `(.L_x_371) ;  /* 0x000000000a087348 */ /* 0x001fea0003c00000 */
[----:B0-----:R0:W1:Y:S02]  /*4630*/  SHFL.DOWN P2, R16, R13, R14, R15 ;  /* 0x0800000e0d107389 */ /* 0x001064000004000f */
[----:B01----:R-:W-:Y:S05]  /*4640*/  ENDCOLLECTIVE ;  /* 0x000000000000791b */ /* 0x003fea0003800000 */
.L_x_371:
[----:B------:R-:W-:Y:S01]  /*4650*/  ISETP.GE.AND P0, PT, R37, R15, PT ;  /* 0x0000000f2500720c */ /* 0x000fe20003f06270 */
[----:B------:R-:W-:-:S03]  /*4660*/  IMAD.MOV.U32 R14, RZ, RZ, 0x2 ;  /* 0x00000002ff0e7424 */ /* 0x000fc600078e00ff */
[----:B------:R-:W-:Y:S02]  /*4670*/  SEL R16, R16, RZ, !P0 ;  /* 0x000000ff10107207 */ /* 0x000fe40004000000 */
[----:B------:R-:W-:-:S03]  /*4680*/  ISETP.GT.AND P0, PT, R38, R15, PT ;  /* 0x0000000f2600720c */ /* 0x000fc60003f04270 */
[----:B------:R-:W-:-:S04]  /*4690*/  IMAD.IADD R41, R16, 0x1, R13 ;  /* 0x0000000110297824 */ /* 0x000fc800078e020d */
[----:B------:R-:W-:-:S07]  /*46a0*/  IMAD.MOV.U32 R13, RZ, RZ, R41 ;  /* 0x000000ffff0d7224 */ /* 0x000fce00078e0029 */
[----:B------:R-:W-:Y:S05]  /*46b0*/  WARPSYNC.COLLECTIVE R10, `(.L_x_372) ;  /* 0x000000000a087348 */ /* 0x000fea0003c00000 */
[----:B------:R0:W1:Y:S02]  /*46c0*/  SHFL.DOWN P2, R16, R13, R14, R15 ;  /* 0x0800000e0d107389 */ /* 0x000064000004000f */
[----:B01----:R-:W-:Y:S05]  /*46d0*/  ENDCOLLECTIVE ;  /* 0x000000000000791b */ /* 0x003fea0003800000 */
.L_x_372:
[----:B------:R-:W-:Y:S01]  /*46e0*/  IMAD.MOV.U32 R14, RZ, RZ, 0x4 ;  /* 0x00000004ff0e7424 */ /* 0x000fe200078e00ff */
[----:B------:R-:W-:Y:S02]  /*46f0*/  SEL R16, R16, RZ, !P0 ;  /* 0x000000ff10107207 */ /* 0x000fe40004000000 */
[----:B------:R-:W-:-:S03]  /*4700*/  ISETP.GT.AND P0, PT, R19, R15, PT ;  /* 0x0000000f1300720c */ /* 0x000fc60003f04270 */
[----:B------:R-:W-:-:S04]  /*4710*/  IMAD.IADD R41, R41, 0x1, R16 ;  /* 0x0000000129297824 */ /* 0x000fc800078e0210 */
[----:B------:R-:W-:-:S07]  /*4720*/  IMAD.MOV.U32 R13, RZ, RZ, R41 ;  /* 0x000000ffff0d7224 */ /* 0x000fce00078e0029 */
[----:B------:R-:W-:Y:S05]  /*4730*/  WARPSYNC.COLLECTIVE R10, `(.L_x_373) ;  /* 0x000000000a087348 */ /* 0x000fea0003c00000 */
[----:B------:R0:W1:Y:S02]  /*4740*/  SHFL.DOWN P2, R16, R13, R14, R15 ;  /* 0x0800000e0d107389 */ /* 0x000064000004000f */
[----:B01----:R-:W-:Y:S05]  /*4750*/  ENDCOLLECTIVE ;  /* 0x000000000000791b */ /* 0x003fea0003800000 */
.L_x_373:
[----:B------:R-:W-:Y:S01]  /*4760*/  IMAD.MOV.U32 R14, RZ, RZ, 0x8 ;  /* 0x00000008ff0e7424 */ /* 0x000fe200078e00ff */
[----:B------:R-:W-:Y:S02]  /*4770*/  SEL R16, R16, RZ, !P0 ;  /* 0x000000ff10107207 */ /* 0x000fe40004000000 */
[----:B------:R-:W-:-:S03]  /*4780*/  ISETP.GT.AND P0, PT, R36, R15, PT ;  /* 0x0000000f2400720c */ /* 0x000fc60003f04270 */
[----:B------:R-:W-:-:S10]  /*4790*/  IMAD.IADD R13, R41, 0x1, R16 ;  /* 0x00000001290d7824 */ /* 0x000fd400078e0210 */
[----:B------:R-:W-:Y:S05]  /*47a0*/  WARPSYNC.COLLECTIVE R10, `(.L_x_374) ;  /* 0x000000000a087348 */ /* 0x000fea0003c00000 */
[----:B------:R0:W1:Y:S02]  /*47b0*/  SHFL.DOWN P2, R16, R13, R14, R15 ;  /* 0x0800000e0d107389 */ /* 0x000064000004000f */
[----:B01----:R-:W-:Y:S05]  /*47c0*/  ENDCOLLECTIVE ;  /* 0x000000000000791b */ /* 0x003fea0003800000 */
.L_x_374:
        /* <DEDUP_REMOVED lines=8> */
.L_x_375:
[----:B------:R-:W-:Y:S02]  /*4850*/  SEL R16, R16, RZ, !P0 ;  /* 0x000000ff10107207 */ /* 0x000fe40004000000 */
[----:B------:R-:W-:Y:S02]  /*4860*/  ISETP.NE.AND P0, PT, R12, 0x65, PT ;  /* 0x000000650c00780c */ /* 0x000fe40003f05270 */
[----:B------:R-:W-:-:S11]  /*4870*/  IADD3 R40, PT, PT, R41, R16, R40 ;  /* 0x0000001029287210 */ /* 0x000fd60007ffe028 */
[----:B------:R-:W-:Y:S05]  /*4880*/  WARPSYNC.COLLECTIVE R10, `(.L_x_376) ;  /* 0x000000000a087348 */ /* 0x000fea0003c00000 */
[----:B------:R-:W-:Y:S01]  /*4890*/  VOTE.ALL P0, P0 ;  /* 0x0000000000ff7806 */ /* 0x000fe20000000000 */
[----:B------:R-:W-:-:S12]  /*48a0*/  ENDCOLLECTIVE ;  /* 0x000000000000791b */ /* 0x000fd80003800000 */
.L_x_376:
[----:B------:R-:W-:Y:S05]  /*48b0*/  BRA `(.L_x_377) ;  /* 0xffffffcc00607947 */ /* 0x000fea000383ffff */
.L_x_336:
[----:B------:R-:W-:Y:S01]  /*48c0*/  BSSY B0, `(.L_x_378) ;  /* 0x0000006000007945 */ /* 0x000fe20003800000 */
[----:B------:R-:W-:Y:S01]  /*48d0*/  PLOP3.LUT P0, PT, P0, PT, PT, 0x8, 0x80 ;  /* 0x000000000080781c */ /* 0x000fe2000070e170 */
[----:B------:R-:W-:-:S12]  /*48e0*/  IMAD.MOV.U32 R10, RZ, RZ, -0x1 ;  /* 0xffffffffff0a7424 */ /* 0x000fd800078e00ff */
[----:B------:R-:W-:Y:S05]  /*48f0*/  WARPSYNC.COLLECTIVE R10, `(.L_x_379) ;  /* 0x000000000a087348 */ /* 0x000fea0003c00000 */
[----:B------:R-:W-:Y:S01]  /*4900*/  VOTE.ANY P0, P0 ;  /* 0x0000000000ff7806 */ /* 0x000fe20000000100 */
[----:B------:R-:W-:-:S12]  /*4910*/  ENDCOLLECTIVE ;  /* 0x000000000000791b */ /* 0x000fd80003800000 */
.L_x_379:
[----:B------:R-:W-:Y:S05]  /*4920*/  BSYNC B0 ;  /* 0x0000000000007941 */ /* 0x000fea0003800000 */
.L_x_378:
[----:B------:R-:W-:Y:S05]  /*4930*/  BRA `(.L_x_380) ;  /* 0xffffffe4006c7947 */ /* 0x000fea000383ffff */
.L_x_338:
[----:B------:R-:W-:Y:S01]  /*4940*/  BSSY B0, `(.L_x_381) ;  /* 0x0000006000007945 */ /* 0x000fe20003800000 */
[----:B------:R-:W-:Y:S01]  /*4950*/  PLOP3.LUT P0, PT, P0, PT, PT, 0x8, 0x80 ;  /* 0x000000000080781c */ /* 0x000fe2000070e170 */
[----:B------:R-:W-:-:S12]  /*4960*/  IMAD.MOV.U32 R10, RZ, RZ, -0x1 ;  /* 0xffffffffff0a7424 */ /* 0x000fd800078e00ff */
[----:B------:R-:W-:Y:S05]  /*4970*/  WARPSYNC.COLLECTIVE R10, `(.L_x_382) ;  /* 0x000000000a087348 */ /* 0x000fea0003c00000 */
[----:B------:R-:W-:Y:S01]  /*4980*/  VOTE.ANY P0, P0 ;  /* 0x0000000000ff7806 */ /* 0x000fe20000000100 */
[----:B------:R-:W-:-:S12]  /*4990*/  ENDCOLLECTIVE ;  /* 0x000000000000791b */ /* 0x000fd80003800000 */
.L_x_382:
[----:B------:R-:W-:Y:S05]  /*49a0*/  BSYNC B0 ;  /* 0x0000000000007941 */ /* 0x000fea0003800000 */
.L_x_381:
[----:B------:R-:W-:Y:S05]  /*49b0*/  BRA `(.L_x_383) ;  /* 0xffffffe400707947 */ /* 0x000fea000383ffff */
.L_x_340:
[----:B------:R-:W0:Y:S01]  /*49c0*/  S2R R19, SR_GEMASK ;  /* 0x0000000000137919 */ /* 0x000e220000003c00 */
[----:B------:R-:W-:Y:S01]  /*49d0*/  BSSY B0, `(.L_x_384) ;  /* 0x0000007000007945 */ /* 0x000fe20003800000 */
[----:B------:R-:W-:Y:S01]  /*49e0*/  ISETP.NE.AND P0, PT, R8, 0x65, PT ;  /* 0x000000650800780c */ /* 0x000fe20003f05270 */
[----:B------:R-:W-:Y:S01]  /*49f0*/  IMAD.MOV.U32 R10, RZ, RZ, -0x1 ;  /* 0xffffffffff0a7424 */ /* 0x000fe200078e00ff */
[----:B------:R-:W-:-:S13]  /*4a00*/  PLOP3.LUT P2, PT, P2, PT, PT, 0x8, 0x80 ;  /* 0x000000000080781c */ /* 0x000fda000174e170 */
[----:B0-----:R-:W-:Y:S05]  /*4a10*/  WARPSYNC.COLLECTIVE R10, `(.L_x_385) ;  /* 0x000000000a087348 */ /* 0x001fea0003c00000 */
[----:B------:R-:W-:Y:S01]  /*4a20*/  VOTE.ANY R10, PT, P2 ;  /* 0x00000000000a7806 */ /* 0x000fe200010e0100 */
[----:B0-----:R-:W-:Y:S06]  /*4a30*/  ENDCOLLECTIVE ;  /* 0x000000000000791b */ /* 0x001fec0003800000 */
.L_x_385:
[----:B------:R-:W-:Y:S05]  /*4a40*/  BSYNC B0 ;  /* 0x0000000000007941 */ /* 0x000fea0003800000 */
.L_x_384:
[----:B------:R-:W-:Y:S01]  /*4a50*/  LOP3.LUT R10, R10, 0x80000000, R19, 0xec, !PT ;  /* 0x800000000a0a7812 */ /* 0x000fe200078eec13 */
[----:B------:R-:W-:-:S04]  /*4a60*/  IMAD.MOV.U32 R14, RZ, RZ, 0x1 ;  /* 0x00000001ff0e7424 */ /* 0x000fc800078e00ff */
[----:B------:R-:W-:-:S05]  /*4a70*/  VIADD R13, R10, 0xffffffff ;  /* 0xffffffff0a0d7836 */ /* 0x000fca0000000000 */
[----:B------:R-:W-:Y:S01]  /*4a80*/  LOP3.LUT R8, R10, R13, RZ, 0xc, !PT ;  /* 0x0000000d0a087212 */ /* 0x000fe200078e0cff */
[----:B------:R-:W-:Y:S02]  /*4a90*/  IMAD.MOV.U32 R13, RZ, RZ, R9 ;  /* 0x000000ffff0d7224 */ /* 0x000fe400078e0009 */
[----:B------:R-:W-:Y:S01]  /*4aa0*/  IMAD.MOV.U32 R10, RZ, RZ, -0x1 ;  /* 0xffffffffff0a7424 */ /* 0x000fe200078e00ff */
[----:B------:R0:W1:Y:S02]  /*4ab0*/  POPC R15, R8 ;  /* 0x00000008000f7309 */ /* 0x0000640000000000 */
[----:B0-----:R-:W-:-:S07]  /*4ac0*/  VIADD R8, R39, 0x4 ;  /* 0x0000000427087836 */ /* 0x001fce0000000000 */
[----:B-1----:R-:W-:Y:S05]  /*4ad0*/  WARPSYNC.COLLECTIVE R10, `(.L_x_386) ;  /* 0x000000000a087348 */ /* 0x002fea0003c00000 */
[----:B-1----:R0:W1:Y:S02]  /*4ae0*/  SHFL.DOWN P2, R16, R13, R14, R15 ;  /* 0x0800000e0d107389 */ /* 0x002064000004000f */
[----:B01----:R-:W-:Y:S05]  /*4af0*/  ENDCOLLECTIVE ;  /* 0x000000000000791b */ /* 0x003fea0003800000 */
.L_x_386:
[----:B------:R-:W-:Y:S01]  /*4b00*/  IMAD.MOV.U32 R14, RZ, RZ, 0x2 ;  /* 0x00000002ff0e7424 */ /* 0x000fe200078e00ff */
[----:B------:R-:W-:-:S04]  /*4b10*/  ISETP.GE.AND P2, PT, R39, R15, PT ;  /* 0x0000000f2700720c */ /* 0x000fc80003f46270 */
[----:B------:R-:W-:Y:S01]  /*4b20*/  SEL R12, R16, RZ, !P2 ;  /* 0x000000ff100c7207 */ /* 0x000fe20005000000 */
[----:B------:R-:W-:-:S04]  /*4b30*/  VIADD R16, R39, 0x2 ;  /* 0x0000000227107836 */ /* 0x000fc80000000000 */
[----:B------:R-:W-:Y:S01]  /*4b40*/  IMAD.IADD R12, R12, 0x1, R9 ;  /* 0x000000010c0c7824 */ /* 0x000fe200078e0209 */
[----:B------:R-:W-:-:S03]  /*4b50*/  ISETP.GT.AND P3, PT, R16, R15, PT ;  /* 0x0000000f1000720c */ /* 0x000fc60003f64270 */
[----:B------:R-:W-:-:S10]  /*4b60*/  IMAD.MOV.U32 R13, RZ, RZ, R12 ;  /* 0x000000ffff0d7224 */ /* 0x000fd400078e000c */
[----:B------:R-:W-:Y:S05]  /*4b70*/  WARPSYNC.COLLECTIVE R10, `(.L_x_387) ;  /* 0x000000000a087348 */ /* 0x000fea0003c00000 */
[----:B------:R0:W1:Y:S02]  /*4b80*/  SHFL.DOWN P2, R16, R13, R14, R15 ;  /* 0x0800000e0d107389 */ /* 0x000064000004000f */
[----:B01----:R-:W-:Y:S05]  /*4b90*/  ENDCOLLECTIVE ;  /* 0x000000000000791b */ /* 0x003fea0003800000 */
.L_x_387:
[----:B------:R-:W-:Y:S01]  /*4ba0*/  IMAD.MOV.U32 R14, RZ, RZ, 0x4 ;  /* 0x00000004ff0e7424 */ /* 0x000fe200078e00ff */
[----:B------:R-:W-:Y:S02]  /*4bb0*/  SEL R9, R16, RZ, !P3 ;  /* 0x000000ff10097207 */ /* 0x000fe40005800000 */
[----:B------:R-:W-:Y:S01]  /*4bc0*/  ISETP.GT.AND P3, PT, R8, R15, PT ;  /* 0x0000000f0800720c */ /* 0x000fe20003f64270 */
[----:B------:R-:W-:Y:S02]  /*4bd0*/  VIADD R8, R39, 0x8 ;  /* 0x0000000827087836 */ /* 0x000fe40000000000 */
[----:B------:R-:W-:-:S04]  /*4be0*/  IMAD.IADD R38, R12, 0x1, R9 ;  /* 0x000000010c267824 */ /* 0x000fc800078e0209 */
[----:B------:R-:W-:-:S07]  /*4bf0*/  IMAD.MOV.U32 R13, RZ, RZ, R38 ;  /* 0x000000ffff0d7224 */ /* 0x000fce00078e0026 */
[----:B------:R-:W-:Y:S05]  /*4c00*/  WARPSYNC.COLLECTIVE R10, `(.L_x_388) ;  /* 0x000000000a087348 */ /* 0x000fea0003c00000 */
[----:B------:R0:W1:Y:S02]  /*4c10*/  SHFL.DOWN P2, R16, R13, R14, R15 ;  /* 0x0800000e0d107389 */ /* 0x000064000004000f */
[----:B01----:R-:W-:Y:S05]  /*4c20*/  ENDCOLLECTIVE ;  /* 0x000000000000791b */ /* 0x003fea0003800000 */
.L_x_388:
        /* <DEDUP_REMOVED lines=9> */
.L_x_389:
[----:B------:R-:W-:Y:S01]  /*4cc0*/  IMAD.MOV.U32 R14, RZ, RZ, 0x10 ;  /* 0x00000010ff0e7424 */ /* 0x000fe200078e00ff */
[----:B------:R-:W-:-:S05]  /*4cd0*/  SEL R9, R16, RZ, !P3 ;  /* 0x000000ff10097207 */ /* 0x000fca0005800000 */
[----:B------:R-:W-:-:S04]  /*4ce0*/  IMAD.IADD R42, R44, 0x1, R9 ;  /* 0x000000012c2a7824 */ /* 0x000fc800078e0209 */
[----:B------:R-:W-:-:S07]  /*4cf0*/  IMAD.MOV.U32 R13, RZ, RZ, R42 ;  /* 0x000000ffff0d7224 */ /* 0x000fce00078e002a */
[----:B------:R-:W-:Y:S05]  /*4d00*/  WARPSYNC.COLLECTIVE R10, `(.L_x_390) ;  /* 0x000000000a087348 */ /* 0x000fea0003c00000 */
[----:B------:R0:W1:Y:S02]  /*4d10*/  SHFL.DOWN P2, R16, R13, R14, R15 ;  /* 0x0800000e0d107389 */ /* 0x000064000004000f */
[----:B01----:R-:W-:Y:S05]  /*4d20*/  ENDCOLLECTIVE ;  /* 0x000000000000791b */ /* 0x003fea0003800000 */
.L_x_390:
[----:B------:R-:W-:Y:S05]  /*4d30*/  WARPSYNC.COLLECTIVE R10, `(.L_x_391) ;  /* 0x000000000a087348 */ /* 0x000fea0003c00000 */
[----:B------:R-:W-:Y:S01]  /*4d40*/  VOTE.ALL P0, P0 ;  /* 0x0000000000ff7806 */ /* 0x000fe20000000000 */
[----:B------:R-:W-:-:S12]  /*4d50*/  ENDCOLLECTIVE ;  /* 0x000000000000791b */ /* 0x000fd80003800000 */
.L_x_391:
[----:B------:R-:W-:-:S04]  /*4d60*/  ISETP.GT.AND P2, PT, R8, R15, PT ;  /* 0x0000000f0800720c */ /* 0x000fc80003f44270 */
[----:B------:R-:W-:-:S05]  /*4d70*/  SEL R9, R16, RZ, !P2 ;  /* 0x000000ff10097207 */ /* 0x000fca0005000000 */
[----:B------:R-:W-:Y:S02]  /*4d80*/  IMAD.IADD R12, R42, 0x1, R9 ;  /* 0x000000012a0c7824 */ /* 0x000fe400078e0209 */
[----:B------:R-:W0:Y:S02]  /*4d90*/  LDC.64 R8, c[0x0][0x390] ;  /* 0x0000e400ff087b82 */ /* 0x000e240000000a00 */
[----:B0-----:R-:W-:-:S05]  /*4da0*/  IADD3 R38, P2, PT, R8, 0x100, RZ ;  /* 0x0000010008267810 */ /* 0x001fca0007f5e0ff */
[----:B------:R-:W-:Y:S01]  /*4db0*/  IMAD.X R43, RZ, RZ, R9, P2 ;  /* 0x000000ffff2b7224 */ /* 0x000fe200010e0609 */
[----:B------:R-:W-:Y:S07]  /*4dc0*/  BRA `(.L_x_392) ;  /* 0xffffffe400087947 */ /* 0x000fee000383ffff */
.L_x_342:
[----:B------:R-:W-:Y:S01]  /*4dd0*/  BSSY B0, `(.L_x_393) ;  /* 0x0000006000007945 */ /* 0x000fe20003800000 */
[----:B------:R-:W-:Y:S01]  /*4de0*/  PLOP3.LUT P0, PT, P0, PT, PT, 0x8, 0x80 ;  /* 0x000000000080781c */ /* 0x000fe2000070e170 */
[----:B------:R-:W-:-:S12]  /*4df0*/  IMAD.MOV.U32 R10, RZ, RZ, -0x1 ;  /* 0xffffffffff0a7424 */ /* 0x000fd800078e00ff */
[----:B------:R-:W-:Y:S05]  /*4e00*/  WARPSYNC.COLLECTIVE R10, `(.L_x_394) ;  /* 0x000000000a087348 */ /* 0x000fea0003c00000 */
[----:B------:R-:W-:Y:S01]  /*4e10*/  VOTE.ANY P0, P0 ;  /* 0x0000000000ff7806 */ /* 0x000fe20000000100 */
[----:B------:R-:W-:-:S12]  /*4e20*/  ENDCOLLECTIVE ;  /* 0x000000000000791b */ /* 0x000fd80003800000 */
.L_x_394:
[----:B------:R-:W-:Y:S05]  /*4e30*/  BSYNC B0 ;  /* 0x0000000000007941 */ /* 0x000fea0003800000 */
.L_x_393:
[----:B------:R-:W-:Y:S05]  /*4e40*/  BRA `(.L_x_395) ;  /* 0xffffffe400187947 */ /* 0x000fea000383ffff */
.L_x_344:
[----:B------:R-:W-:Y:S01]  /*4e50*/  BSSY B0, `(.L_x_396) ;  /* 0x0000006000007945 */ /* 0x000fe20003800000 */
[----:B------:R-:W-:Y:S01]  /*4e60*/  PLOP3.LUT P0, PT, P0, PT, PT, 0x8, 0x80 ;  /* 0x000000000080781c */ /* 0x000fe2000070e170 */
[----:B------:R-:W-:-:S12]  /*4e70*/  IMAD.MOV.U32 R10, RZ, RZ, -0x1 ;  /* 0xffffffffff0a7424 */ /* 0x000fd800078e00ff */
[----:B------:R-:W-:Y:S05]  /*4e80*/  WARPSYNC.COLLECTIVE R10, `(.L_x_397) ;  /* 0x000000000a087348 */ /* 0x000fea0003c00000 */
[----:B------:R-:W-:Y:S01]  /*4e90*/  VOTE.ANY P0, P0 ;  /* 0x0000000000ff7806 */ /* 0x000fe20000000100 */
[----:B------:R-:W-:-:S12]  /*4ea0*/  ENDCOLLECTIVE ;  /* 0x000000000000791b */ /* 0x000fd80003800000 */
.L_x_397:
[----:B------:R-:W-:Y:S05]  /*4eb0*/  BSYNC B0 ;  /* 0x0000000000007941 */ /* 0x000fea0003800000 */
.L_x_396:
[----:B------:R-:W-:Y:S05]  /*4ec0*/  BRA `(.L_x_398) ;  /* 0xffffffe4001c7947 */ /* 0x000fea000383ffff */
.L_x_346:
[----:B------:R-:W-:Y:S01]  /*4ed0*/  BSSY B0, `(.L_x_399) ;  /* 0x0000006000007945 */ /* 0x000fe20003800000 */
[----:B------:R-:W-:Y:S01]  /*4ee0*/  PLOP3.LUT P2, PT, P0, PT, PT, 0x8, 0x80 ;  /* 0x000000000080781c */ /* 0x000fe2000074e170 */
[----:B------:R-:W-:-:S12]  /*4ef0*/  IMAD.MOV.U32 R10, RZ, RZ, -0x1 ;  /* 0xffffffffff0a7424 */ /* 0x000fd800078e00ff */
[----:B------:R-:W-:Y:S05]  /*4f00*/  WARPSYNC.COLLECTIVE R10, `(.L_x_400) ;  /* 0x000000000a087348 */ /* 0x000fea0003c00000 */
[----:B------:R-:W-:Y:S01]  /*4f10*/  VOTE.ANY R10, PT, P2 ;  /* 0x00000000000a7806 */ /* 0x000fe200010e0100 */
[----:B------:R-:W-:Y:S06]  /*4f20*/  ENDCOLLECTIVE ;  /* 0x000000000000791b */ /* 0x000fec0003800000 */
.L_x_400:
[----:B------:R-:W-:Y:S05]  /*4f30*/  BSYNC B0 ;  /* 0x0000000000007941 */ /* 0x000fea0003800000 */
.L_x_399:
[----:B------:R-:W-:Y:S01]  /*4f40*/  LOP3.LUT R10, R10, 0x80000000, R19, 0xec, !PT ;  /* 0x800000000a0a7812 */ /* 0x000fe200078eec13 */
[----:B------:R-:W-:Y:S02]  /*4f50*/  IMAD.MOV.U32 R14, RZ, RZ, 0x1 ;  /* 0x00000001ff0e7424 */ /* 0x000fe400078e00ff */
[----:B------:R-:W-:Y:S02]  /*4f60*/  VIADD R18, R18, 0xffffffe0 ;  /* 0xffffffe012127836 */ /* 0x000fe40000000000 */
[----:B------:R-:W-:-:S05]  /*4f70*/  VIADD R13, R10, 0xffffffff ;  /* 0xffffffff0a0d7836 */ /* 0x000fca0000000000 */
[----:B------:R-:W-:Y:S01]  /*4f80*/  LOP3.LUT R45, R10, R13, RZ, 0xc, !PT ;  /* 0x0000000d0a2d7212 */ /* 0x000fe200078e0cff */
[----:B------:R-:W-:Y:S02]  /*4f90*/  IMAD.MOV.U32 R13, RZ, RZ, R9 ;  /* 0x000000ffff0d7224 */ /* 0x000fe400078e0009 */
[----:B------:R-:W-:Y:S01]  /*4fa0*/  IMAD.MOV.U32 R10, RZ, RZ, -0x1 ;  /* 0xffffffffff0a7424 */ /* 0x000fe200078e00ff */
[----:B------:R0:W1:Y:S06]  /*4fb0*/  POPC R15, R45 ;  /* 0x0000002d000f7309 */ /* 0x00006c0000000000 */
[----:B01----:R-:W-:Y:S05]  /*4fc0*/  WARPSYNC.COLLECTIVE R10, `(.L_x_401) ;  /* 0x000000000a087348 */ /* 0x003fea0003c00000 */
[----:B-1----:R1:W2:Y:S02]  /*4fd0*/  SHFL.DOWN P2, R16, R13, R14, R15 ;  /* 0x0800000e0d107389 */ /* 0x0022a4000004000f */
[----:B012---:R-:W-:Y:S05]  /*4fe0*/  ENDCOLLECTIVE ;  /* 0x000000000000791b */ /* 0x007fea0003800000 */
.L_x_401:
[----:B------:R-:W-:Y:S01]  /*4ff0*/  ISETP.GE.AND P0, PT, R39, R15, PT ;  /* 0x0000000f2700720c */ /* 0x000fe20003f06270 */
[----:B------:R-:W-:-:S03]  /*5000*/  IMAD.MOV.U32 R14, RZ, RZ, 0x2 ;  /* 0x00000002ff0e7424 */ /* 0x000fc600078e00ff */
[----:B------:R-:W-:-:S05]  /*5010*/  SEL R16, R16, RZ, !P0 ;  /* 0x000000ff10107207 */ /* 0x000fca0004000000 */
[----:B------:R-:W-:Y:S02]  /*5020*/  IMAD.IADD R44, R16, 0x1, R9 ;  /* 0x00000001102c7824 */ /* 0x000fe400078e0209 */
[----:B------:R-:W-:Y:S02]  /*5030*/  VIADD R16, R39, 0x2 ;  /* 0x0000000227107836 */ /* 0x000fe40000000000 */
[----:B------:R-:W-:-:S03]  /*5040*/  IMAD.MOV.U32 R13, RZ, RZ, R44 ;  /* 0x000000ffff0d7224 */ /* 0x000fc600078e002c */
[----:B------:R-:W-:-:S13]  /*5050*/  ISETP.GT.AND P0, PT, R16, R15, PT ;  /* 0x0000000f1000720c */ /* 0x000fda0003f04270 */
[----:B------:R-:W-:Y:S05]  /*5060*/  WARPSYNC.COLLECTIVE R10, `(.L_x_402) ;  /* 0x000000000a087348 */ /* 0x000fea0003c00000 */
[----:B------:R0:W1:Y:S02]  /*5070*/  SHFL.DOWN P2, R16, R13, R14, R15 ;  /* 0x0800000e0d107389 */ /* 0x000064000004000f */
[----:B01----:R-:W-:Y:S05]  /*5080*/  ENDCOLLECTIVE ;  /* 0x000000000000791b */ /* 0x003fea0003800000 */
.L_x_402:
[----:B------:R-:W-:Y:S01]  /*5090*/  IMAD.MOV.U32 R14, RZ, RZ, 0x4 ;  /* 0x00000004ff0e7424 */ /* 0x000fe200078e00ff */
        /* <DEDUP_REMOVED lines=8> */
.L_x_403:
[----:B------:R-:W-:Y:S01]  /*5120*/  IMAD.MOV.U32 R14, RZ, RZ, 0x8 ;  /* 0x00000008ff0e7424 */ /* 0x000fe200078e00ff */
        /* <DEDUP_REMOVED lines=8> */
.L_x_404:
        /* <DEDUP_REMOVED lines=9> */
.L_x_405:
[----:B------:R-:W-:Y:S02]  /*5240*/  SEL R9, R16, RZ, !P0 ;  /* 0x000000ff10097207 */ /* 0x000fe40004000000 */
[----:B------:R-:W-:Y:S02]  /*5250*/  ISETP.NE.AND P0, PT, R8, 0x65, PT ;  /* 0x000000650800780c */ /* 0x000fe40003f05270 */
[----:B------:R-:W-:-:S11]  /*5260*/  IADD3 R12, PT, PT, R44, R9, R12 ;  /* 0x000000092c0c7210 */ /* 0x000fd60007ffe00c */
[----:B------:R-:W-:Y:S05]  /*5270*/  WARPSYNC.COLLECTIVE R10, `(.L_x_406) ;  /* 0x000000000a087348 */ /* 0x000fea0003c00000 */
[----:B------:R-:W-:Y:S01]  /*5280*/  VOTE.ALL P0, P0 ;  /* 0x0000000000ff7806 */ /* 0x000fe20000000000 */
[----:B------:R-:W-:-:S12]  /*5290*/  ENDCOLLECTIVE ;  /* 0x000000000000791b */ /* 0x000fd80003800000 */
.L_x_406:
[----:B------:R-:W-:Y:S05]  /*52a0*/  BRA `(.L_x_407) ;  /* 0xffffffe000b47947 */ /* 0x000fea000383ffff */
.L_x_408:
        /* <DEDUP_REMOVED lines=13> */
.L_x_1452:


//--------------------- .text._ZN3cub18CUB_300001_SM_10006detail4scan16DeviceScanKernelINS2_10policy_hubIiiijN4cuda3std3__44plusIvEEE10Policy1000EPiSC_NS0_13ScanTileStateIiLb1EEES9_NS1_10InputValueIiSC_EEjiLb0EiEEvT0_T1_T2_iT3_T4_T5_ --------------------------
	.section	.text._ZN3cub18CUB_300001_SM_10006detail4scan16DeviceScanKernelINS2_10policy_hubIiiijN4cuda3std3__44plusIvEEE10Policy1000EPiSC_NS0_13ScanTileStateIiLb1EEES9_NS1_10InputValueIiSC_EEjiLb0EiEEvT0_T1_T2_iT3_T4_T5_,"ax",@progbits
	.align	128
        .global         _ZN3cub18CUB_300001_SM_10006detail4scan16DeviceScanKernelINS2_10policy_hubIiiijN4cuda3std3__44plusIvEEE10Policy1000EPiSC_NS0_13ScanTileStateIiLb1EEES9_NS1_10InputValueIiSC_EEjiLb0EiEEvT0_T1_T2_iT3_T4_T5_
        .type           _ZN3cub18CUB_300001_SM_10006detail4scan16DeviceScanKernelINS2_10policy_hubIiiijN4cuda3std3__44plusIvEEE10Policy1000EPiSC_NS0_13ScanTileStateIiLb1EEES9_NS1_10InputValueIiSC_EEjiLb0EiEEvT0_T1_T2_iT3_T4_T5_,@function
        .size           _ZN3cub18CUB_300001_SM_10006detail4scan16DeviceScanKernelINS2_10policy_hubIiiijN4cuda3std3__44plusIvEEE10Policy1000EPiSC_NS0_13ScanTileStateIiLb1EEES9_NS1_10InputValueIiSC_EEjiLb0EiEEvT0_T1_T2_iT3_T4_T5_,(.L_x_1453 - _ZN3cub18CUB_300001_SM_10006detail4scan16DeviceScanKernelINS2_10policy_hubIiiijN4cuda3std3__44plusIvEEE10Policy1000EPiSC_NS0_13ScanTileStateIiLb1EEES9_NS1_10InputValueIiSC_EEjiLb0EiEEvT0_T1_T2_iT3_T4_T5_)
        .other          _ZN3cub18CUB_300001_SM_10006detail4scan16DeviceScanKernelINS2_10policy_hubIiiijN4cuda3std3__44plusIvEEE10Policy1000EPiSC_NS0_13ScanTileStateIiLb1EEES9_NS1_10InputValueIiSC_EEjiLb0EiEEvT0_T1_T2_iT3_T4_T5_,@"STO_CUDA_ENTRY STV_DEFAULT"
_ZN3cub18CUB_300001_SM_10006detail4scan16DeviceScanKernelINS2_10policy_hubIiiijN4cuda3std3__44plusIvEEE10Policy1000EPiSC_NS0_13ScanTileStateIiLb1EEES9_NS1_10InputValueIiSC_EEjiLb0EiEEvT0_T1_T2_iT3_T4_T5_:
.text._ZN3cub18CUB_300001_SM_10006detail4scan16DeviceScanKernelINS2_10policy_hubIiiijN4cuda3std3__44plusIvEEE10Policy1000EPiSC_NS0_13ScanTileStateIiLb1EEES9_NS1_10InputValueIiSC_EEjiLb0EiEEvT0_T1_T2_iT3_T4_T5_:
[----:B------:R-:W-:Y:S01]  /*0000*/  LDC R1, c[0x0][0x37c] ;  /* 0x0000df00ff017b82 */ /* 0x000fe20000000800 */
[----:B------:R-:W0:Y:S07]  /*0010*/  LDCU UR4, c[0x0][0x3a0] ;  /* 0x00007400ff0477ac */ /* 0x000e2e0008000800 */
[----:B------:R-:W1:Y:S01]  /*0020*/  LDC R38, c[0x0][0x398] ;  /* 0x0000e600ff267b82 */ /* 0x000e620000000800 */
[----:B------:R-:W2:Y:S01]  /*0030*/  LDCU.64 UR8, c[0x0][0x358] ;  /* 0x00006b00ff0877ac */ /* 0x000ea20008000a00 */
[----:B------:R-:W3:Y:S01]  /*0040*/  LDCU UR5, c[0x0][0x3b0] ;  /* 0x00007600ff0577ac */ /* 0x000ee20008000800 */
[----:B0-----:R-:W-:-:S06]  /*0050*/  UPRMT UR4, UR4, 0x7770, URZ ;  /* 0x0000777004047896 */ /* 0x001fcc00080000ff */
[----:B------:R-:W-:-:S13]  /*0060*/  ISETP.NE.AND P0, PT, RZ, UR4, PT ;  /* 0x00000004ff007c0c */ /* 0x000fda000bf05270 */
[----:B------:R-:W2:Y:S02]  /*0070*/  @P0 LDC.64 R2, c[0x0][0x3a8] ;  /* 0x0000ea00ff020b82 */ /* 0x000ea40000000a00 */
[----:B--2---:R0:W5:Y:S06]  /*0080*/  @P0 LDG.E R39, desc[UR8][R2.64] ;  /* 0x0000000802270981 */ /* 0x00416c000c1e1900 */
[----:B------:R-:W1:Y:S02]  /*0090*/  S2UR UR4, SR_CTAID.X ;  /* 0x00000000000479c3 */ /* 0x000e640000002500 */
[----:B-1----:R-:W-:-:S04]  /*00a0*/  VIADD R38, R38, UR4 ;  /* 0x0000000426267c36 */ /* 0x002fc80008000000 */
[----:B------:R-:W-:-:S05]  /*00b0*/  IMAD R5, R38, 0x2100, RZ ;  /* 0x0000210026057824 */ /* 0x000fca00078e02ff */
[----:B---3--:R-:W-:Y:S01]  /*00c0*/  IADD3 R0, PT, PT, -R5, UR5, RZ ;  /* 0x0000000505007c10 */ /* 0x008fe2000fffe1ff */
[----:B------:R-:W1:Y:S03]  /*00d0*/  @!P0 LDC R39, c[0x0][0x3a8] ;  /* 0x0000ea00ff278b82 */ /* 0x000e660000000800 */
[----:B------:R-:W-:-:S13]  /*00e0*/  ISETP.GE.U32.AND P0, PT, R0, 0x2101, PT ;  /* 0x000021010000780c */ /* 0x000fda0003f06070 */
[----:B0-----:R-:W-:Y:S05]  /*00f0*/  @!P0 BRA `(.L_x_409) ;  /* 0x0000001c00848947 */ /* 0x001fea0003800000 */
[----:B------:R-:W0:Y:S01]  /*0100*/  S2R R49, SR_TID.X ;  /* 0x0000000000317919 */ /* 0x000e220000002100 */
[----:B------:R-:W2:Y:S01]  /*0110*/  LDCU.64 UR4, c[0x0][0x380] ;  /* 0x00007000ff0477ac */ /* 0x000ea20008000a00 */
[C---:B0-----:R-:W-:Y:S02]  /*0120*/  LOP3.LUT R0, R49.reuse, 0x1f, RZ, 0xc0, !PT ;  /* 0x0000001f31007812 */ /* 0x041fe400078ec0ff */
[----:B------:R-:W-:-:S05]  /*0130*/  LOP3.LUT R3, R49, 0x3e0, RZ, 0xc0, !PT ;  /* 0x000003e031037812 */ /* 0x000fca00078ec0ff */
[----:B------:R-:W-:-:S05]  /*0140*/  IMAD R0, R3, 0x16, R0 ;  /* 0x0000001603007824 */ /* 0x000fca00078e0200 */
[----:B------:R-:W-:-:S05]  /*0150*/  IADD3 R0, P0, PT, R5, R0, RZ ;  /* 0x0000000005007210 */ /* 0x000fca0007f1e0ff */
[----:B------:R-:W-:Y:S02]  /*0160*/  IMAD.X R3, RZ, RZ, RZ, P0 ;  /* 0x000000ffff037224 */ /* 0x000fe400000e06ff */
[----:B------:R-:W-:-:S03]  /*0170*/  IMAD.SHL.U32 R45, R0, 0x4, RZ ;  /* 0x00000004002d7824 */ /* 0x000fc600078e00ff */
[----:B------:R-:W-:Y:S02]  /*0180*/  SHF.L.U64.HI R3, R0, 0x2, R3 ;  /* 0x0000000200037819 */ /* 0x000fe40000010203 */
[----:B--2---:R-:W-:-:S04]  /*0190*/  IADD3 R4, P0, PT, R45, UR4, RZ ;  /* 0x000000042d047c10 */ /* 0x004fc8000ff1e0ff */
[----:B------:R-:W-:-:S05]  /*01a0*/  IADD3.X R5, PT, PT, R3, UR5, RZ, P0, !PT ;  /* 0x0000000503057c10 */ /* 0x000fca00087fe4ff */
[----:B------:R-:W2:Y:S04]  /*01b0*/  LDG.E R7, desc[UR8][R4.64] ;  /* 0x0000000804077981 */ /* 0x000ea8000c1e1900 */
[----:B------:R-:W3:Y:S04]  /*01c0*/  LDG.E R9, desc[UR8][R4.64+0x80] ;  /* 0x0000800804097981 */ /* 0x000ee8000c1e1900 */
[----:B------:R-:W4:Y:S04]  /*01d0*/  LDG.E R11, desc[UR8][R4.64+0x100] ;  /* 0x00010008040b7981 */ /* 0x000f28000c1e1900 */
        /* <DEDUP_REMOVED lines=18> */
[----:B------:R-:W4:Y:S01]  /*0300*/  LDG.E R18, desc[UR8][R4.64+0xa80] ;  /* 0x000a800804127981 */ /* 0x000f22000c1e1900 */
[----:B------:R-:W0:Y:S01]  /*0310*/  S2UR UR5, SR_CgaCtaId ;  /* 0x00000000000579c3 */ /* 0x000e220000008800 */
[----:B------:R-:W-:Y:S01]  /*0320*/  SHF.R.U32.HI R40, RZ, 0x5, R49 ;  /* 0x00000005ff287819 */ /* 0x000fe20000011631 */
[----:B------:R-:W-:Y:S01]  /*0330*/  UMOV UR4, 0x400 ;  /* 0x0000040000047882 */ /* 0x000fe20000000000 */
[----:B------:R-:W1:Y:S01]  /*0340*/  S2R R47, SR_LANEID ;  /* 0x00000000002f7919 */ /* 0x000e620000000000 */
[----:B------:R-:W-:Y:S01]  /*0350*/  ISETP.NE.AND P0, PT, R38, RZ, PT ;  /* 0x000000ff2600720c */ /* 0x000fe20003f05270 */
        /* <DEDUP_REMOVED lines=28> */
[----:B------:R0:W1:Y:S04]  /*0520*/  LDS.64 R4, [R0] ;  /* 0x0000000000047984 */ /* 0x0000680000000a00 */
[----:B------:R0:W2:Y:S04]  /*0530*/  LDS.64 R6, [R0+0x8] ;  /* 0x0000080000067984 */ /* 0x0000a80000000a00 */
[----:B------:R0:W3:Y:S04]  /*0540*/  LDS.64 R8, [R0+0x10] ;  /* 0x0000100000087984 */ /* 0x0000e80000000a00 */
[----:B------:R0:W4:Y:S04]  /*0550*/  LDS.64 R10, [R0+0x18] ;  /* 0x00001800000a7984 */ /* 0x0001280000000a00 */
[----:B------:R0:W0:Y:S04]  /*0560*/  LDS.64 R12, [R0+0x20] ;  /* 0x00002000000c7984 */ /* 0x0000280000000a00 */
[----:B------:R0:W0:Y:S04]  /*0570*/  LDS.64 R14, [R0+0x28] ;  /* 0x00002800000e7984 */ /* 0x0000280000000a00 */
[----:B------:R0:W0:Y:S04]  /*0580*/  LDS.64 R28, [R0+0x30] ;  /* 0x00003000001c7984 */ /* 0x0000280000000a00 */
[----:B------:R0:W0:Y:S04]  /*0590*/  LDS.64 R30, [R0+0x38] ;  /* 0x00003800001e7984 */ /* 0x0000280000000a00 */
[----:B------:R0:W0:Y:S04]  /*05a0*/  LDS.64 R32, [R0+0x40] ;  /* 0x0000400000207984 */ /* 0x0000280000000a00 */
[----:B------:R0:W0:Y:S04]  /*05b0*/  LDS.64 R34, [R0+0x48] ;  /* 0x0000480000227984 */ /* 0x0000280000000a00 */
[----:B------:R0:W0:Y:S01]  /*05c0*/  LDS.64 R36, [R0+0x50] ;  /* 0x0000500000247984 */ /* 0x0000220000000a00 */
[----:B------:R-:W-:Y:S06]  /*05d0*/  BAR.SYNC.DEFER_BLOCKING 0x0 ;  /* 0x0000000000007b1d */ /* 0x000fec0000010000 */
[----:B-1----:R-:W-:Y:S05]  /*05e0*/  @P0 BRA `(.L_x_411) ;  /* 0x00000004001c0947 */ /* 0x002fea0003800000 */
[----:B0-2---:R-:W-:Y:S02]  /*05f0*/  IADD3 R16, PT, PT, R6, R5, R4 ;  /* 0x0000000506107210 */ /* 0x005fe40007ffe004 */
[C---:B------:R-:W-:Y:S02]  /*0600*/  ISETP.NE.AND P1, PT, R47.reuse, 0x1f, PT ;  /* 0x0000001f2f00780c */ /* 0x040fe40003f25270 */
[----:B---3--:R-:W-:Y:S02]  /*0610*/  IADD3 R16, PT, PT, R8, R7, R16 ;  /* 0x0000000708107210 */ /* 0x008fe40007ffe010 */
[----:B------:R-:W-:Y:S02]  /*0620*/  ISETP.NE.AND P2, PT, R47, RZ, PT ;  /* 0x000000ff2f00720c */ /* 0x000fe40003f45270 */
[----:B----4-:R-:W-:-:S04]  /*0630*/  IADD3 R16, PT, PT, R10, R9, R16 ;  /* 0x000000090a107210 */ /* 0x010fc80007ffe010 */
[----:B------:R-:W-:-:S03]  /*0640*/  IADD3 R16, PT, PT, R12, R11, R16 ;  /* 0x0000000b0c107210 */ /* 0x000fc60007ffe010 */
[----:B------:R-:W-:Y:S02]  /*0650*/  @!P1 LEA R43, R40, UR4, 0x2 ;  /* 0x00000004282b9c11 */ /* 0x000fe4000f8e10ff */
[----:B------:R-:W-:-:S04]  /*0660*/  IADD3 R16, PT, PT, R14, R13, R16 ;  /* 0x0000000d0e107210 */ /* 0x000fc80007ffe010 */
[----:B------:R-:W-:-:S04]  /*0670*/  IADD3 R16, PT, PT, R28, R15, R16 ;  /* 0x0000000f1c107210 */ /* 0x000fc80007ffe010 */
[----:B------:R-:W-:-:S04]  /*0680*/  IADD3 R16, PT, PT, R30, R29, R16 ;  /* 0x0000001d1e107210 */ /* 0x000fc80007ffe010 */
[----:B------:R-:W-:-:S04]  /*0690*/  IADD3 R16, PT, PT, R32, R31, R16 ;  /* 0x0000001f20107210 */ /* 0x000fc80007ffe010 */
[----:B------:R-:W-:-:S04]  /*06a0*/  IADD3 R16, PT, PT, R34, R33, R16 ;  /* 0x0000002122107210 */ /* 0x000fc80007ffe010 */
[----:B------:R-:W-:-:S05]  /*06b0*/  IADD3 R16, PT, PT, R36, R35, R16 ;  /* 0x0000002324107210 */ /* 0x000fca0007ffe010 */
[----:B------:R-:W-:-:S05]  /*06c0*/  IMAD.IADD R37, R37, 0x1, R16 ;  /* 0x0000000125257824 */ /* 0x000fca00078e0210 */
        /* <DEDUP_REMOVED lines=47> */
[----:B------:R-:W-:Y:S02]  /*09c0*/  SEL R16, R26, R16, !P1 ;  /* 0x000000101a107207 */ /* 0x000fe40004800000 */
[----:B------:R-:W-:Y:S02]  /*09d0*/  ISETP.NE.AND P1, PT, R49, RZ, PT ;  /* 0x000000ff3100720c */ /* 0x000fe40003f25270 */
[----:B------:R-:W-:Y:S02]  /*09e0*/  SEL R16, R16, RZ, P0 ;  /* 0x000000ff10107207 */ /* 0x000fe40000000000 */
[--C-:B-----5:R-:W-:Y:S02]  /*09f0*/  IADD3 R27, PT, PT, R26, R27, R39.reuse ;  /* 0x0000001b1a1b7210 */ /* 0x120fe40007ffe027 */
[----:B------:R-:W-:-:S07]  /*0a00*/  IADD3 R16, PT, PT, R16, R37, R39 ;  /* 0x0000002510107210 */ /* 0x000fce0007ffe027 */
[----:B------:R-:W-:Y:S05]  /*0a10*/  @P1 BRA `(.L_x_412) ;  /* 0x0000000c00f01947 */ /* 0x000fea0003800000 */
[----:B------:R-:W0:Y:S01]  /*0a20*/  LDC.64 R18, c[0x0][0x390] ;  /* 0x0000e400ff127b82 */ /* 0x000e220000000a00 */
[----:B------:R-:W-:-:S05]  /*0a30*/  IMAD.MOV.U32 R26, RZ, RZ, 0x65 ;  /* 0x00000065ff1a7424 */ /* 0x000fca00078e00ff */
[----:B0-----:R0:W-:Y:S01]  /*0a40*/  ST.E.64.STRONG.GPU desc[UR8][R18.64+0x100], R26 ;  /* 0x0001001a12007985 */ /* 0x0011e2000c10fb08 */
[----:B------:R-:W-:Y:S05]  /*0a50*/  BRA `(.L_x_412) ;  /* 0x0000000c00e07947 */ /* 0x000fea0003800000 */
.L_x_411:
        /* <DEDUP_REMOVED lines=20> */
[----:B-----5:R-:W0:Y:S02]  /*0ba0*/  SHFL.UP P0, R39, R24, 0x8, RZ ;  /* 0x0500000018277989 */ /* 0x020e2400000000ff */
        /* <DEDUP_REMOVED lines=16> */
[----:B------:R-:W-:Y:S02]  /*0cb0*/  SEL R17, R37, RZ, P2 ;  /* 0x000000ff25117207 */ /* 0x000fe40001000000 */
        /* <DEDUP_REMOVED lines=19> */
[----:B------:R-:W-:Y:S02]  /*0df0*/  ISETP.NE.AND P0, PT, R40, 0xa, PT ;  /* 0x0000000a2800780c */ /* 0x000fe40003f05270 */
[----:B------:R-:W-:Y:S02]  /*0e00*/  SEL R16, R24, R16, !P1 ;  /* 0x0000001018107207 */ /* 0x000fe40004800000 */
[----:B------:R-:W-:Y:S02]  /*0e10*/  ISETP.NE.AND P1, PT, R40, 0xb, PT ;  /* 0x0000000b2800780c */ /* 0x000fe40003f25270 */
[----:B------:R-:W-:Y:S02]  /*0e20*/  SEL R16, R25, R16, !P0 ;  /* 0x0000001019107207 */ /* 0x000fe40004000000 */
[----:B------:R-:W-:-:S02]  /*0e30*/  ISETP.GT.U32.AND P0, PT, R49, 0x1f, PT ;  /* 0x0000001f3100780c */ /* 0x000fc40003f04070 */
[----:B------:R-:W-:Y:S02]  /*0e40*/  SEL R16, R26, R16, !P1 ;  /* 0x000000101a107207 */ /* 0x000fe40004800000 */
[----:B------:R-:W-:-:S03]  /*0e50*/  ISETP.GE.U32.AND P1, PT, R49, 0x20, PT ;  /* 0x000000203100780c */ /* 0x000fc60003f26070 */
[----:B------:R-:W-:-:S05]  /*0e60*/  IMAD.IADD R16, R16, 0x1, R17 ;  /* 0x0000000110107824 */ /* 0x000fca00078e0211 */
[----:B------:R-:W-:Y:S01]  /*0e70*/  SEL R46, R37, R16, !P1 ;  /* 0x00000010252e7207 */ /* 0x000fe20004800000 */
[----:B------:R-:W-:Y:S06]  /*0e80*/  @P0 BRA `(.L_x_413) ;  /* 0x0000000800b00947 */ /* 0x000fec0003800000 */
[----:B------:R-:W0:Y:S01]  /*0e90*/  LDC.64 R16, c[0x0][0x390] ;  /* 0x0000e400ff107b82 */ /* 0x000e220000000a00 */
[----:B------:R-:W-:Y:S02]  /*0ea0*/  ISETP.NE.AND P1, PT, R49, RZ, PT ;  /* 0x000000ff3100720c */ /* 0x000fe40003f25270 */
[----:B------:R-:W-:-:S05]  /*0eb0*/  LOP3.LUT R21, RZ, R49, RZ, 0x33, !PT ;  /* 0x00000031ff157212 */ /* 0x000fca00078e33ff */
[----:B------:R-:W-:-:S06]  /*0ec0*/  IMAD.IADD R21, R38, 0x1, R21 ;  /* 0x0000000126157824 */ /* 0x000fcc00078e0215 */
        /* <DEDUP_REMOVED lines=11> */
.L_x_443:
[----:B------:R-:W-:Y:S05]  /*0f80*/  @!P0 BRA `(.L_x_415) ;  /* 0x0000000000748947 */ /* 0x000fea0003800000 */
[----:B------:R-:W-:-:S07]  /*0f90*/  IMAD.MOV.U32 R20, RZ, RZ, 0x3b8 ;  /* 0x000003b8ff147424 */ /* 0x000fce00078e00ff */
.L_x_417:
[----:B------:R-:W-:Y:S02]  /*0fa0*/  VIADD R23, R20, 0x1 ;  /* 0x0000000114177836 */ /* 0x000fe40000000000 */
[----:B------:R-:W-:Y:S02]  /*0fb0*/  IMAD R38, R38, 0x41a7, RZ ;  /* 0x000041a726267824 */ /* 0x000fe400078e02ff */
[----:B------:R-:W0:Y:S01]  /*0fc0*/  I2F.U32.RP R22, R23 ;  /* 0x0000001700167306 */ /* 0x000e220000209000 */
[----:B------:R-:W-:Y:S01]  /*0fd0*/  IMAD.MOV R37, RZ, RZ, -R23 ;  /* 0x000000ffff257224 */ /* 0x000fe200078e0a17 */
[----:B------:R-:W-:Y:S02]  /*0fe0*/  ISETP.NE.U32.AND P2, PT, R23, RZ, PT ;  /* 0x000000ff1700720c */ /* 0x000fe40003f45070 */
[----:B------:R-:W-:-:S04]  /*0ff0*/  LOP3.LUT R38, R38, 0x7fffffff, RZ, 0xc0, !PT ;  /* 0x7fffffff26267812 */ /* 0x000fc800078ec0ff */
[----:B0-----:R-:W0:Y:S02]  /*1000*/  MUFU.RCP R22, R22 ;  /* 0x0000001600167308 */ /* 0x001e240000001000 */
[----:B0-----:R-:W-:-:S06]  /*1010*/  VIADD R18, R22, 0xffffffe ;  /* 0x0ffffffe16127836 */ /* 0x001fcc0000000000 */
[----:B------:R0:W1:Y:S02]  /*1020*/  F2I.FTZ.U32.TRUNC.NTZ R19, R18 ;  /* 0x0000001200137305 */ /* 0x000064000021f000 */
[----:B0-----:R-:W-:Y:S02]  /*1030*/  IMAD.MOV.U32 R18, RZ, RZ, RZ ;  /* 0x000000ffff127224 */ /* 0x001fe400078e00ff */
[----:B-1----:R-:W-:-:S04]  /*1040*/  IMAD R37, R37, R19, RZ ;  /* 0x0000001325257224 */ /* 0x002fc800078e02ff */
[----:B------:R-:W-:-:S06]  /*1050*/  IMAD.HI.U32 R19, R19, R37, R18 ;  /* 0x0000002513137227 */ /* 0x000fcc00078e0012 */
[----:B------:R-:W-:-:S04]  /*1060*/  IMAD.HI.U32 R19, R19, R38, RZ ;  /* 0x0000002613137227 */ /* 0x000fc800078e00ff */
[----:B------:R-:W-:-:S04]  /*1070*/  IMAD.MOV R19, RZ, RZ, -R19 ;  /* 0x000000ffff137224 */ /* 0x000fc800078e0a13 */
[----:B------:R-:W-:-:S05]  /*1080*/  IMAD R22, R23, R19, R38 ;  /* 0x0000001317167224 */ /* 0x000fca00078e0226 */
[----:B------:R-:W-:-:S13]  /*1090*/  ISETP.GE.U32.AND P0, PT, R22, R23, PT ;  /* 0x000000171600720c */ /* 0x000fda0003f06070 */
[----:B------:R-:W-:-:S05]  /*10a0*/  @P0 IMAD.IADD R22, R22, 0x1, -R23 ;  /* 0x0000000116160824 */ /* 0x000fca00078e0a17 */
[----:B------:R-:W-:-:S13]  /*10b0*/  ISETP.GE.U32.AND P0, PT, R22, R23, PT ;  /* 0x000000171600720c */ /* 0x000fda0003f06070 */
[----:B------:R-:W-:Y:S01]  /*10c0*/  @P0 IMAD.IADD R22, R22, 0x1, -R23 ;  /* 0x0000000116160824 */ /* 0x000fe200078e0a17 */
[----:B------:R-:W-:-:S04]  /*10d0*/  @!P2 LOP3.LUT R22, RZ, R23, RZ, 0x33, !PT ;  /* 0x00000017ff16a212 */ /* 0x000fc800078e33ff */
[----:B------:R-:W-:Y:S05]  /*10e0*/  NANOSLEEP R22 ;  /* 0x000000160000735d */ /* 0x000fea0003800000 */
[----:B------:R-:W2:Y:S01]  /*10f0*/  LD.E.64.STRONG.GPU R40, desc[UR8][R16.64+0x100] ;  /* 0x0001000810287980 */ /* 0x000ea2000c10fb00 */
[----:B------:R-:W-:Y:S01]  /*1100*/  UMOV UR5, 0xffffffff ;  /* 0xffffffff00057882 */ /* 0x000fe20000000000 */
[----:B------:R-:W-:Y:S02]  /*1110*/  SHF.R.U32.HI R20, RZ, 0x1, R20 ;  /* 0x00000001ff147819 */ /* 0x000fe40000011614 */
[----:B--2---:R-:W-:Y:S01]  /*1120*/  ISETP.NE.AND P0, PT, R40, 0x63, PT ;  /* 0x000000632800780c */ /* 0x004fe20003f05270 */
[----:B------:R-:W-:-:S12]  /*1130*/  BRA.DIV UR5, `(.L_x_416) ;  /* 0x0000003205e87947 */ /* 0x000fd8000b800000 */
[----:B------:R-:W-:-:S13]  /*1140*/  VOTE.ANY P0, !P0 ;  /* 0x0000000000ff7806 */ /* 0x000fda0004000100 */
.L_x_446:
[----:B------:R-:W-:Y:S05]  /*1150*/  @P0 BRA `(.L_x_417) ;  /* 0xfffffffc00900947 */ /* 0x000fea000383ffff */
.L_x_415:
[----:B------:R-:W-:Y:S01]  /*1160*/  UMOV UR5, 0xffffffff ;  /* 0xffffffff00057882 */ /* 0x000fe20000000000 */
[----:B------:R-:W-:Y:S02]  /*1170*/  ISETP.NE.AND P0, PT, R40, 0x65, PT ;  /* 0x000000652800780c */ /* 0x000fe40003f05270 */
[----:B------:R-:W-:Y:S11]  /*1180*/  BRA.DIV UR5, `(.L_x_418) ;  /* 0x0000003205f47947 */ /* 0x000ff6000b800000 */
[----:B------:R-:W0:Y:S01]  /*1190*/  S2R R48, SR_GEMASK ;  /* 0x0000000000307919 */ /* 0x000e220000003c00 */
[----:B------:R-:W-:Y:S01]  /*11a0*/  VOTE.ANY R19, PT, !P0 ;  /* 0x0000000000137806 */ /* 0x000fe200040e0100 */
[C---:B------:R-:W-:Y:S01]  /*11b0*/  VIADD R22, R47.reuse, 0x2 ;  /* 0x000000022f167836 */ /* 0x040fe20000000000 */
[----:B------:R-:W1:Y:S01]  /*11c0*/  LDC.64 R42, c[0x0][0x390] ;  /* 0x0000e400ff2a7b82 */ /* 0x000e620000000a00 */
[C---:B------:R-:W-:Y:S02]  /*11d0*/  VIADD R23, R47.reuse, 0x4 ;  /* 0x000000042f177836 */ /* 0x040fe40000000000 */
[----:B------:R-:W-:Y:S01]  /*11e0*/  VIADD R26, R47, 0x8 ;  /* 0x000000082f1a7836 */ /* 0x000fe20000000000 */
[----:B-1----:R-:W-:Y:S02]  /*11f0*/  IADD3 R42, P3, PT, R42, 0x100, RZ ;  /* 0x000001002a2a7810 */ /* 0x002fe40007f7e0ff */
[----:B0-----:R-:W-:-:S03]  /*1200*/  LOP3.LUT R19, R19, 0x80000000, R48, 0xec, !PT ;  /* 0x8000000013137812 */ /* 0x001fc600078eec30 */
[----:B------:R-:W-:Y:S02]  /*1210*/  IMAD.X R43, RZ, RZ, R43, P3 ;  /* 0x000000ffff2b7224 */ /* 0x000fe400018e062b */
[----:B------:R-:W-:-:S05]  /*1220*/  VIADD R16, R19, 0xffffffff ;  /* 0xffffffff13107836 */ /* 0x000fca0000000000 */
[----:B------:R-:W-:-:S06]  /*1230*/  LOP3.LUT R16, R19, R16, RZ, 0xc, !PT ;  /* 0x0000001013107212 */ /* 0x000fcc00078e0cff */
[----:B------:R-:W0:Y:S02]  /*1240*/  POPC R16, R16 ;  /* 0x0000001000107309 */ /* 0x000e240000000000 */
[----:B0-----:R-:W0:Y:S01]  /*1250*/  SHFL.DOWN PT, R20, R41, 0x1, R16 ;  /* 0x0820000029147989 */ /* 0x001e2200000e0010 */
[----:B------:R-:W-:-:S04]  /*1260*/  ISETP.GE.AND P0, PT, R47, R16, PT ;  /* 0x000000102f00720c */ /* 0x000fc80003f06270 */
[----:B0-----:R-:W-:Y:S02]  /*1270*/  SEL R20, R20, RZ, !P0 ;  /* 0x000000ff14147207 */ /* 0x001fe40004000000 */
[----:B------:R-:W-:-:S03]  /*1280*/  ISETP.GT.AND P0, PT, R22, R16, PT ;  /* 0x000000101600720c */ /* 0x000fc60003f04270 */
[----:B------:R-:W-:-:S05]  /*1290*/  IMAD.IADD R37, R20, 0x1, R41 ;  /* 0x0000000114257824 */ /* 0x000fca00078e0229 */
[----:B------:R-:W0:Y:S02]  /*12a0*/  SHFL.DOWN PT, R20, R37, 0x2, R16 ;  /* 0x0840000025147989 */ /* 0x000e2400000e0010 */
[----:B0-----:R-:W-:Y:S02]  /*12b0*/  SEL R20, R20, RZ, !P0 ;  /* 0x000000ff14147207 */ /* 0x001fe40004000000 */
[----:B------:R-:W-:-:S03]  /*12c0*/  ISETP.GT.AND P0, PT, R23, R16, PT ;  /* 0x000000101700720c */ /* 0x000fc60003f04270 */
[----:B------:R-:W-:Y:S02]  /*12d0*/  IMAD.IADD R39, R37, 0x1, R20 ;  /* 0x0000000125277824 */ /* 0x000fe400078e0214 */
[----:B------:R-:W-:-:S03]  /*12e0*/  VIADD R37, R47, 0x10 ;  /* 0x000000102f257836 */ /* 0x000fc60000000000 */
[----:B------:R-:W0:Y:S02]  /*12f0*/  SHFL.DOWN PT, R20, R39, 0x4, R16 ;  /* 0x0880000027147989 */ /* 0x000e2400000e0010 */
[-C--:B------:R-:W-:Y:S02]  /*1300*/  ISETP.GT.AND P2, PT, R37, R16.reuse, PT ;  /* 0x000000102500720c */ /* 0x080fe40003f44270 */
        /* <DEDUP_REMOVED lines=9> */
[----:B0-----:R-:W-:-:S05]  /*13a0*/  SEL R20, R20, RZ, !P2 ;  /* 0x000000ff14147207 */ /* 0x001fca0005000000 */
[----:B------:R-:W-:-:S07]  /*13b0*/  IMAD.IADD R39, R41, 0x1, R20 ;  /* 0x0000000129277824 */ /* 0x000fce00078e0214 */
.L_x_455:
[----:B------:R-:W-:Y:S05]  /*13c0*/  @!P0 BRA `(.L_x_419) ;  /* 0x0000000400248947 */ /* 0x000fea0003800000 */
[----:B------:R-:W-:-:S07]  /*13d0*/  IMAD.MOV.U32 R44, RZ, RZ, 0x3b8 ;  /* 0x000003b8ff2c7424 */ /* 0x000fce00078e00ff */
.L_x_425:
        /* <DEDUP_REMOVED lines=10> */
.L_x_458:
[----:B------:R-:W-:Y:S05]  /*1480*/  @!P0 BRA `(.L_x_421) ;  /* 0x0000000000748947 */ /* 0x000fea0003800000 */
[----:B------:R-:W-:-:S07]  /*1490*/  IMAD.MOV.U32 R20, RZ, RZ, R44 ;  /* 0x000000ffff147224 */ /* 0x000fce00078e002c */
.L_x_423:
        /* <DEDUP_REMOVED lines=27> */
.L_x_461:
[----:B------:R-:W-:Y:S05]  /*1650*/  @P0 BRA `(.L_x_423) ;  /* 0xfffffffc00900947 */ /* 0x000fea000383ffff */
.L_x_421:
        /* <DEDUP_REMOVED lines=31> */
.L_x_470:
[----:B------:R-:W-:Y:S05]  /*1850*/  @P0 BRA `(.L_x_425) ;  /* 0xfffffff800e00947 */ /* 0x000fea000383ffff */
.L_x_419:
        /* <DEDUP_REMOVED lines=15> */
.L_x_413:
[----:B------:R-:W-:Y:S05]  /*1950*/  WARPSYNC.ALL ;  /* 0x0000000000007948 */ /* 0x000fea0003800000 */
[----:B------:R-:W0:Y:S08]  /*1960*/  S2UR UR6, SR_CgaCtaId ;  /* 0x00000000000679c3 */ /* 0x000e300000008800 */
[----:B------:R-:W-:Y:S01]  /*1970*/  BAR.SYNC.DEFER_BLOCKING 0x0 ;  /* 0x0000000000007b1d */ /* 0x000fe20000010000 */
[----:B------:R-:W-:-:S05]  /*1980*/  ISETP.NE.AND P0, PT, R49, RZ, PT ;  /* 0x000000ff3100720c */ /* 0x000fca0003f05270 */
[----:B------:R-:W-:Y:S02]  /*1990*/  UMOV UR5, 0x400 ;  /* 0x0000040000057882 */ /* 0x000fe40000000000 */
[----:B0-----:R-:W-:-:S09]  /*19a0*/  ULEA UR5, UR6, UR5, 0x18 ;  /* 0x0000000506057291 */ /* 0x001fd2000f8ec0ff */
[----:B------:R-:W0:Y:S02]  /*19b0*/  LDS R17, [UR5+0x4c] ;  /* 0x00004c05ff117984 */ /* 0x000e240008000800 */
[----:B0-----:R-:W-:-:S05]  /*19c0*/  SEL R17, R17, RZ, P0 ;  /* 0x000000ff11117207 */ /* 0x001fca0000000000 */
[----:B------:R-:W-:-:S07]  /*19d0*/  IMAD.IADD R16, R17, 0x1, R16 ;  /* 0x0000000111107824 */ /* 0x000fce00078e0210 */
.L_x_412:
[----:B------:R-:W-:Y:S05]  /*19e0*/  BSYNC.RECONVERGENT B0 ;  /* 0x0000000000007941 */ /* 0x000fea0003800200 */
.L_x_410:
[----:B------:R-:W-:Y:S01]  /*19f0*/  IMAD.IADD R17, R4, 0x1, R16 ;  /* 0x0000000104117824 */ /* 0x000fe200078e0210 */
[----:B------:R-:W-:Y:S03]  /*1a00*/  BAR.SYNC.DEFER_BLOCKING 0x0 ;  /* 0x0000000000007b1d */ /* 0x000fe60000010000 */
[----:B------:R-:W-:-:S03]  /*1a10*/  IMAD.IADD R4, R5, 0x1, R17 ;  /* 0x0000000105047824 */ /* 0x000fc600078e0211 */
[----:B------:R-:W2:Y:S01]  /*1a20*/  LDCU.64 UR6, c[0x0][0x388] ;  /* 0x00007100ff0677ac */ /* 0x000ea20008000a00 */
[----:B------:R-:W-:-:S04]  /*1a30*/  IMAD.IADD R5, R6, 0x1, R4 ;  /* 0x0000000106057824 */ /* 0x000fc800078e0204 */
[----:B------:R-:W-:-:S04]  /*1a40*/  IMAD.IADD R6, R7, 0x1, R5 ;  /* 0x0000000107067824 */ /* 0x000fc800078e0205 */
[----:B------:R-:W-:-:S04]  /*1a50*/  IMAD.IADD R7, R8, 0x1, R6 ;  /* 0x0000000108077824 */ /* 0x000fc800078e0206 */
[----:B------:R-:W-:-:S04]  /*1a60*/  IMAD.IADD R8, R9, 0x1, R7 ;  /* 0x0000000109087824 */ /* 0x000fc800078e0207 */
[----:B------:R-:W-:Y:S01]  /*1a70*/  IMAD.IADD R9, R10, 0x1, R8 ;  /* 0x000000010a097824 */ /* 0x000fe200078e0208 */
[----:B------:R-:W-:Y:S03]  /*1a80*/  STS.64 [R0], R16 ;  /* 0x0000001000007388 */ /* 0x000fe60000000a00 */
[----:B------:R-:W-:Y:S01]  /*1a90*/  IMAD.IADD R10, R11, 0x1, R9 ;  /* 0x000000010b0a7824 */ /* 0x000fe200078e0209 */
[----:B------:R2:W-:Y:S03]  /*1aa0*/  STS.64 [R0+0x8], R4 ;  /* 0x0000080400007388 */ /* 0x0005e60000000a00 */
[----:B------:R-:W-:Y:S01]  /*1ab0*/  IMAD.IADD R11, R12, 0x1, R10 ;  /* 0x000000010c0b7824 */ /* 0x000fe200078e020a */
[----:B------:R-:W-:Y:S03]  /*1ac0*/  STS.64 [R0+0x10], R6 ;  /* 0x0000100600007388 */ /* 0x000fe60000000a00 */
[----:B------:R-:W-:Y:S01]  /*1ad0*/  IMAD.IADD R12, R13, 0x1, R11 ;  /* 0x000000010d0c7824 */ /* 0x000fe200078e020b */
[----:B------:R-:W-:Y:S03]  /*1ae0*/  STS.64 [R0+0x18], R8 ;  /* 0x0000180800007388 */ /* 0x000fe60000000a00 */
[----:B------:R-:W-:Y:S01]  /*1af0*/  IMAD.IADD R13, R14, 0x1, R12 ;  /* 0x000000010e0d7824 */ /* 0x000fe200078e020c */
[----:B------:R-:W-:Y:S01]  /*1b00*/  STS.64 [R0+0x20], R10 ;  /* 0x0000200a00007388 */ /* 0x000fe20000000a00 */
[----:B--2---:R-:W-:-:S02]  /*1b10*/  IADD3 R4, P0, PT, R45, UR6, RZ ;  /* 0x000000062d047c10 */ /* 0x004fc4000ff1e0ff */
[----:B------:R-:W-:Y:S01]  /*1b20*/  IMAD.IADD R14, R15, 0x1, R13 ;  /* 0x000000010f0e7824 */ /* 0x000fe200078e020d */
[----:B------:R-:W-:Y:S01]  /*1b30*/  STS.64 [R0+0x28], R12 ;  /* 0x0000280c00007388 */ /* 0x000fe20000000a00 */
[----:B------:R-:W-:Y:S02]  /*1b40*/  IADD3.X R5, PT, PT, R3, UR7, RZ, P0, !PT ;  /* 0x0000000703057c10 */ /* 0x000fe400087fe4ff */
[----:B------:R-:W-:-:S04]  /*1b50*/  IMAD.IADD R15, R28, 0x1, R14 ;  /* 0x000000011c0f7824 */ /* 0x000fc800078e020e */
[----:B01----:R-:W-:Y:S01]  /*1b60*/  IMAD.IADD R18, R29, 0x1, R15 ;  /* 0x000000011d127824 */ /* 0x003fe200078e020f */
[----:B------:R-:W-:Y:S03]  /*1b70*/  STS.64 [R0+0x30], R14 ;  /* 0x0000300e00007388 */ /* 0x000fe60000000a00 */
[----:B------:R-:W-:-:S04]  /*1b80*/  IMAD.IADD R19, R30, 0x1, R18 ;  /* 0x000000011e137824 */ /* 0x000fc800078e0212 */
[----:B------:R-:W-:Y:S01]  /*1b90*/  IMAD.IADD R20, R31, 0x1, R19 ;  /* 0x000000011f147824 */ /* 0x000fe200078e0213 */
[----:B------:R-:W-:Y:S03]  /*1ba0*/  STS.64 [R0+0x38], R18 ;  /* 0x0000381200007388 */ /* 0x000fe60000000a00 */
[----:B------:R-:W-:-:S04]  /*1bb0*/  IMAD.IADD R21, R32, 0x1, R20 ;  /* 0x0000000120157824 */ /* 0x000fc800078e0214 */
[----:B------:R-:W-:Y:S01]  /*1bc0*/  IMAD.IADD R22, R33, 0x1, R21 ;  /* 0x0000000121167824 */ /* 0x000fe200078e0215 */
[----:B------:R-:W-:Y:S03]  /*1bd0*/  STS.64 [R0+0x40], R20 ;  /* 0x0000401400007388 */ /* 0x000fe60000000a00 */
[----:B------:R-:W-:-:S04]  /*1be0*/  IMAD.IADD R23, R34, 0x1, R22 ;  /* 0x0000000122177824 */ /* 0x000fc800078e0216 */
[----:B------:R-:W-:Y:S01]  /*1bf0*/  IMAD.IADD R24, R35, 0x1, R23 ;  /* 0x0000000123187824 */ /* 0x000fe200078e0217 */
[----:B------:R-:W-:Y:S03]  /*1c00*/  STS.64 [R0+0x48], R22 ;  /* 0x0000481600007388 */ /* 0x000fe60000000a00 */
[----:B------:R-:W-:-:S05]  /*1c10*/  IMAD.IADD R25, R36, 0x1, R24 ;  /* 0x0000000124197824 */ /* 0x000fca00078e0218 */
[----:B------:R-:W-:Y:S01]  /*1c20*/  STS.64 [R0+0x50], R24 ;  /* 0x0000501800007388 */ /* 0x000fe20000000a00 */
[----:B------:R-:W-:-:S03]  /*1c30*/  NOP ;  /* 0x0000000000007918 */ /* 0x000fc60000000000 */
[----:B------:R-:W0:Y:S04]  /*1c40*/  LDS R7, [R2] ;  /* 0x0000000002077984 */ /* 0x000e280000000800 */
[----:B------:R-:W1:Y:S04]  /*1c50*/  LDS R9, [R2+0x80] ;  /* 0x0000800002097984 */ /* 0x000e680000000800 */
        /* <DEDUP_REMOVED lines=43> */
.L_x_409:
[----:B------:R-:W-:-:S13]  /*1f10*/  ISETP.NE.AND P0, PT, R0, RZ, PT ;  /* 0x000000ff0000720c */ /* 0x000fda0003f05270 */
[----:B------:R-:W-:Y:S05]  /*1f20*/  @!P0 EXIT ;  /* 0x000000000000894d */ /* 0x000fea0003800000 */
[----:B------:R-:W0:Y:S02]  /*1f30*/  LDC.64 R2, c[0x0][0x380] ;  /* 0x0000e000ff027b82 */ /* 0x000e240000000a00 */
[----:B0-----:R-:W-:-:S05]  /*1f40*/  IMAD.WIDE.U32 R2, R5, 0x4, R2 ;  /* 0x0000000405027825 */ /* 0x001fca00078e0002 */
[----:B------:R0:W2:Y:S01]  /*1f50*/  LDG.E R4, desc[UR8][R2.64] ;  /* 0x0000000802047981 */ /* 0x0000a2000c1e1900 */
[----:B------:R-:W3:Y:S02]  /*1f60*/  S2R R13, SR_TID.X ;  /* 0x00000000000d7919 */ /* 0x000ee40000002100 */
[C---:B---3--:R-:W-:Y:S02]  /*1f70*/  LOP3.LUT R5, R13.reuse, 0x1f, RZ, 0xc0, !PT ;  /* 0x0000001f0d057812 */ /* 0x048fe400078ec0ff */
[----:B------:R-:W-:-:S05]  /*1f80*/  LOP3.LUT R6, R13, 0x3e0, RZ, 0xc0, !PT ;  /* 0x000003e00d067812 */ /* 0x000fca00078ec0ff */
[----:B------:R-:W-:-:S04]  /*1f90*/  IMAD R11, R6, 0x16, R5 ;  /* 0x00000016060b7824 */ /* 0x000fc800078e0205 */
[C---:B------:R-:W-:Y:S01]  /*1fa0*/  VIADD R5, R11.reuse, 0x20 ;  /* 0x000000200b057836 */ /* 0x040fe20000000000 */
[C---:B------:R-:W-:Y:S01]  /*1fb0*/  ISETP.GE.U32.AND P6, PT, R11.reuse, R0, PT ;  /* 0x000000000b00720c */ /* 0x040fe20003fc6070 */
[C---:B------:R-:W-:Y:S01]  /*1fc0*/  VIADD R9, R11.reuse, 0xa0 ;  /* 0x000000a00b097836 */ /* 0x040fe20000000000 */
[C---:B0-----:R-:W-:Y:S01]  /*1fd0*/  LEA R2, P1, R11.reuse, R2, 0x2 ;  /* 0x000000020b027211 */ /* 0x041fe200078210ff */
[----:B------:R-:W-:Y:S01]  /*1fe0*/  VIADD R7, R11, 0x80 ;  /* 0x000000800b077836 */ /* 0x000fe20000000000 */
[-C--:B------:R-:W-:Y:S01]  /*1ff0*/  ISETP.GE.U32.AND P5, PT, R5, R0.reuse, PT ;  /* 0x000000000500720c */ /* 0x080fe20003fa6070 */
[----:B------:R-:W-:Y:S01]  /*2000*/  VIADD R5, R11, 0xe0 ;  /* 0x000000e00b057836 */ /* 0x000fe20000000000 */
[-C--:B------:R-:W-:Y:S01]  /*2010*/  ISETP.GE.U32.AND P4, PT, R9, R0.reuse, PT ;  /* 0x000000000900720c */ /* 0x080fe20003f86070 */
[----:B------:R-:W-:Y:S01]  /*2020*/  IMAD.X R3, RZ, RZ, R3, P1 ;  /* 0x000000ffff037224 */ /* 0x000fe200008e0603 */
[-C--:B------:R-:W-:Y:S01]  /*2030*/  ISETP.GE.U32.AND P0, PT, R7, R0.reuse, PT ;  /* 0x000000000700720c */ /* 0x080fe20003f06070 */
[----:B------:R-:W-:Y:S01]  /*2040*/  VIADD R7, R11, 0x120 ;  /* 0x000001200b077836 */ /* 0x000fe20000000000 */
[----:B------:R-:W-:Y:S01]  /*2050*/  ISETP.GE.U32.AND P3, PT, R5, R0, PT ;  /* 0x000000000500720c */ /* 0x000fe20003f66070 */
[----:B------:R-:W-:-:S02]  /*2060*/  VIADD R5, R11, 0x200 ;  /* 0x000002000b057836 */ /* 0x000fc40000000000 */
[----:B------:R-:W-:Y:S01]  /*2070*/  VIADD R9, R11, 0x1c0 ;  /* 0x000001c00b097836 */ /* 0x000fe20000000000 */
[----:B------:R-:W-:-:S04]  /*2080*/  ISETP.GE.U32.AND P2, PT, R7, R0, PT ;  /* 0x000000000700720c */ /* 0x000fc80003f46070 */
[----:B------:R-:W-:Y:S01]  /*2090*/  ISETP.GE.U32.AND P1, PT, R9, R0, PT ;  /* 0x000000000900720c */ /* 0x000fe20003f26070 */
[C---:B------:R-:W-:Y:S02]  /*20a0*/  VIADD R7, R11.reuse, 0x260 ;  /* 0x000002600b077836 */ /* 0x040fe40000000000 */
[C---:B------:R-:W-:Y:S02]  /*20b0*/  VIADD R51, R11.reuse, 0x40 ;  /* 0x000000400b337836 */ /* 0x040fe40000000000 */
[C---:B------:R-:W-:Y:S02]  /*20c0*/  VIADD R50, R11.reuse, 0x60 ;  /* 0x000000600b327836 */ /* 0x040fe40000000000 */
[C---:B------:R-:W-:Y:S02]  /*20d0*/  VIADD R49, R11.reuse, 0xc0 ;  /* 0x000000c00b317836 */ /* 0x040fe40000000000 */
[C---:B------:R-:W-:Y:S02]  /*20e0*/  VIADD R48, R11.reuse, 0x100 ;  /* 0x000001000b307836 */ /* 0x040fe40000000000 */
[----:B------:R-:W-:-:S02]  /*20f0*/  VIADD R47, R11, 0x140 ;  /* 0x000001400b2f7836 */ /* 0x000fc40000000000 */
[C---:B------:R-:W-:Y:S02]  /*2100*/  VIADD R46, R11.reuse, 0x160 ;  /* 0x000001600b2e7836 */ /* 0x040fe40000000000 */
[C---:B------:R-:W-:Y:S02]  /*2110*/  VIADD R45, R11.reuse, 0x180 ;  /* 0x000001800b2d7836 */ /* 0x040fe40000000000 */
[C---:B------:R-:W-:Y:S02]  /*2120*/  VIADD R43, R11.reuse, 0x1a0 ;  /* 0x000001a00b2b7836 */ /* 0x040fe40000000000 */
[C---:B------:R-:W-:Y:S02]  /*2130*/  VIADD R42, R11.reuse, 0x1e0 ;  /* 0x000001e00b2a7836 */ /* 0x040fe40000000000 */
[C---:B------:R-:W-:Y:S02]  /*2140*/  VIADD R41, R11.reuse, 0x240 ;  /* 0x000002400b297836 */ /* 0x040fe40000000000 */
[----:B------:R-:W-:-:S02]  /*2150*/  VIADD R40, R11, 0x2a0 ;  /* 0x000002a00b287836 */ /* 0x000fc40000000000 */
[----:B--2---:R-:W-:Y:S02]  /*2160*/  IMAD.MOV.U32 R16, RZ, RZ, R4 ;  /* 0x000000ffff107224 */ /* 0x004fe400078e0004 */
[----:B------:R-:W2:Y:S01]  /*2170*/  @!P6 LDG.E R4, desc[UR8][R2.64] ;  /* 0x000000080204e981 */ /* 0x000ea2000c1e1900 */
[-C--:B------:R-:W-:Y:S01]  /*2180*/  ISETP.GE.U32.AND P6, PT, R5, R0.reuse, PT ;  /* 0x000000000500720c */ /* 0x080fe20003fc6070 */
[--C-:B------:R-:W-:Y:S02]  /*2190*/  IMAD.MOV.U32 R6, RZ, RZ, R16.reuse ;  /* 0x000000ffff067224 */ /* 0x100fe400078e0010 */
[----:B------:R-:W-:Y:S02]  /*21a0*/  VIADD R5, R11, 0x220 ;  /* 0x000002200b057836 */ /* 0x000fe40000000000 */
[----:B------:R-:W-:Y:S02]  /*21b0*/  IMAD.MOV.U32 R14, RZ, RZ, R16 ;  /* 0x000000ffff0e7224 */ /* 0x000fe400078e0010 */
[----:B------:R-:W3:Y:S01]  /*21c0*/  @!P5 LDG.E R6, desc[UR8][R2.64+0x80] ;  /* 0x000080080206d981 */ /* 0x000ee2000c1e1900 */
[----:B------:R-:W-:Y:S01]  /*21d0*/  ISETP.GE.U32.AND P5, PT, R5, R0, PT ;  /* 0x000000000500720c */ /* 0x000fe20003fa6070 */
[----:B------:R-:W-:-:S02]  /*21e0*/  VIADD R5, R11, 0x280 ;  /* 0x000002800b057836 */ /* 0x000fc40000000000 */
[----:B------:R-:W4:Y:S01]  /*21f0*/  @!P4 LDG.E R14, desc[UR8][R2.64+0x280] ;  /* 0x00028008020ec981 */ /* 0x000f22000c1e1900 */
[--C-:B------:R-:W-:Y:S02]  /*2200*/  IMAD.MOV.U32 R12, RZ, RZ, R16.reuse ;  /* 0x000000ffff0c7224 */ /* 0x100fe400078e0010 */
[-C--:B------:R-:W-:Y:S01]  /*2210*/  ISETP.GE.U32.AND P4, PT, R5, R0.reuse, PT ;  /* 0x000000000500720c */ /* 0x080fe20003f86070 */
[--C-:B------:R-:W-:Y:S02]  /*2220*/  IMAD.MOV.U32 R20, RZ, RZ, R16.reuse ;  /* 0x000000ffff147224 */ /* 0x100fe400078e0010 */
[--C-:B------:R-:W-:Y:S01]  /*2230*/  IMAD.MOV.U32 R24, RZ, RZ, R16.reuse ;  /* 0x000000ffff187224 */ /* 0x100fe200078e0010 */
[----:B------:R-:W4:Y:S01]  /*2240*/  @!P0 LDG.E R12, desc[UR8][R2.64+0x200] ;  /* 0x00020008020c8981 */ /* 0x000f22000c1e1900 */
[--C-:B------:R-:W-:Y:S02]  /*2250*/  IMAD.MOV.U32 R34, RZ, RZ, R16.reuse ;  /* 0x000000ffff227224 */ /* 0x100fe400078e0010 */
[----:B------:R-:W-:Y:S01]  /*2260*/  IMAD.MOV.U32 R5, RZ, RZ, R16 ;  /* 0x000000ffff057224 */ /* 0x000fe200078e0010 */
[----:B------:R-:W4:Y:S01]  /*2270*/  @!P3 LDG.E R20, desc[UR8][R2.64+0x380] ;  /* 0x000380080214b981 */ /* 0x000f22000c1e1900 */
[----:B------:R-:W-:-:S02]  /*2280*/  ISETP.GE.U32.AND P0, PT, R7, R0, PT ;  /* 0x000000000700720c */ /* 0x000fc40003f06070 */
[-C--:B------:R-:W-:Y:S01]  /*2290*/  ISETP.GE.U32.AND P3, PT, R51, R0.reuse, PT ;  /* 0x000000003300720c */ /* 0x080fe20003f66070 */
[----:B------:R-:W4:Y:S01]  /*22a0*/  @!P2 LDG.E R24, desc[UR8][R2.64+0x480] ;  /* 0x000480080218a981 */ /* 0x000f22000c1e1900 */
[----:B------:R-:W-:-:S03]  /*22b0*/  ISETP.GE.U32.AND P2, PT, R50, R0, PT ;  /* 0x000000003200720c */ /* 0x000fc60003f46070 */
[----:B------:R-:W4:Y:S01]  /*22c0*/  @!P1 LDG.E R34, desc[UR8][R2.64+0x700] ;  /* 0x0007000802229981 */ /* 0x000f22000c1e1900 */
[----:B------:R-:W-:-:S03]  /*22d0*/  ISETP.GE.U32.AND P1, PT, R49, R0, PT ;  /* 0x000000003100720c */ /* 0x000fc60003f26070 */
[----:B------:R-:W4:Y:S01]  /*22e0*/  @!P6 LDG.E R5, desc[UR8][R2.64+0x800] ;  /* 0x000800080205e981 */ /* 0x000f22000c1e1900 */
[----:B------:R-:W-:Y:S01]  /*22f0*/  ISETP.GE.U32.AND P6, PT, R48, R0, PT ;  /* 0x000000003000720c */ /* 0x000fe20003fc6070 */
[--C-:B------:R-:W-:Y:S02]  /*2300*/  IMAD.MOV.U32 R7, RZ, RZ, R16.reuse ;  /* 0x000000ffff077224 */ /* 0x100fe400078e0010 */
[--C-:B------:R-:W-:Y:S02]  /*2310*/  IMAD.MOV.U32 R9, RZ, RZ, R16.reuse ;  /* 0x000000ffff097224 */ /* 0x100fe400078e0010 */
[--C-:B------:R-:W-:Y:S02]  /*2320*/  IMAD.MOV.U32 R11, RZ, RZ, R16.reuse ;  /* 0x000000ffff0b7224 */ /* 0x100fe400078e0010 */
[--C-:B------:R-:W-:Y:S01]  /*2330*/  IMAD.MOV.U32 R8, RZ, RZ, R16.reuse ;  /* 0x000000ffff087224 */ /* 0x100fe200078e0010 */
[----:B------:R-:W4:Y:S01]  /*2340*/  @!P5 LDG.E R7, desc[UR8][R2.64+0x880] ;  /* 0x000880080207d981 */ /* 0x000f22000c1e1900 */
[----:B------:R-:W-:-:S02]  /*2350*/  IMAD.MOV.U32 R10, RZ, RZ, R16 ;  /* 0x000000ffff0a7224 */ /* 0x000fc400078e0010 */
[--C-:B------:R-:W-:Y:S01]  /*2360*/  IMAD.MOV.U32 R18, RZ, RZ, R16.reuse ;  /* 0x000000ffff127224 */ /* 0x100fe200078e0010 */
[----:B------:R-:W4:Y:S01]  /*2370*/  @!P0 LDG.E R9, desc[UR8][R2.64+0x980] ;  /* 0x0009800802098981 */ /* 0x000f22000c1e1900 */
[----:B------:R-:W-:Y:S01]  /*2380*/  IMAD.MOV.U32 R22, RZ, RZ, R16 ;  /* 0x000000ffff167224 */ /* 0x000fe200078e0010 */
[-C--:B------:R-:W-:Y:S02]  /*2390*/  ISETP.GE.U32.AND P5, PT, R47, R0.reuse, PT ;  /* 0x000000002f00720c */ /* 0x080fe40003fa6070 */
[----:B------:R-:W4:Y:S01]  /*23a0*/  @!P4 LDG.E R11, desc[UR8][R2.64+0xa00] ;  /* 0x000a0008020bc981 */ /* 0x000f22000c1e1900 */
[-C--:B------:R-:W-:Y:S02]  /*23b0*/  ISETP.GE.U32.AND P0, PT, R46, R0.reuse, PT ;  /* 0x000000002e00720c */ /* 0x080fe40003f06070 */
[-C--:B------:R-:W-:Y:S01]  /*23c0*/  ISETP.GE.U32.AND P4, PT, R45, R0.reuse, PT ;  /* 0x000000002d00720c */ /* 0x080fe20003f86070 */
[----:B------:R-:W4:Y:S01]  /*23d0*/  @!P3 LDG.E R8, desc[UR8][R2.64+0x100] ;  /* 0x000100080208b981 */ /* 0x000f22000c1e1900 */
[----:B------:R-:W-:-:S03]  /*23e0*/  ISETP.GE.U32.AND P3, PT, R43, R0, PT ;  /* 0x000000002b00720c */ /* 0x000fc60003f66070 */
        /* <DEDUP_REMOVED lines=12> */
[----:B------:R-:W-:Y:S01]  /*24b0*/  IMAD.MOV.U32 R17, RZ, RZ, R16 ;  /* 0x000000ffff117224 */ /* 0x000fe200078e0010 */
[----:B------:R-:W4:Y:S04]  /*24c0*/  @!P0 LDG.E R28, desc[UR8][R2.64+0x580] ;  /* 0x00058008021c8981 */ /* 0x000f28000c1e1900 */
[----:B------:R-:W4:Y:S04]  /*24d0*/  @!P4 LDG.E R30, desc[UR8][R2.64+0x600] ;  /* 0x00060008021ec981 */ /* 0x000f28000c1e1900 */
[----:B------:R-:W4:Y:S04]  /*24e0*/  @!P3 LDG.E R32, desc[UR8][R2.64+0x680] ;  /* 0x000680080220b981 */ /* 0x000f28000c1e1900 */
[----:B------:R-:W4:Y:S04]  /*24f0*/  @!P2 LDG.E R52, desc[UR8][R2.64+0x780] ;  /* 0x000780080234a981 */ /* 0x000f28000c1e1900 */
[----:B------:R-:W4:Y:S04]  /*2500*/  @!P1 LDG.E R17, desc[UR8][R2.64+0x900] ;  /* 0x0009000802119981 */ /* 0x000f28000c1e1900 */
[----:B------:R-:W4:Y:S01]  /*2510*/  @!P6 LDG.E R16, desc[UR8][R2.64+0xa80] ;  /* 0x000a80080210e981 */ /* 0x000f22000c1e1900 */
[----:B------:R-:W0:Y:S01]  /*2520*/  S2R R36, SR_LANEID ;  /* 0x0000000000247919 */ /* 0x000e220000000000 */
[----:B------:R-:W1:Y:S01]  /*2530*/  S2UR UR5, SR_CgaCtaId ;  /* 0x00000000000579c3 */ /* 0x000e620000008800 */
[----:B------:R-:W-:Y:S01]  /*2540*/  SHF.R.U32.HI R44, RZ, 0x5, R13 ;  /* 0x00000005ff2c7819 */ /* 0x000fe2000001160d */
[----:B------:R-:W-:Y:S01]  /*2550*/  UMOV UR4, 0x400 ;  /* 0x0000040000047882 */ /* 0x000fe20000000000 */
[----:B------:R-:W-:Y:S01]  /*2560*/  ISETP.NE.AND P0, PT, R38, RZ, PT ;  /* 0x000000ff2600720c */ /* 0x000fe20003f05270 */
[----:B-1----:R-:W-:-:S02]  /*2570*/  ULEA UR4, UR5, UR4, 0x18 ;  /* 0x0000000405047291 */ /* 0x002fc4000f8ec0ff */
[----:B0-----:R-:W-:-:S05]  /*2580*/  IMAD R37, R44, 0x2c0, R36 ;  /* 0x000002c02c257824 */ /* 0x001fca00078e0224 */
        /* <DEDUP_REMOVED lines=39> */
[----:B------:R-:W-:Y:S02]  /*2800*/  ISETP.NE.AND P1, PT, R36, 0x1f, PT ;  /* 0x0000001f2400780c */ /* 0x000fe40003f25270 */
[----:B---3--:R-:W-:Y:S02]  /*2810*/  IADD3 R16, PT, PT, R6, R5, R16 ;  /* 0x0000000506107210 */ /* 0x008fe40007ffe010 */
[----:B------:R-:W-:Y:S02]  /*2820*/  ISETP.NE.AND P2, PT, R44, 0xb, PT ;  /* 0x0000000b2c00780c */ /* 0x000fe40003f45270 */
        /* <DEDUP_REMOVED lines=20> */
[----:B------:R-:W-:Y:S01]  /*2970*/  ISETP.NE.AND P0, PT, R44, 0x2, PT ;  /* 0x000000022c00780c */ /* 0x000fe20003f05270 */
[----:B------:R-:W0:Y:S02]  /*2980*/  S2R R53, SR_TID.X ;  /* 0x0000000000357919 */ /* 0x000e240000002100 */
[----:B------:R-:W-:Y:S01]  /*2990*/  IMAD.IADD R35, R38, 0x1, -R35 ;  /* 0x0000000126237824 */ /* 0x000fe200078e0a23 */
[----:B------:R-:W-:Y:S01]  /*29a0*/  @!P1 STS [R52+0x10], R38 ;  /* 0x0000102634009388 */ /* 0x000fe20000000800 */
[----:B------:R-:W-:Y:S01]  /*29b0*/  BAR.SYNC.DEFER_BLOCKING 0x0 ;  /* 0x0000000000007b1d */ /* 0x000fe20000010000 */
[----:B------:R-:W-:-:S05]  /*29c0*/  ISETP.NE.AND P1, PT, R44, 0x9, PT ;  /* 0x000000092c00780c */ /* 0x000fca0003f25270 */
[----:B------:R-:W1:Y:S04]  /*29d0*/  LDS.128 R16, [UR4+0x10] ;  /* 0x00001004ff107984 */ /* 0x000e680008000c00 */
[----:B------:R-:W2:Y:S04]  /*29e0*/  LDS.128 R20, [UR4+0x20] ;  /* 0x00002004ff147984 */ /* 0x000ea80008000c00 */
[----:B------:R-:W3:Y:S01]  /*29f0*/  LDS.128 R24, [UR4+0x30] ;  /* 0x00003004ff187984 */ /* 0x000ee20008000c00 */
[----:B-1----:R-:W-:-:S04]  /*2a00*/  IMAD.IADD R17, R16, 0x1, R17 ;  /* 0x0000000110117824 */ /* 0x002fc800078e0211 */
[----:B------:R-:W-:Y:S01]  /*2a10*/  IMAD.IADD R18, R18, 0x1, R17 ;  /* 0x0000000112127824 */ /* 0x000fe200078e0211 */
[----:B------:R-:W-:Y:S02]  /*2a20*/  SEL R16, R17, R16, !P0 ;  /* 0x0000001011107207 */ /* 0x000fe40004000000 */
[----:B------:R-:W-:Y:S01]  /*2a30*/  ISETP.NE.AND P0, PT, R44, 0x3, PT ;  /* 0x000000032c00780c */ /* 0x000fe20003f05270 */
[----:B------:R-:W-:-:S03]  /*2a40*/  IMAD.IADD R19, R19, 0x1, R18 ;  /* 0x0000000113137824 */ /* 0x000fc600078e0212 */
[----:B------:R-:W-:Y:S01]  /*2a50*/  SEL R16, R18, R16, !P0 ;  /* 0x0000001012107207 */ /* 0x000fe20004000000 */
[----:B--2---:R-:W-:Y:S01]  /*2a60*/  IMAD.IADD R20, R19, 0x1, R20 ;  /* 0x0000000113147824 */ /* 0x004fe200078e0214 */
        /* <DEDUP_REMOVED lines=8> */
[----:B---3--:R-:W-:Y:S01]  /*2af0*/  IMAD.IADD R24, R23, 0x1, R24 ;  /* 0x0000000117187824 */ /* 0x008fe200078e0218 */
[----:B------:R-:W-:Y:S02]  /*2b00*/  SEL R16, R21, R16, !P0 ;  /* 0x0000001015107207 */ /* 0x000fe40004000000 */
[----:B------:R-:W-:Y:S01]  /*2b10*/  ISETP.NE.AND P0, PT, R44, 0x7, PT ;  /* 0x000000072c00780c */ /* 0x000fe20003f05270 */
[----:B------:R-:W-:-:S03]  /*2b20*/  IMAD.IADD R25, R25, 0x1, R24 ;  /* 0x0000000119197824 */ /* 0x000fc600078e0218 */
[----:B------:R-:W-:Y:S02]  /*2b30*/  SEL R16, R22, R16, !P0 ;  /* 0x0000001016107207 */ /* 0x000fe40004000000 */
[----:B------:R-:W-:-:S04]  /*2b40*/  ISETP.NE.AND P0, PT, R44, 0x8, PT ;  /* 0x000000082c00780c */ /* 0x000fc80003f05270 */
[----:B------:R-:W-:Y:S02]  /*2b50*/  SEL R16, R23, R16, !P0 ;  /* 0x0000001017107207 */ /* 0x000fe40004000000 */
[----:B------:R-:W-:Y:S02]  /*2b60*/  ISETP.NE.AND P0, PT, R44, 0xa, PT ;  /* 0x0000000a2c00780c */ /* 0x000fe40003f05270 */
[----:B------:R-:W-:Y:S02]  /*2b70*/  SEL R16, R24, R16, !P1 ;  /* 0x0000001018107207 */ /* 0x000fe40004800000 */
[----:B------:R-:W-:Y:S02]  /*2b80*/  ISETP.NE.AND P1, PT, R36, RZ, PT ;  /* 0x000000ff2400720c */ /* 0x000fe40003f25270 */
[----:B------:R-:W-:Y:S01]  /*2b90*/  SEL R16, R25, R16, !P0 ;  /* 0x0000001019107207 */ /* 0x000fe20004000000 */
[----:B------:R-:W-:Y:S01]  /*2ba0*/  @!P2 IMAD.IADD R16, R26, 0x1, R25 ;  /* 0x000000011a10a824 */ /* 0x000fe200078e0219 */
[----:B0-----:R-:W-:-:S02]  /*2bb0*/  ISETP.GE.U32.AND P0, PT, R53, 0x20, PT ;  /* 0x000000203500780c */ /* 0x001fc40003f06070 */
[----:B------:R-:W-:Y:S02]  /*2bc0*/  SEL R35, R35, RZ, P1 ;  /* 0x000000ff23237207 */ /* 0x000fe40000800000 */
[----:B------:R-:W-:-:S04]  /*2bd0*/  SEL R16, R16, RZ, P0 ;  /* 0x000000ff10107207 */ /* 0x000fc80000000000 */
[----:B-----5:R-:W-:Y:S01]  /*2be0*/  IADD3 R16, PT, PT, R16, R35, R39 ;  /* 0x0000002310107210 */ /* 0x020fe20007ffe027 */
[----:B------:R-:W-:Y:S06]  /*2bf0*/  BRA `(.L_x_427) ;  /* 0x0000000c00f87947 */ /* 0x000fec0003800000 */
.L_x_426:
[----:B0-2---:R-:W-:Y:S02]  /*2c00*/  IADD3 R16, PT, PT, R4, R3, R2 ;  /* 0x0000000304107210 */ /* 0x005fe40007ffe002 */
[----:B------:R-:W-:Y:S02]  /*2c10*/  ISETP.NE.AND P1, PT, R36, 0x1f, PT ;  /* 0x0000001f2400780c */ /* 0x000fe40003f25270 */
        /* <DEDUP_REMOVED lines=22> */
[C---:B------:R-:W-:Y:S01]  /*2d80*/  ISETP.NE.AND P0, PT, R44.reuse, 0x2, PT ;  /* 0x000000022c00780c */ /* 0x040fe20003f05270 */
[----:B------:R-:W0:Y:S03]  /*2d90*/  S2R R39, SR_TID.X ;  /* 0x0000000000277919 */ /* 0x000e260000002100 */
[----:B------:R1:W-:Y:S01]  /*2da0*/  @!P1 STS [R53+0x10], R52 ;  /* 0x0000103435009388 */ /* 0x0003e20000000800 */
[----:B------:R-:W-:Y:S01]  /*2db0*/  BAR.SYNC.DEFER_BLOCKING 0x0 ;  /* 0x0000000000007b1d */ /* 0x000fe20000010000 */
[----:B------:R-:W-:Y:S01]  /*2dc0*/  ISETP.NE.AND P1, PT, R44, 0x9, PT ;  /* 0x000000092c00780c */ /* 0x000fe20003f25270 */
[----:B-1----:R-:W-:-:S04]  /*2dd0*/  IMAD.IADD R52, R52, 0x1, -R35 ;  /* 0x0000000134347824 */ /* 0x002fc800078e0a23 */
[----:B------:R-:W1:Y:S04]  /*2de0*/  LDS.128 R16, [UR4+0x10] ;  /* 0x00001004ff107984 */ /* 0x000e680008000c00 */
[----:B------:R-:W2:Y:S04]  /*2df0*/  LDS.128 R20, [UR4+0x20] ;  /* 0x00002004ff147984 */ /* 0x000ea80008000c00 */
[----:B------:R-:W3:Y:S01]  /*2e00*/  LDS.128 R24, [UR4+0x30] ;  /* 0x00003004ff187984 */ /* 0x000ee20008000c00 */
[----:B-1----:R-:W-:-:S04]  /*2e10*/  IMAD.IADD R17, R16, 0x1, R17 ;  /* 0x0000000110117824 */ /* 0x002fc800078e0211 */
[----:B------:R-:W-:Y:S01]  /*2e20*/  IMAD.IADD R18, R18, 0x1, R17 ;  /* 0x0000000112127824 */ /* 0x000fe200078e0211 */
[----:B------:R-:W-:Y:S02]  /*2e30*/  SEL R16, R17, R16, !P0 ;  /* 0x0000001011107207 */ /* 0x000fe40004000000 */
[----:B------:R-:W-:Y:S01]  /*2e40*/  ISETP.NE.AND P0, PT, R44, 0x3, PT ;  /* 0x000000032c00780c */ /* 0x000fe20003f05270 */
[----:B------:R-:W-:Y:S01]  /*2e50*/  IMAD.IADD R19, R19, 0x1, R18 ;  /* 0x0000000113137824 */ /* 0x000fe200078e0212 */
[----:B------:R-:W-:Y:S02]  /*2e60*/  SEL R17, R52, RZ, P2 ;  /* 0x000000ff34117207 */ /* 0x000fe40001000000 */
        /* <DEDUP_REMOVED lines=23> */
[----:B0-----:R-:W-:-:S02]  /*2fe0*/  ISETP.GT.U32.AND P0, PT, R39, 0x1f, PT ;  /* 0x0000001f2700780c */ /* 0x001fc40003f04070 */
        /* <DEDUP_REMOVED lines=20> */
.L_x_473:
[----:B------:R-:W-:Y:S05]  /*3130*/  @!P0 BRA `(.L_x_430) ;  /* 0x0000000000748947 */ /* 0x000fea0003800000 */
[----:B------:R-:W-:-:S07]  /*3140*/  IMAD.MOV.U32 R20, RZ, RZ, 0x3b8 ;  /* 0x000003b8ff147424 */ /* 0x000fce00078e00ff */
.L_x_432:
        /* <DEDUP_REMOVED lines=27> */
.L_x_476:
[----:B------:R-:W-:Y:S05]  /*3300*/  @P0 BRA `(.L_x_432) ;  /* 0xfffffffc00900947 */ /* 0x000fea000383ffff */
.L_x_430:
[----:B------:R-:W-:Y:S01]  /*3310*/  UMOV UR5, 0xffffffff ;  /* 0xffffffff00057882 */ /* 0x000fe20000000000 */
[----:B------:R-:W-:Y:S02]  /*3320*/  ISETP.NE.AND P0, PT, R24, 0x65, PT ;  /* 0x000000651800780c */ /* 0x000fe40003f05270 */
[----:B------:R-:W-:Y:S11]  /*3330*/  BRA.DIV UR5, `(.L_x_433) ;  /* 0x0000001a05f47947 */ /* 0x000ff6000b800000 */
[----:B------:R-:W0:Y:S01]  /*3340*/  S2R R53, SR_GEMASK ;  /* 0x0000000000357919 */ /* 0x000e220000003c00 */
[----:B------:R-:W-:Y:S01]  /*3350*/  VOTE.ANY R19, PT, !P0 ;  /* 0x0000000000137806 */ /* 0x000fe200040e0100 */
[----:B------:R-:W-:-:S03]  /*3360*/  VIADD R17, R36, 0x2 ;  /* 0x0000000224117836 */ /* 0x000fc60000000000 */
[----:B0-----:R-:W-:-:S05]  /*3370*/  LOP3.LUT R19, R19, 0x80000000, R53, 0xec, !PT ;  /* 0x8000000013137812 */ /* 0x001fca00078eec35 */
[----:B------:R-:W-:-:S05]  /*3380*/  VIADD R16, R19, 0xffffffff ;  /* 0xffffffff13107836 */ /* 0x000fca0000000000 */
[----:B------:R-:W-:Y:S01]  /*3390*/  LOP3.LUT R16, R19, R16, RZ, 0xc, !PT ;  /* 0x0000001013107212 */ /* 0x000fe200078e0cff */
[----:B------:R-:W-:-:S03]  /*33a0*/  VIADD R19, R36, 0x10 ;  /* 0x0000001024137836 */ /* 0x000fc60000000000 */
[----:B------:R-:W0:Y:S02]  /*33b0*/  POPC R44, R16 ;  /* 0x00000010002c7309 */ /* 0x000e240000000000 */
[----:B0-----:R-:W0:Y:S01]  /*33c0*/  SHFL.DOWN PT, R20, R25, 0x1, R44 ;  /* 0x0820000019147989 */ /* 0x001e2200000e002c */
[-C--:B------:R-:W-:Y:S02]  /*33d0*/  ISETP.GE.AND P0, PT, R36, R44.reuse, PT ;  /* 0x0000002c2400720c */ /* 0x080fe40003f06270 */
[-C--:B------:R-:W-:Y:S02]  /*33e0*/  ISETP.GT.AND P2, PT, R19, R44.reuse, PT ;  /* 0x0000002c1300720c */ /* 0x080fe40003f44270 */
[----:B0-----:R-:W-:Y:S02]  /*33f0*/  SEL R20, R20, RZ, !P0 ;  /* 0x000000ff14147207 */ /* 0x001fe40004000000 */
[----:B------:R-:W-:Y:S01]  /*3400*/  ISETP.GT.AND P0, PT, R17, R44, PT ;  /* 0x0000002c1100720c */ /* 0x000fe20003f04270 */
[----:B------:R-:W-:-:S02]  /*3410*/  VIADD R17, R36, 0x4 ;  /* 0x0000000424117836 */ /* 0x000fc40000000000 */
        /* <DEDUP_REMOVED lines=8> */
[----:B------:R-:W-:Y:S02]  /*34a0*/  ISETP.GT.AND P0, PT, R17, R44, PT ;  /* 0x0000002c1100720c */ /* 0x000fe40003f04270 */
[----:B------:R-:W0:Y:S01]  /*34b0*/  LDC.64 R16, c[0x0][0x390] ;  /* 0x0000e400ff107b82 */ /* 0x000e220000000a00 */
[----:B------:R-:W-:-:S05]  /*34c0*/  IMAD.IADD R25, R39, 0x1, R20 ;  /* 0x0000000127197824 */ /* 0x000fca00078e0214 */
[----:B------:R-:W1:Y:S01]  /*34d0*/  SHFL.DOWN PT, R20, R25, 0x8, R44 ;  /* 0x0900000019147989 */ /* 0x000e6200000e002c */
[----:B0-----:R-:W-:-:S05]  /*34e0*/  IADD3 R35, P3, PT, R16, 0x100, RZ ;  /* 0x0000010010237810 */ /* 0x001fca0007f7e0ff */
[----:B------:R-:W-:Y:S01]  /*34f0*/  IMAD.X R39, RZ, RZ, R17, P3 ;  /* 0x000000ffff277224 */ /* 0x000fe200018e0611 */
[----:B-1----:R-:W-:Y:S02]  /*3500*/  SEL R20, R20, RZ, !P0 ;  /* 0x000000ff14147207 */ /* 0x002fe40004000000 */
[----:B------:R-:W-:-:S03]  /*3510*/  ISETP.NE.AND P0, PT, R24, 0x65, PT ;  /* 0x000000651800780c */ /* 0x000fc60003f05270 */
[----:B------:R-:W-:-:S05]  /*3520*/  IMAD.IADD R26, R25, 0x1, R20 ;  /* 0x00000001191a7824 */ /* 0x000fca00078e0214 */
[----:B------:R-:W0:Y:S05]  /*3530*/  SHFL.DOWN PT, R20, R26, 0x10, R44 ;  /* 0x0a0000001a147989 */ /* 0x000e2a00000e002c */
[----:B------:R-:W-:Y:S02]  /*3540*/  VOTE.ALL P0, P0 ;  /* 0x0000000000ff7806 */ /* 0x000fe40000000000 */
[----:B0-----:R-:W-:-:S05]  /*3550*/  SEL R19, R20, RZ, !P2 ;  /* 0x000000ff14137207 */ /* 0x001fca0005000000 */
[----:B------:R-:W-:-:S07]  /*3560*/  IMAD.IADD R26, R26, 0x1, R19 ;  /* 0x000000011a1a7824 */ /* 0x000fce00078e0213 */
.L_x_485:
[----:B------:R-:W-:Y:S05]  /*3570*/  @!P0 BRA `(.L_x_434) ;  /* 0x0000000400348947 */ /* 0x000fea0003800000 */
[----:B------:R-:W-:-:S07]  /*3580*/  IMAD.MOV.U32 R44, RZ, RZ, 0x3b8 ;  /* 0x000003b8ff2c7424 */ /* 0x000fce00078e00ff */
.L_x_440:
        /* <DEDUP_REMOVED lines=10> */
.L_x_488:
[----:B------:R-:W-:Y:S05]  /*3630*/  @!P0 BRA `(.L_x_436) ;  /* 0x0000000000748947 */ /* 0x000fea0003800000 */
[----:B------:R-:W-:-:S07]  /*3640*/  IMAD.MOV.U32 R20, RZ, RZ, R44 ;  /* 0x000000ffff147224 */ /* 0x000fce00078e002c */
.L_x_438:
        /* <DEDUP_REMOVED lines=8> */
[----:B------:R-:W0:Y:S02]  /*36d0*/  F2I.FTZ.U32.TRUNC.NTZ R19, R19 ;  /* 0x0000001300137305 */ /* 0x000e24000021f000 */
[----:B0-----:R-:W-:Y:S02]  /*36e0*/  IMAD R25, R18, R19, RZ ;  /* 0x0000001312197224 */ /* 0x001fe400078e02ff */
[----:B------:R-:W-:-:S04]  /*36f0*/  IMAD.MOV.U32 R18, RZ, RZ, RZ ;  /* 0x000000ffff127224 */ /* 0x000fc800078e00ff */
        /* <DEDUP_REMOVED lines=16> */
.L_x_491:
[----:B------:R-:W-:Y:S05]  /*3800*/  @P0 BRA `(.L_x_438) ;  /* 0xfffffffc00900947 */ /* 0x000fea000383ffff */
.L_x_436:
[----:B------:R-:W-:Y:S01]  /*3810*/  UMOV UR5, 0xffffffff ;  /* 0xffffffff00057882 */ /* 0x000fe20000000000 */
[----:B------:R-:W-:Y:S02]  /*3820*/  ISETP.NE.AND P0, PT, R24, 0x65, PT ;  /* 0x000000651800780c */ /* 0x000fe40003f05270 */
[----:B------:R-:W-:Y:S11]  /*3830*/  BRA.DIV UR5, `(.L_x_439) ;  /* 0x0000001a05fc7947 */ /* 0x000ff6000b800000 */
[----:B------:R-:W-:Y:S01]  /*3840*/  VOTE.ANY R19, PT, !P0 ;  /* 0x0000000000137806 */ /* 0x000fe200040e0100 */
[----:B------:R-:W-:Y:S02]  /*3850*/  VIADD R17, R36, 0x2 ;  /* 0x0000000224117836 */ /* 0x000fe40000000000 */
[----:B------:R-:W-:Y:S01]  /*3860*/  VIADD R21, R21, 0xffffffe0 ;  /* 0xffffffe015157836 */ /* 0x000fe20000000000 */
[----:B------:R-:W-:-:S05]  /*3870*/  LOP3.LUT R19, R19, 0x80000000, R53, 0xec, !PT ;  /* 0x8000000013137812 */ /* 0x000fca00078eec35 */
[----:B------:R-:W-:-:S05]  /*3880*/  VIADD R16, R19, 0xffffffff ;  /* 0xffffffff13107836 */ /* 0x000fca0000000000 */
[----:B------:R-:W-:-:S06]  /*3890*/  LOP3.LUT R16, R19, R16, RZ, 0xc, !PT ;  /* 0x0000001013107212 */ /* 0x000fcc00078e0cff */
        /* <DEDUP_REMOVED lines=16> */
[----:B------:R-:W-:-:S03]  /*39a0*/  IMAD.IADD R25, R25, 0x1, R20 ;  /* 0x0000000119197824 */ /* 0x000fc600078e0214 */
[----:B------:R-:W-:Y:S02]  /*39b0*/  ISETP.GT.AND P2, PT, R17, R16, PT ;  /* 0x000000101100720c */ /* 0x000fe40003f44270 */
        /* <DEDUP_REMOVED lines=8> */
.L_x_500:
[----:B------:R-:W-:Y:S05]  /*3a40*/  @P0 BRA `(.L_x_440) ;  /* 0xfffffff800d00947 */ /* 0x000fea000383ffff */
.L_x_434:
        /* <DEDUP_REMOVED lines=15> */
.L_x_428:
[----:B------:R-:W-:Y:S05]  /*3b40*/  WARPSYNC.ALL ;  /* 0x0000000000007948 */ /* 0x000fea0003800000 */
[----:B------:R-:W0:Y:S08]  /*3b50*/  S2UR UR5, SR_CgaCtaId ;  /* 0x00000000000579c3 */ /* 0x000e300000008800 */
[----:B------:R-:W-:Y:S06]  /*3b60*/  BAR.SYNC.DEFER_BLOCKING 0x0 ;  /* 0x0000000000007b1d */ /* 0x000fec0000010000 */
[----:B------:R-:W-:Y:S01]  /*3b70*/  UMOV UR4, 0x400 ;  /* 0x0000040000047882 */ /* 0x000fe20000000000 */
[----:B-1----:R-:W1:Y:S01]  /*3b80*/  S2R R17, SR_TID.X ;  /* 0x0000000000117919 */ /* 0x002e620000002100 */
[----:B0-----:R-:W-:-:S09]  /*3b90*/  ULEA UR4, UR5, UR4, 0x18 ;  /* 0x0000000405047291 */ /* 0x001fd2000f8ec0ff */
[----:B------:R-:W0:Y:S01]  /*3ba0*/  LDS R16, [UR4+0x4c] ;  /* 0x00004c04ff107984 */ /* 0x000e220008000800 */
[----:B-1----:R-:W-:-:S04]  /*3bb0*/  ISETP.NE.AND P0, PT, R17, RZ, PT ;  /* 0x000000ff1100720c */ /* 0x002fc80003f05270 */
[----:B0-----:R-:W-:-:S05]  /*3bc0*/  SEL R16, R16, RZ, P0 ;  /* 0x000000ff10107207 */ /* 0x001fca0000000000 */
[----:B------:R-:W-:-:S07]  /*3bd0*/  IMAD.IADD R16, R16, 0x1, R19 ;  /* 0x0000000110107824 */ /* 0x000fce00078e0213 */
.L_x_427:
[----:B------:R-:W-:Y:S01]  /*3be0*/  IMAD.IADD R17, R2, 0x1, R16 ;  /* 0x0000000102117824 */ /* 0x000fe200078e0210 */
[----:B------:R-:W0:Y:S01]  /*3bf0*/  S2R R20, SR_LANEID ;  /* 0x0000000000147919 */ /* 0x000e220000000000 */
[----:B------:R-:W1:Y:S01]  /*3c00*/  S2UR UR5, SR_CTAID.X ;  /* 0x00000000000579c3 */ /* 0x000e620000002500 */
[----:B------:R-:W2:Y:S01]  /*3c10*/  LDCU.64 UR6, c[0x0][0x388] ;  /* 0x00007100ff0677ac */ /* 0x000ea20008000a00 */
[----:B------:R-:W-:Y:S01]  /*3c20*/  IMAD.IADD R2, R3, 0x1, R17 ;  /* 0x0000000103027824 */ /* 0x000fe200078e0211 */
[----:B------:R-:W3:Y:S03]  /*3c30*/  S2R R21, SR_TID.X ;  /* 0x0000000000157919 */ /* 0x000ee60000002100 */
[----:B------:R-:W-:Y:S01]  /*3c40*/  IMAD.IADD R3, R4, 0x1, R2 ;  /* 0x0000000104037824 */ /* 0x000fe200078e0202 */
[----:B------:R-:W4:Y:S03]  /*3c50*/  S2R R26, SR_TID.X ;  /* 0x00000000001a7919 */ /* 0x000f260000002100 */
[----:B------:R-:W-:-:S04]  /*3c60*/  IMAD.IADD R4, R5, 0x1, R3 ;  /* 0x0000000105047824 */ /* 0x000fc800078e0203 */
[----:B------:R-:W-:-:S04]  /*3c70*/  IMAD.IADD R5, R6, 0x1, R4 ;  /* 0x0000000106057824 */ /* 0x000fc800078e0204 */
[----:B------:R-:W-:-:S04]  /*3c80*/  IMAD.IADD R6, R7, 0x1, R5 ;  /* 0x0000000107067824 */ /* 0x000fc800078e0205 */
[----:B------:R-:W-:-:S04]  /*3c90*/  IMAD.IADD R7, R8, 0x1, R6 ;  /* 0x0000000108077824 */ /* 0x000fc800078e0206 */
[----:B------:R-:W-:-:S04]  /*3ca0*/  IMAD.IADD R8, R9, 0x1, R7 ;  /* 0x0000000109087824 */ /* 0x000fc800078e0207 */
[----:B------:R-:W-:Y:S02]  /*3cb0*/  IMAD.IADD R9, R10, 0x1, R8 ;  /* 0x000000010a097824 */ /* 0x000fe400078e0208 */
[----:B0-----:R-:W-:Y:S01]  /*3cc0*/  IMAD R24, R20, 0x54, R37 ;  /* 0x0000005414187824 */ /* 0x001fe200078e0225 */
[----:B------:R-:W-:Y:S01]  /*3cd0*/  BAR.SYNC.DEFER_BLOCKING 0x0 ;  /* 0x0000000000007b1d */ /* 0x000fe20000010000 */
[----:B------:R-:W-:Y:S01]  /*3ce0*/  IMAD.IADD R10, R11, 0x1, R9 ;  /* 0x000000010b0a7824 */ /* 0x000fe200078e0209 */
[----:B---3--:R-:W-:-:S03]  /*3cf0*/  ISETP.NE.AND P0, PT, R21, RZ, PT ;  /* 0x000000ff1500720c */ /* 0x008fc60003f05270 */
        /* <DEDUP_REMOVED lines=13> */
[----:B------:R-:W-:Y:S03]  /*3dd0*/  STS.64 [R24+0x20], R8 ;  /* 0x0000200818007388 */ /* 0x000fe60000000a00 */
[----:B------:R-:W-:Y:S01]  /*3de0*/  IMAD.IADD R22, R33, 0x1, R21 ;  /* 0x0000000121167824 */ /* 0x000fe200078e0215 */
[----:B0-----:R-:W1:Y:S01]  /*3df0*/  LDC R2, c[0x0][0x398] ;  /* 0x0000e600ff027b82 */ /* 0x001e620000000800 */
[----:B------:R-:W-:Y:S02]  /*3e00*/  STS.64 [R24+0x28], R10 ;  /* 0x0000280a18007388 */ /* 0x000fe40000000a00 */
[----:B------:R-:W-:-:S02]  /*3e10*/  IMAD.IADD R23, R34, 0x1, R22 ;  /* 0x0000000122177824 */ /* 0x000fc400078e0216 */
[----:B------:R4:W-:Y:S04]  /*3e20*/  STS.64 [R24+0x30], R12 ;  /* 0x0000300c18007388 */ /* 0x0009e80000000a00 */
[----:B------:R-:W-:Y:S04]  /*3e30*/  STS.64 [R24+0x38], R14 ;  /* 0x0000380e18007388 */ /* 0x000fe80000000a00 */
[----:B------:R-:W-:Y:S04]  /*3e40*/  STS.64 [R24+0x40], R18 ;  /* 0x0000401218007388 */ /* 0x000fe80000000a00 */
[----:B------:R-:W-:Y:S01]  /*3e50*/  STS.64 [R24+0x48], R20 ;  /* 0x0000481418007388 */ /* 0x000fe20000000a00 */
[----:B----4-:R-:W-:-:S02]  /*3e60*/  LOP3.LUT R12, R26, 0x1f, RZ, 0xc0, !PT ;  /* 0x0000001f1a0c7812 */ /* 0x010fc400078ec0ff */
[----:B------:R-:W-:Y:S01]  /*3e70*/  LOP3.LUT R26, R26, 0x3e0, RZ, 0xc0, !PT ;  /* 0x000003e01a1a7812 */ /* 0x000fe200078ec0ff */
[----:B------:R-:W-:Y:S01]  /*3e80*/  STS.64 [R24+0x50], R22 ;  /* 0x0000501618007388 */ /* 0x000fe20000000a00 */
[----:B------:R-:W-:-:S03]  /*3e90*/  NOP ;  /* 0x0000000000007918 */ /* 0x000fc60000000000 */
[----:B------:R-:W-:Y:S01]  /*3ea0*/  LDS R16, [R37] ;  /* 0x0000000025107984 */ /* 0x000fe20000000800 */
[----:B-1----:R-:W-:Y:S02]  /*3eb0*/  VIADD R2, R2, UR5 ;  /* 0x0000000502027c36 */ /* 0x002fe40008000000 */
[----:B------:R-:W-:Y:S01]  /*3ec0*/  IMAD R26, R26, 0x16, R12 ;  /* 0x000000161a1a7824 */ /* 0x000fe200078e020c */
        /* <DEDUP_REMOVED lines=20> */
[----:B------:R0:W-:Y:S04]  /*4010*/  LDS R23, [R37+0xa80] ;  /* 0x000a800025177984 */ /* 0x0001e80000000800 */
[----:B------:R1:W-:Y:S01]  /*4020*/  @!P0 STS [UR4+0x8400], R0 ;  /* 0x00840000ff008988 */ /* 0x0003e20008000804 */
[----:B------:R-:W-:Y:S01]  /*4030*/  BAR.SYNC.DEFER_BLOCKING 0x0 ;  /* 0x0000000000007b1d */ /* 0x000fe20000010000 */
[----:B0-----:R-:W-:-:S02]  /*4040*/  VIADD R37, R26, 0x20 ;  /* 0x000000201a257836 */ /* 0x001fc40000000000 */
[----:B-1----:R-:W-:-:S03]  /*4050*/  IMAD R0, R2, 0x2100, RZ ;  /* 0x0000210002007824 */ /* 0x002fc600078e02ff */
[----:B------:R-:W0:Y:S02]  /*4060*/  S2R R3, SR_TID.X ;  /* 0x0000000000037919 */ /* 0x000e240000002100 */
[----:B------:R-:W-:-:S04]  /*4070*/  IADD3 R0, P0, PT, R0, R26, RZ ;  /* 0x0000001a00007210 */ /* 0x000fc80007f1e0ff */
[----:B--2---:R-:W-:Y:S01]  /*4080*/  LEA R2, P1, R0, UR6, 0x2 ;  /* 0x0000000600027c11 */ /* 0x004fe2000f8210ff */
[----:B------:R-:W1:Y:S01]  /*4090*/  LDS R4, [UR4+0x8400] ;  /* 0x00840004ff047984 */ /* 0x000e620008000800 */
[C---:B0-----:R-:W-:Y:S02]  /*40a0*/  LOP3.LUT R12, R3.reuse, 0x3e0, RZ, 0xc0, !PT ;  /* 0x000003e0030c7812 */ /* 0x041fe400078ec0ff */
[----:B------:R-:W-:-:S05]  /*40b0*/  LOP3.LUT R3, R3, 0x1f, RZ, 0xc0, !PT ;  /* 0x0000001f03037812 */ /* 0x000fca00078ec0ff */
[----:B------:R-:W-:Y:S02]  /*40c0*/  IMAD R12, R12, 0x16, R3 ;  /* 0x000000160c0c7824 */ /* 0x000fe400078e0203 */
[----:B------:R-:W-:-:S05]  /*40d0*/  IMAD.X R3, RZ, RZ, RZ, P0 ;  /* 0x000000ffff037224 */ /* 0x000fca00000e06ff */
[----:B------:R-:W-:Y:S02]  /*40e0*/  LEA.HI.X R3, R0, UR7, R3, 0x2, P1 ;  /* 0x0000000700037c11 */ /* 0x000fe400088f1403 */
[-C--:B-1----:R-:W-:Y:S02]  /*40f0*/  ISETP.GE.AND P6, PT, R26, R4.reuse, PT ;  /* 0x000000041a00720c */ /* 0x082fe40003fc6270 */
[-C--:B------:R-:W-:Y:S01]  /*4100*/  ISETP.GE.AND P5, PT, R37, R4.reuse, PT ;  /* 0x000000042500720c */ /* 0x080fe20003fa6270 */
[C---:B------:R-:W-:Y:S01]  /*4110*/  VIADD R37, R12.reuse, 0x80 ;  /* 0x000000800c257836 */ /* 0x040fe20000000000 */
[-C--:B------:R-:W-:Y:S01]  /*4120*/  ISETP.GE.AND P0, PT, R51, R4.reuse, PT ;  /* 0x000000043300720c */ /* 0x080fe20003f06270 */
[----:B------:R-:W-:Y:S01]  /*4130*/  VIADD R51, R12, 0xa0 ;  /* 0x000000a00c337836 */ /* 0x000fe20000000000 */
[-C--:B------:R-:W-:Y:S02]  /*4140*/  ISETP.GE.AND P4, PT, R50, R4.reuse, PT ;  /* 0x000000043200720c */ /* 0x080fe40003f86270 */
[-C--:B------:R-:W-:Y:S01]  /*4150*/  ISETP.GE.AND P3, PT, R37, R4.reuse, PT ;  /* 0x000000042500720c */ /* 0x080fe20003f66270 */
[----:B------:R-:W-:Y:S01]  /*4160*/  VIADD R37, R12, 0xe0 ;  /* 0x000000e00c257836 */ /* 0x000fe20000000000 */
[----:B------:R-:W-:-:S02]  /*4170*/  ISETP.GE.AND P2, PT, R51, R4, PT ;  /* 0x000000043300720c */ /* 0x000fc40003f46270 */
[-C--:B------:R-:W-:Y:S01]  /*4180*/  ISETP.GE.AND P1, PT, R49, R4.reuse, PT ;  /* 0x000000043100720c */ /* 0x080fe20003f26270 */
[----:B------:R-:W-:Y:S01]  /*4190*/  @!P6 STG.E desc[UR8][R2.64], R16 ;  /* 0x000000100200e986 */ /* 0x000fe2000c101908 */
[-C--:B------:R-:W-:Y:S01]  /*41a0*/  ISETP.GE.AND P6, PT, R37, R4.reuse, PT ;  /* 0x000000042500720c */ /* 0x080fe20003fc6270 */
[----:B------:R-:W-:Y:S02]  /*41b0*/  VIADD R37, R12, 0x120 ;  /* 0x000001200c257836 */ /* 0x000fe40000000000 */
[----:B------:R-:W-:Y:S01]  /*41c0*/  @!P5 STG.E desc[UR8][R2.64+0x80], R8 ;  /* 0x000080080200d986 */ /* 0x000fe2000c101908 */
[----:B------:R-:W-:-:S03]  /*41d0*/  ISETP.GE.AND P5, PT, R48, R4, PT ;  /* 0x000000043000720c */ /* 0x000fc60003fa6270 */
[----:B------:R-:W-:Y:S01]  /*41e0*/  @!P0 STG.E desc[UR8][R2.64+0x100], R10 ;  /* 0x0001000a02008986 */ /* 0x000fe2000c101908 */
[-C--:B------:R-:W-:Y:S01]  /*41f0*/  ISETP.GE.AND P0, PT, R37, R4.reuse, PT ;  /* 0x000000042500720c */ /* 0x080fe20003f06270 */
[----:B------:R-:W-:Y:S02]  /*4200*/  VIADD R37, R12, 0x1c0 ;  /* 0x000001c00c257836 */ /* 0x000fe40000000000 */
[----:B------:R-:W-:Y:S01]  /*4210*/  @!P4 STG.E desc[UR8][R2.64+0x180], R6 ;  /* 0x000180060200c986 */ /* 0x000fe2000c101908 */
[----:B------:R-:W-:-:S03]  /*4220*/  ISETP.GE.AND P4, PT, R47, R4, PT ;  /* 0x000000042f00720c */ /* 0x000fc60003f86270 */
[----:B------:R-:W-:Y:S01]  /*4230*/  @!P3 STG.E desc[UR8][R2.64+0x200], R53 ;  /* 0x000200350200b986 */ /* 0x000fe2000c101908 */
[----:B------:R-:W-:-:S03]  /*4240*/  ISETP.GE.AND P3, PT, R46, R4, PT ;  /* 0x000000042e00720c */ /* 0x000fc60003f66270 */
[----:B------:R-:W-:Y:S01]  /*4250*/  @!P2 STG.E desc[UR8][R2.64+0x280], R39 ;  /* 0x000280270200a986 */ /* 0x000fe2000c101908 */
[----:B------:R-:W-:-:S03]  /*4260*/  ISETP.GE.AND P2, PT, R45, R4, PT ;  /* 0x000000042d00720c */ /* 0x000fc60003f46270 */
[----:B------:R0:W-:Y:S01]  /*4270*/  @!P1 STG.E desc[UR8][R2.64+0x300], R33 ;  /* 0x0003002102009986 */ /* 0x0001e2000c101908 */
[-C--:B------:R-:W-:Y:S01]  /*4280*/  ISETP.GE.AND P1, PT, R43, R4.reuse, PT ;  /* 0x000000042b00720c */ /* 0x080fe20003f26270 */
[C---:B------:R-:W-:Y:S02]  /*4290*/  VIADD R43, R12.reuse, 0x220 ;  /* 0x000002200c2b7836 */ /* 0x040fe40000000000 */
[----:B------:R-:W-:Y:S01]  /*42a0*/  @!P6 STG.E desc[UR8][R2.64+0x380], R35 ;  /* 0x000380230200e986 */ /* 0x000fe2000c101908 */
[-C--:B------:R-:W-:Y:S01]  /*42b0*/  ISETP.GE.AND P6, PT, R37, R4.reuse, PT ;  /* 0x000000042500720c */ /* 0x080fe20003fc6270 */
[----:B------:R-:W-:Y:S02]  /*42c0*/  VIADD R37, R12, 0x200 ;  /* 0x000002000c257836 */ /* 0x000fe40000000000 */
[----:B------:R1:W-:Y:S01]  /*42d0*/  @!P5 STG.E desc[UR8][R2.64+0x400], R31 ;  /* 0x0004001f0200d986 */ /* 0x0003e2000c101908 */
[----:B------:R-:W-:Y:S01]  /*42e0*/  ISETP.GE.AND P5, PT, R42, R4, PT ;  /* 0x000000042a00720c */ /* 0x000fe20003fa6270 */
[----:B0-----:R-:W-:-:S02]  /*42f0*/  VIADD R33, R12, 0x260 ;  /* 0x000002600c217836 */ /* 0x001fc40000000000 */
[----:B------:R0:W-:Y:S01]  /*4300*/  @!P0 STG.E desc[UR8][R2.64+0x480], R25 ;  /* 0x0004801902008986 */ /* 0x0001e2000c101908 */
[----:B------:R-:W-:-:S03]  /*4310*/  ISETP.GE.AND P0, PT, R37, R4, PT ;  /* 0x000000042500720c */ /* 0x000fc60003f06270 */
[----:B------:R0:W-:Y:S01]  /*4320*/  @!P4 STG.E desc[UR8][R2.64+0x500], R27 ;  /* 0x0005001b0200c986 */ /* 0x0001e2000c101908 */
[-C--:B------:R-:W-:Y:S01]  /*4330*/  ISETP.GE.AND P4, PT, R43, R4.reuse, PT ;  /* 0x000000042b00720c */ /* 0x080fe20003f86270 */
[----:B-1----:R-:W-:Y:S02]  /*4340*/  VIADD R31, R12, 0x280 ;  /* 0x000002800c1f7836 */ /* 0x002fe40000000000 */
        /* <DEDUP_REMOVED lines=17> */
.L_x_414:
[----:B------:R-:W-:Y:S01]  /*4460*/  BSSY B1, `(.L_x_441) ;  /* 0x0000006000017945 */ /* 0x000fe20003800000 */
[----:B------:R-:W-:Y:S01]  /*4470*/  PLOP3.LUT P0, PT, P0, PT, PT, 0x8, 0x80 ;  /* 0x000000000080781c */ /* 0x000fe2000070e170 */
[----:B------:R-:W-:-:S12]  /*4480*/  IMAD.MOV.U32 R19, RZ, RZ, -0x1 ;  /* 0xffffffffff137424 */ /* 0x000fd800078e00ff */
[----:B------:R-:W-:Y:S05]  /*4490*/  WARPSYNC.COLLECTIVE R19, `(.L_x_442) ;  /* 0x0000000013087348 */ /* 0x000fea0003c00000 */
[----:B------:R-:W-:Y:S01]  /*44a0*/  VOTE.ANY P0, P0 ;  /* 0x0000000000ff7806 */ /* 0x000fe20000000100 */
[----:B------:R-:W-:-:S12]  /*44b0*/  ENDCOLLECTIVE ;  /* 0x000000000000791b */ /* 0x000fd80003800000 */
.L_x_442:
[----:B------:R-:W-:Y:S05]  /*44c0*/  BSYNC B1 ;  /* 0x0000000000017941 */ /* 0x000fea0003800000 */
.L_x_441:
[----:B------:R-:W-:Y:S05]  /*44d0*/  BRA `(.L_x_443) ;  /* 0xffffffc800a87947 */ /* 0x000fea000383ffff */
.L_x_416:
[----:B------:R-:W-:Y:S01]  /*44e0*/  BSSY B1, `(.L_x_444) ;  /* 0x0000006000017945 */ /* 0x000fe20003800000 */
[----:B------:R-:W-:Y:S01]  /*44f0*/  PLOP3.LUT P0, PT, P0, PT, PT, 0x8, 0x80 ;  /* 0x000000000080781c */ /* 0x000fe2000070e170 */
[----:B------:R-:W-:-:S12]  /*4500*/  IMAD.MOV.U32 R19, RZ, RZ, -0x1 ;  /* 0xffffffffff137424 */ /* 0x000fd800078e00ff */
[----:B------:R-:W-:Y:S05]  /*4510*/  WARPSYNC.COLLECTIVE R19, `(.L_x_445) ;  /* 0x0000000013087348 */ /* 0x000fea0003c00000 */
[----:B------:R-:W-:Y:S01]  /*4520*/  VOTE.ANY P0, P0 ;  /* 0x0000000000ff7806 */ /* 0x000fe20000000100 */
[----:B------:R-:W-:-:S12]  /*4530*/  ENDCOLLECTIVE ;  /* 0x000000000000791b */ /* 0x000fd80003800000 */
.L_x_445:
[----:B------:R-:W-:Y:S05]  /*4540*/  BSYNC B1 ;  /* 0x0000000000017941 */ /* 0x000fea0003800000 */
.L_x_444:
[----:B------:R-:W-:Y:S05]  /*4550*/  BRA `(.L_x_446) ;  /* 0xffffffc800fc7947 */ /* 0x000fea000383ffff */
.L_x_418:
[----:B------:R-:W0:Y:S01]  /*4560*/  S2R R48, SR_GEMASK ;  /* 0x0000000000307919 */ /* 0x000e220000003c00 */
[----:B------:R-:W-:Y:S01]  /*4570*/  BSSY B1, `(.L_x_447) ;  /* 0x0000006000017945 */ /* 0x000fe20003800000 */
[----:B------:R-:W-:Y:S01]  /*4580*/  PLOP3.LUT P0, PT, P0, PT, PT, 0x8, 0x80 ;  /* 0x000000000080781c */ /* 0x000fe2000070e170 */
[----:B------:R-:W-:-:S12]  /*4590*/  IMAD.MOV.U32 R19, RZ, RZ, -0x1 ;  /* 0xffffffffff137424 */ /* 0x000fd800078e00ff */
[----:B0-----:R-:W-:Y:S05]  /*45a0*/  WARPSYNC.COLLECTIVE R19, `(.L_x_448) ;  /* 0x0000000013087348 */ /* 0x001fea0003c00000 */
[----:B------:R-:W-:Y:S01]  /*45b0*/  VOTE.ANY R19, PT, P0 ;  /* 0x0000000000137806 */ /* 0x000fe200000e0100 */
[----:B0-----:R-:W-:Y:S06]  /*45c0*/  ENDCOLLECTIVE ;  /* 0x000000000000791b */ /* 0x001fec0003800000 */
.L_x_448:
[----:B------:R-:W-:Y:S05]  /*45d0*/  BSYNC B1 ;  /* 0x0000000000017941 */ /* 0x000fea0003800000 */
.L_x_447:
[----:B------:R-:W-:Y:S01]  /*45e0*/  LOP3.LUT R19, R19, 0x80000000, R48, 0xec, !PT ;  /* 0x8000000013137812 */ /* 0x000fe200078eec30 */
[----:B------:R-:W-:Y:S01]  /*45f0*/  IMAD.MOV.U32 R18, RZ, RZ, R41 ;  /* 0x000000ffff127224 */ /* 0x000fe200078e0029 */
[----:B------:R-:W0:Y:S01]  /*4600*/  LDC.64 R42, c[0x0][0x390] ;  /* 0x0000e400ff2a7b82 */ /* 0x000e220000000a00 */
[----:B------:R-:W-:Y:S02]  /*4610*/  IMAD.MOV.U32 R17, RZ, RZ, 0x1 ;  /* 0x00000001ff117424 */ /* 0x000fe400078e00ff */
[----:B------:R-:W-:Y:S02]  /*4620*/  VIADD R16, R19, 0xffffffff ;  /* 0xffffffff13107836 */ /* 0x000fe40000000000 */
[C---:B------:R-:W-:Y:S02]  /*4630*/  VIADD R23, R47.reuse, 0x4 ;  /* 0x000000042f177836 */ /* 0x040fe40000000000 */
[----:B------:R-:W-:Y:S01]  /*4640*/  VIADD R26, R47, 0x8 ;  /* 0x000000082f1a7836 */ /* 0x000fe20000000000 */
[----:B------:R-:W-:Y:S01]  /*4650*/  LOP3.LUT R22, R19, R16, RZ, 0xc, !PT ;  /* 0x0000001013167212 */ /* 0x000fe200078e0cff */
[----:B------:R-:W-:-:S03]  /*4660*/  IMAD.MOV.U32 R19, RZ, RZ, -0x1 ;  /* 0xffffffffff137424 */ /* 0x000fc600078e00ff */
[----:B------:R1:W2:Y:S02]  /*4670*/  POPC R16, R22 ;  /* 0x0000001600107309 */ /* 0x0002a40000000000 */
[----:B-1----:R-:W-:Y:S01]  /*4680*/  VIADD R22, R47, 0x2 ;  /* 0x000000022f167836 */ /* 0x002fe20000000000 */
[----:B0-2---:R-:W-:-:S13]  /*4690*/  IADD3 R42, P3, PT, R42, 0x100, RZ ;  /* 0x000001002a2a7810 */ /* 0x005fda0007f7e0ff */
[----:B------:R-:W-:Y:S05]  /*46a0*/  WARPSYNC.COLLECTIVE R19, `(.L_x_449) ;  /* 0x0000000013087348 */ /* 0x000fea0003c00000 */
[----:B------:R0:W1:Y:S02]  /*46b0*/  SHFL.DOWN P2, R20, R18, R17, R16 ;  /* 0x0800001112147389 */ /* 0x0000640000040010 */
[----:B01----:R-:W-:Y:S05]  /*46c0*/  ENDCOLLECTIVE ;  /* 0x000000000000791b */ /* 0x003fea0003800000 */
.L_x_449:
[-C--:B------:R-:W-:Y:S01]  /*46d0*/  ISETP.GE.AND P0, PT, R47, R16.reuse, PT ;  /* 0x000000102f00720c */ /* 0x080fe20003f06270 */
[----:B------:R-:W-:Y:S02]  /*46e0*/  IMAD.X R43, RZ, RZ, R43, P3 ;  /* 0x000000ffff2b7224 */ /* 0x000fe400018e062b */
        /* <DEDUP_REMOVED lines=8> */
.L_x_450:
[----:B------:R-:W-:Y:S01]  /*4770*/  IMAD.MOV.U32 R17, RZ, RZ, 0x4 ;  /* 0x00000004ff117424 */ /* 0x000fe200078e00ff */
[----:B------:R-:W-:Y:S02]  /*4780*/  SEL R20, R20, RZ, !P0 ;  /* 0x000000ff14147207 */ /* 0x000fe40004000000 */
[----:B------:R-:W-:-:S03]  /*4790*/  ISETP.GT.AND P0, PT, R23, R16, PT ;  /* 0x000000101700720c */ /* 0x000fc60003f04270 */
[----:B------:R-:W-:Y:S02]  /*47a0*/  IMAD.IADD R39, R37, 0x1, R20 ;  /* 0x0000000125277824 */ /* 0x000fe400078e0214 */
[----:B------:R-:W-:Y:S02]  /*47b0*/  VIADD R37, R47, 0x10 ;  /* 0x000000102f257836 */ /* 0x000fe40000000000 */
[----:B------:R-:W-:-:S07]  /*47c0*/  IMAD.MOV.U32 R18, RZ, RZ, R39 ;  /* 0x000000ffff127224 */ /* 0x000fce00078e0027 */
[----:B------:R-:W-:Y:S05]  /*47d0*/  WARPSYNC.COLLECTIVE R19, `(.L_x_451) ;  /* 0x0000000013087348 */ /* 0x000fea0003c00000 */
[----:B------:R0:W1:Y:S02]  /*47e0*/  SHFL.DOWN P2, R20, R18, R17, R16 ;  /* 0x0800001112147389 */ /* 0x0000640000040010 */
[----:B01----:R-:W-:Y:S05]  /*47f0*/  ENDCOLLECTIVE ;  /* 0x000000000000791b */ /* 0x003fea0003800000 */
.L_x_451:
        /* <DEDUP_REMOVED lines=8> */
.L_x_452:
[----:B------:R-:W-:Y:S01]  /*4880*/  IMAD.MOV.U32 R17, RZ, RZ, 0x10 ;  /* 0x00000010ff117424 */ /* 0x000fe200078e00ff */
[----:B------:R-:W-:Y:S02]  /*4890*/  SEL R20, R20, RZ, !P0 ;  /* 0x000000ff14147207 */ /* 0x000fe40004000000 */
[----:B------:R-:W-:-:S03]  /*48a0*/  ISETP.NE.AND P0, PT, R40, 0x65, PT ;  /* 0x000000652800780c */ /* 0x000fc60003f05270 */
[----:B------:R-:W-:-:S04]  /*48b0*/  IMAD.IADD R41, R51, 0x1, R20 ;  /* 0x0000000133297824 */ /* 0x000fc800078e0214 */
[----:B------:R-:W-:-:S07]  /*48c0*/  IMAD.MOV.U32 R18, RZ, RZ, R41 ;  /* 0x000000ffff127224 */ /* 0x000fce00078e0029 */
[----:B------:R-:W-:Y:S05]  /*48d0*/  WARPSYNC.COLLECTIVE R19, `(.L_x_453) ;  /* 0x0000000013087348 */ /* 0x000fea0003c00000 */
[----:B------:R0:W1:Y:S02]  /*48e0*/  SHFL.DOWN P2, R20, R18, R17, R16 ;  /* 0x0800001112147389 */ /* 0x0000640000040010 */
[----:B01----:R-:W-:Y:S05]  /*48f0*/  ENDCOLLECTIVE ;  /* 0x000000000000791b */ /* 0x003fea0003800000 */
.L_x_453:
[----:B------:R-:W-:Y:S05]  /*4900*/  WARPSYNC.COLLECTIVE R19, `(.L_x_454) ;  /* 0x0000000013087348 */ /* 0x000fea0003c00000 */
[----:B------:R-:W-:Y:S01]  /*4910*/  VOTE.ALL P0, P0 ;  /* 0x0000000000ff7806 */ /* 0x000fe20000000000 */
[----:B------:R-:W-:-:S12]  /*4920*/  ENDCOLLECTIVE ;  /* 0x000000000000791b */ /* 0x000fd80003800000 */
.L_x_454:
[----:B------:R-:W-:-:S04]  /*4930*/  ISETP.GT.AND P2, PT, R37, R16, PT ;  /* 0x000000102500720c */ /* 0x000fc80003f44270 */
[----:B------:R-:W-:-:S05]  /*4940*/  SEL R20, R20, RZ, !P2 ;  /* 0x000000ff14147207 */ /* 0x000fca0005000000 */
[----:B------:R-:W-:Y:S01]  /*4950*/  IMAD.IADD R39, R41, 0x1, R20 ;  /* 0x0000000129277824 */ /* 0x000fe200078e0214 */
[----:B------:R-:W-:Y:S06]  /*4960*/  BRA `(.L_x_455) ;  /* 0xffffffc800947947 */ /* 0x000fec000383ffff */
.L_x_420:
[----:B------:R-:W-:Y:S01]  /*4970*/  BSSY B1, `(.L_x_456) ;  /* 0x0000006000017945 */ /* 0x000fe20003800000 */
[----:B------:R-:W-:Y:S01]  /*4980*/  PLOP3.LUT P0, PT, P0, PT, PT, 0x8, 0x80 ;  /* 0x000000000080781c */ /* 0x000fe2000070e170 */
[----:B------:R-:W-:-:S12]  /*4990*/  IMAD.MOV.U32 R19, RZ, RZ, -0x1 ;  /* 0xffffffffff137424 */ /* 0x000fd800078e00ff */
[----:B------:R-:W-:Y:S05]  /*49a0*/  WARPSYNC.COLLECTIVE R19, `(.L_x_457) ;  /* 0x0000000013087348 */ /* 0x000fea0003c00000 */
[----:B------:R-:W-:Y:S01]  /*49b0*/  VOTE.ANY P0, P0 ;  /* 0x0000000000ff7806 */ /* 0x000fe20000000100 */
[----:B------:R-:W-:-:S12]  /*49c0*/  ENDCOLLECTIVE ;  /* 0x000000000000791b */ /* 0x000fd80003800000 */
.L_x_457:
[----:B------:R-:W-:Y:S05]  /*49d0*/  BSYNC B1 ;  /* 0x0000000000017941 */ /* 0x000fea0003800000 */
.L_x_456:
[----:B------:R-:W-:Y:S05]  /*49e0*/  BRA `(.L_x_458) ;  /* 0xffffffc800a47947 */ /* 0x000fea000383ffff */
.L_x_422:
[----:B------:R-:W-:Y:S01]  /*49f0*/  BSSY B1, `(.L_x_459) ;  /* 0x0000006000017945 */ /* 0x000fe20003800000 */
[----:B------:R-:W-:Y:S01]  /*4a00*/  PLOP3.LUT P0, PT, P0, PT, PT, 0x8, 0x80 ;  /* 0x000000000080781c */ /* 0x000fe2000070e170 */
[----:B------:R-:W-:-:S12]  /*4a10*/  IMAD.MOV.U32 R19, RZ, RZ, -0x1 ;  /* 0xffffffffff137424 */ /* 0x000fd800078e00ff */
[----:B------:R-:W-:Y:S05]  /*4a20*/  WARPSYNC.COLLECTIVE R19, `(.L_x_460) ;  /* 0x0000000013087348 */ /* 0x000fea0003c00000 */
[----:B------:R-:W-:Y:S01]  /*4a30*/  VOTE.ANY P0, P0 ;  /* 0x0000000000ff7806 */ /* 0x000fe20000000100 */
[----:B------:R-:W-:-:S12]  /*4a40*/  ENDCOLLECTIVE ;  /* 0x000000000000791b */ /* 0x000fd80003800000 */
.L_x_460:
[----:B------:R-:W-:Y:S05]  /*4a50*/  BSYNC B1 ;  /* 0x0000000000017941 */ /* 0x000fea0003800000 */
.L_x_459:
[----:B------:R-:W-:Y:S05]  /*4a60*/  BRA `(.L_x_461) ;  /* 0xffffffc800f87947 */ /* 0x000fea000383ffff */
.L_x_424:
[----:B------:R-:W-:Y:S01]  /*4a70*/  BSSY B1, `(.L_x_462) ;  /* 0x0000006000017945 */ /* 0x000fe20003800000 */
[----:B------:R-:W-:Y:S01]  /*4a80*/  PLOP3.LUT P0, PT, P0, PT, PT, 0x8, 0x80 ;  /* 0x000000000080781c */ /* 0x000fe2000070e170 */
[----:B------:R-:W-:-:S12]  /*4a90*/  IMAD.MOV.U32 R19, RZ, RZ, -0x1 ;  /* 0xffffffffff137424 */ /* 0x000fd800078e00ff */
[----:B------:R-:W-:Y:S05]  /*4aa0*/  WARPSYNC.COLLECTIVE R19, `(.L_x_463) ;  /* 0x0000000013087348 */ /* 0x000fea0003c00000 */
[----:B------:R-:W-:Y:S01]  /*4ab0*/  VOTE.ANY R19, PT, P0 ;  /* 0x0000000000137806 */ /* 0x000fe200000e0100 */
[----:B------:R-:W-:Y:S06]  /*4ac0*/  ENDCOLLECTIVE ;  /* 0x000000000000791b */ /* 0x000fec0003800000 */
.L_x_463:
[----:B------:R-:W-:Y:S05]  /*4ad0*/  BSYNC B1 ;  /* 0x0000000000017941 */ /* 0x000fea0003800000 */
.L_x_462:
[----:B------:R-:W-:Y:S01]  /*4ae0*/  LOP3.LUT R19, R19, 0x80000000, R48, 0xec, !PT ;  /* 0x8000000013137812 */ /* 0x000fe200078eec30 */
[----:B------:R-:W-:Y:S02]  /*4af0*/  IMAD.MOV.U32 R18, RZ, RZ, R41 ;  /* 0x000000ffff127224 */ /* 0x000fe400078e0029 */
[----:B------:R-:W-:Y:S02]  /*4b00*/  IMAD.MOV.U32 R17, RZ, RZ, 0x1 ;  /* 0x00000001ff117424 */ /* 0x000fe400078e00ff */
[----:B------:R-:W-:Y:S02]  /*4b10*/  VIADD R16, R19, 0xffffffff ;  /* 0xffffffff13107836 */ /* 0x000fe40000000000 */
[----:B------:R-:W-:-:S03]  /*4b20*/  VIADD R21, R21, 0xffffffe0 ;  /* 0xffffffe015157836 */ /* 0x000fc60000000000 */
[----:B------:R-:W-:Y:S01]  /*4b30*/  LOP3.LUT R50, R19, R16, RZ, 0xc, !PT ;  /* 0x0000001013327212 */ /* 0x000fe200078e0cff */
[----:B------:R-:W-:-:S03]  /*4b40*/  IMAD.MOV.U32 R19, RZ, RZ, -0x1 ;  /* 0xffffffffff137424 */ /* 0x000fc600078e00ff */
[----:B------:R0:W1:Y:S04]  /*4b50*/  POPC R16, R50 ;  /* 0x0000003200107309 */ /* 0x0000680000000000 */
[----:B01----:R-:W-:Y:S05]  /*4b60*/  WARPSYNC.COLLECTIVE R19, `(.L_x_464) ;  /* 0x0000000013087348 */ /* 0x003fea0003c00000 */
[----:B-1----:R1:W2:Y:S02]  /*4b70*/  SHFL.DOWN P2, R20, R18, R17, R16 ;  /* 0x0800001112147389 */ /* 0x0022a40000040010 */
[----:B012---:R-:W-:Y:S05]  /*4b80*/  ENDCOLLECTIVE ;  /* 0x000000000000791b */ /* 0x007fea0003800000 */
.L_x_464:
        /* <DEDUP_REMOVED lines=9> */
.L_x_465:
        /* <DEDUP_REMOVED lines=8> */
.L_x_466:
        /* <DEDUP_REMOVED lines=8> */
.L_x_467:
        /* <DEDUP_REMOVED lines=8> */
.L_x_468:
[----:B------:R-:W-:Y:S05]  /*4da0*/  WARPSYNC.COLLECTIVE R19, `(.L_x_469) ;  /* 0x0000000013087348 */ /* 0x000fea0003c00000 */
[----:B------:R-:W-:Y:S01]  /*4db0*/  VOTE.ALL P0, P0 ;  /* 0x0000000000ff7806 */ /* 0x000fe20000000000 */
[----:B------:R-:W-:-:S12]  /*4dc0*/  ENDCOLLECTIVE ;  /* 0x000000000000791b */ /* 0x000fd80003800000 */
.L_x_469:
[----:B------:R-:W-:-:S04]  /*4dd0*/  ISETP.GT.AND P2, PT, R37, R16, PT ;  /* 0x000000102500720c */ /* 0x000fc80003f44270 */
[----:B------:R-:W-:-:S04]  /*4de0*/  SEL R20, R20, RZ, !P2 ;  /* 0x000000ff14147207 */ /* 0x000fc80005000000 */
[----:B------:R-:W-:Y:S01]  /*4df0*/  IADD3 R39, PT, PT, R50, R20, R39 ;  /* 0x0000001432277210 */ /* 0x000fe20007ffe027 */
[----:B------:R-:W-:Y:S06]  /*4e00*/  BRA `(.L_x_470) ;  /* 0xffffffc800907947 */ /* 0x000fec000383ffff */
.L_x_429:
[----:B------:R-:W-:Y:S01]  /*4e10*/  BSSY B0, `(.L_x_471) ;  /* 0x0000006000007945 */ /* 0x000fe20003800000 */
[----:B------:R-:W-:Y:S01]  /*4e20*/  PLOP3.LUT P0, PT, P0, PT, PT, 0x8, 0x80 ;  /* 0x000000000080781c */ /* 0x000fe2000070e170 */
[----:B------:R-:W-:-:S12]  /*4e30*/  IMAD.MOV.U32 R19, RZ, RZ, -0x1 ;  /* 0xffffffffff137424 */ /* 0x000fd800078e00ff */
[----:B------:R-:W-:Y:S05]  /*4e40*/  WARPSYNC.COLLECTIVE R19, `(.L_x_472) ;  /* 0x0000000013087348 */ /* 0x000fea0003c00000 */
[----:B------:R-:W-:Y:S01]  /*4e50*/  VOTE.ANY P0, P0 ;  /* 0x0000000000ff7806 */ /* 0x000fe20000000100 */
[----:B------:R-:W-:-:S12]  /*4e60*/  ENDCOLLECTIVE ;  /* 0x000000000000791b */ /* 0x000fd80003800000 */
.L_x_472:
[----:B------:R-:W-:Y:S05]  /*4e70*/  BSYNC B0 ;  /* 0x0000000000007941 */ /* 0x000fea0003800000 */
.L_x_471:
[----:B------:R-:W-:Y:S05]  /*4e80*/  BRA `(.L_x_473) ;  /* 0xffffffe000a87947 */ /* 0x000fea000383ffff */
.L_x_431:
[----:B------:R-:W-:Y:S01]  /*4e90*/  BSSY B0, `(.L_x_474) ;  /* 0x0000006000007945 */ /* 0x000fe20003800000 */
[----:B------:R-:W-:Y:S01]  /*4ea0*/  PLOP3.LUT P0, PT, P0, PT, PT, 0x8, 0x80 ;  /* 0x000000000080781c */ /* 0x000fe2000070e170 */
[----:B------:R-:W-:-:S12]  /*4eb0*/  IMAD.MOV.U32 R19, RZ, RZ, -0x1 ;  /* 0xffffffffff137424 */ /* 0x000fd800078e00ff */
[----:B------:R-:W-:Y:S05]  /*4ec0*/  WARPSYNC.COLLECTIVE R19, `(.L_x_475) ;  /* 0x0000000013087348 */ /* 0x000fea0003c00000 */
[----:B------:R-:W-:Y:S01]  /*4ed0*/  VOTE.ANY P0, P0 ;  /* 0x0000000000ff7806 */ /* 0x000fe20000000100 */
[----:B------:R-:W-:-:S12]  /*4ee0*/  ENDCOLLECTIVE ;  /* 0x000000000000791b */ /* 0x000fd80003800000 */
.L_x_475:
[----:B------:R-:W-:Y:S05]  /*4ef0*/  BSYNC B0 ;  /* 0x0000000000007941 */ /* 0x000fea0003800000 */
.L_x_474:
[----:B------:R-:W-:Y:S05]  /*4f00*/  BRA `(.L_x_476) ;  /* 0xffffffe000fc7947 */ /* 0x000fea000383ffff */
.L_x_433:
[----:B------:R-:W0:Y:S01]  /*4f10*/  S2R R53, SR_GEMASK ;  /* 0x0000000000357919 */ /* 0x000e220000003c00 */
[----:B------:R-:W-:Y:S01]  /*4f20*/  BSSY B0, `(.L_x_477) ;  /* 0x0000006000007945 */ /* 0x000fe20003800000 */
[----:B------:R-:W-:Y:S01]  /*4f30*/  PLOP3.LUT P0, PT, P0, PT, PT, 0x8, 0x80 ;  /* 0x000000000080781c */ /* 0x000fe2000070e170 */
[----:B------:R-:W-:-:S12]  /*4f40*/  IMAD.MOV.U32 R19, RZ, RZ, -0x1 ;  /* 0xffffffffff137424 */ /* 0x000fd800078e00ff */
[----:B0-----:R-:W-:Y:S05]  /*4f50*/  WARPSYNC.COLLECTIVE R19, `(.L_x_478) ;  /* 0x0000000013087348 */ /* 0x001fea0003c00000 */
[----:B------:R-:W-:Y:S01]  /*4f60*/  VOTE.ANY R19, PT, P0 ;  /* 0x0000000000137806 */ /* 0x000fe200000e0100 */
[----:B0-----:R-:W-:Y:S06]  /*4f70*/  ENDCOLLECTIVE ;  /* 0x000000000000791b */ /* 0x001fec0003800000 */
.L_x_478:
[----:B------:R-:W-:Y:S05]  /*4f80*/  BSYNC B0 ;  /* 0x0000000000007941 */ /* 0x000fea0003800000 */
.L_x_477:
[----:B------:R-:W-:Y:S01]  /*4f90*/  LOP3.LUT R19, R19, 0x80000000, R53, 0xec, !PT ;  /* 0x8000000013137812 */ /* 0x000fe200078eec35 */
[----:B------:R-:W-:Y:S02]  /*4fa0*/  IMAD.MOV.U32 R18, RZ, RZ, R25 ;  /* 0x000000ffff127224 */ /* 0x000fe400078e0019 */
[----:B------:R-:W-:Y:S02]  /*4fb0*/  IMAD.MOV.U32 R17, RZ, RZ, 0x1 ;  /* 0x00000001ff117424 */ /* 0x000fe400078e00ff */
[----:B------:R-:W-:-:S05]  /*4fc0*/  VIADD R16, R19, 0xffffffff ;  /* 0xffffffff13107836 */ /* 0x000fca0000000000 */
[----:B------:R-:W-:Y:S01]  /*4fd0*/  LOP3.LUT R44, R19, R16, RZ, 0xc, !PT ;  /* 0x00000010132c7212 */ /* 0x000fe200078e0cff */
[----:B------:R-:W-:-:S05]  /*4fe0*/  IMAD.MOV.U32 R19, RZ, RZ, -0x1 ;  /* 0xffffffffff137424 */ /* 0x000fca00078e00ff */
[----:B------:R-:W0:Y:S02]  /*4ff0*/  POPC R44, R44 ;  /* 0x0000002c002c7309 */ /* 0x000e240000000000 */
[----:B0-----:R-:W-:Y:S01]  /*5000*/  IMAD.MOV.U32 R16, RZ, RZ, R44 ;  /* 0x000000ffff107224 */ /* 0x001fe200078e002c */
[----:B------:R-:W-:-:S13]  /*5010*/  ISETP.GE.AND P0, PT, R36, R44, PT ;  /* 0x0000002c2400720c */ /* 0x000fda0003f06270 */
[----:B------:R-:W-:Y:S05]  /*5020*/  WARPSYNC.COLLECTIVE R19, `(.L_x_479) ;  /* 0x0000000013087348 */ /* 0x000fea0003c00000 */
[----:B------:R0:W1:Y:S02]  /*5030*/  SHFL.DOWN P2, R20, R18, R17, R16 ;  /* 0x0800001112147389 */ /* 0x0000640000040010 */
[----:B01----:R-:W-:Y:S05]  /*5040*/  ENDCOLLECTIVE ;  /* 0x000000000000791b */ /* 0x003fea0003800000 */
.L_x_479:
[----:B------:R-:W-:Y:S01]  /*5050*/  IMAD.MOV.U32 R17, RZ, RZ, 0x2 ;  /* 0x00000002ff117424 */ /* 0x000fe200078e00ff */
[----:B------:R-:W-:-:S05]  /*5060*/  SEL R20, R20, RZ, !P0 ;  /* 0x000000ff14147207 */ /* 0x000fca0004000000 */
[----:B------:R-:W-:Y:S02]  /*5070*/  IMAD.IADD R35, R20, 0x1, R25 ;  /* 0x0000000114237824 */ /* 0x000fe400078e0219 */
[----:B------:R-:W-:Y:S02]  /*5080*/  VIADD R25, R36, 0x2 ;  /* 0x0000000224197836 */ /* 0x000fe40000000000 */
[----:B------:R-:W-:-:S03]  /*5090*/  IMAD.MOV.U32 R18, RZ, RZ, R35 ;  /* 0x000000ffff127224 */ /* 0x000fc600078e0023 */
[----:B------:R-:W-:Y:S01]  /*50a0*/  ISETP.GT.AND P0, PT, R25, R44, PT ;  /* 0x0000002c1900720c */ /* 0x000fe20003f04270 */
[----:B------:R-:W-:-:S12]  /*50b0*/  VIADD R25, R36, 0x4 ;  /* 0x0000000424197836 */ /* 0x000fd80000000000 */
[----:B------:R-:W-:Y:S05]  /*50c0*/  WARPSYNC.COLLECTIVE R19, `(.L_x_480) ;  /* 0x0000000013087348 */ /* 0x000fea0003c00000 */
[----:B------:R0:W1:Y:S02]  /*50d0*/  SHFL.DOWN P2, R20, R18, R17, R16 ;  /* 0x0800001112147389 */ /* 0x0000640000040010 */
[----:B01----:R-:W-:Y:S05]  /*50e0*/  ENDCOLLECTIVE ;  /* 0x000000000000791b */ /* 0x003fea0003800000 */
.L_x_480:
        /* <DEDUP_REMOVED lines=9> */
.L_x_481:
        /* <DEDUP_REMOVED lines=8> */
.L_x_482:
[----:B------:R-:W-:Y:S01]  /*5200*/  IMAD.MOV.U32 R17, RZ, RZ, 0x10 ;  /* 0x00000010ff117424 */ /* 0x000fe200078e00ff */
[----:B------:R-:W-:Y:S02]  /*5210*/  SEL R20, R20, RZ, !P0 ;  /* 0x000000ff14147207 */ /* 0x000fe40004000000 */
[----:B------:R-:W-:-:S03]  /*5220*/  ISETP.NE.AND P0, PT, R24, 0x65, PT ;  /* 0x000000651800780c */ /* 0x000fc60003f05270 */
[----:B------:R-:W-:Y:S02]  /*5230*/  IMAD.IADD R26, R25, 0x1, R20 ;  /* 0x00000001191a7824 */ /* 0x000fe400078e0214 */
[----:B------:R-:W-:Y:S02]  /*5240*/  VIADD R25, R36, 0x10 ;  /* 0x0000001024197836 */ /* 0x000fe40000000000 */
[----:B------:R-:W-:-:S03]  /*5250*/  IMAD.MOV.U32 R18, RZ, RZ, R26 ;  /* 0x000000ffff127224 */ /* 0x000fc600078e001a */
[----:B------:R-:W-:-:S13]  /*5260*/  ISETP.GT.AND P3, PT, R25, R44, PT ;  /* 0x0000002c1900720c */ /* 0x000fda0003f64270 */
[----:B------:R-:W-:Y:S05]  /*5270*/  WARPSYNC.COLLECTIVE R19, `(.L_x_483) ;  /* 0x0000000013087348 */ /* 0x000fea0003c00000 */
[----:B------:R0:W1:Y:S02]  /*5280*/  SHFL.DOWN P2, R20, R18, R17, R16 ;  /* 0x0800001112147389 */ /* 0x0000640000040010 */
[----:B01----:R-:W-:Y:S05]  /*5290*/  ENDCOLLECTIVE ;  /* 0x000000000000791b */ /* 0x003fea0003800000 */
.L_x_483:
[----:B------:R-:W-:Y:S05]  /*52a0*/  WARPSYNC.COLLECTIVE R19, `(.L_x_484) ;  /* 0x0000000013087348 */ /* 0x000fea0003c00000 */
[----:B------:R-:W-:Y:S01]  /*52b0*/  VOTE.ALL P0, P0 ;  /* 0x0000000000ff7806 */ /* 0x000fe20000000000 */
[----:B------:R-:W-:-:S12]  /*52c0*/  ENDCOLLECTIVE ;  /* 0x000000000000791b */ /* 0x000fd80003800000 */
.L_x_484:
[----:B------:R-:W0:Y:S01]  /*52d0*/  LDC.64 R16, c[0x0][0x390] ;  /* 0x0000e400ff107b82 */ /* 0x000e220000000a00 */
[----:B------:R-:W-:-:S05]  /*52e0*/  SEL R25, R20, RZ, !P3 ;  /* 0x000000ff14197207 */ /* 0x000fca0005800000 */
[----:B------:R-:W-:Y:S01]  /*52f0*/  IMAD.IADD R26, R26, 0x1, R25 ;  /* 0x000000011a1a7824 */ /* 0x000fe200078e0219 */
[----:B0-----:R-:W-:-:S05]  /*5300*/  IADD3 R35, P2, PT, R16, 0x100, RZ ;  /* 0x0000010010237810 */ /* 0x001fca0007f5e0ff */
[----:B------:R-:W-:Y:S01]  /*5310*/  IMAD.X R39, RZ, RZ, R17, P2 ;  /* 0x000000ffff277224 */ /* 0x000fe200010e0611 */
[----:B------:R-:W-:Y:S07]  /*5320*/  BRA `(.L_x_485) ;  /* 0xffffffe000907947 */ /* 0x000fee000383ffff */
.L_x_435:
[----:B------:R-:W-:Y:S01]  /*5330*/  BSSY B0, `(.L_x_486) ;  /* 0x0000006000007945 */ /* 0x000fe20003800000 */
[----:B------:R-:W-:Y:S01]  /*5340*/  PLOP3.LUT P0, PT, P0, PT, PT, 0x8, 0x80 ;  /* 0x000000000080781c */ /* 0x000fe2000070e170 */
[----:B------:R-:W-:-:S12]  /*5350*/  IMAD.MOV.U32 R19, RZ, RZ, -0x1 ;  /* 0xffffffffff137424 */ /* 0x000fd800078e00ff */
[----:B------:R-:W-:Y:S05]  /*5360*/  WARPSYNC.COLLECTIVE R19, `(.L_x_487) ;  /* 0x0000000013087348 */ /* 0x000fea0003c00000 */
[----:B------:R-:W-:Y:S01]  /*5370*/  VOTE.ANY P0, P0 ;  /* 0x0000000000ff7806 */ /* 0x000fe20000000100 */
[----:B------:R-:W-:-:S12]  /*5380*/  ENDCOLLECTIVE ;  /* 0x000000000000791b */ /* 0x000fd80003800000 */
.L_x_487:
[----:B------:R-:W-:Y:S05]  /*5390*/  BSYNC B0 ;  /* 0x0000000000007941 */ /* 0x000fea0003800000 */
.L_x_486:
[----:B------:R-:W-:Y:S05]  /*53a0*/  BRA `(.L_x_488) ;  /* 0xffffffe000a07947 */ /* 0x000fea000383ffff */
.L_x_437:
[----:B------:R-:W-:Y:S01]  /*53b0*/  BSSY B0, `(.L_x_489) ;  /* 0x0000006000007945 */ /* 0x000fe20003800000 */
[----:B------:R-:W-:Y:S01]  /*53c0*/  PLOP3.LUT P0, PT, P0, PT, PT, 0x8, 0x80 ;  /* 0x000000000080781c */ /* 0x000fe2000070e170 */
[----:B------:R-:W-:-:S12]  /*53d0*/  IMAD.MOV.U32 R19, RZ, RZ, -0x1 ;  /* 0xffffffffff137424 */ /* 0x000fd800078e00ff */
[----:B------:R-:W-:Y:S05]  /*53e0*/  WARPSYNC.COLLECTIVE R19, `(.L_x_490) ;  /* 0x0000000013087348 */ /* 0x000fea0003c00000 */
[----:B------:R-:W-:Y:S01]  /*53f0*/  VOTE.ANY P0, P0 ;  /* 0x0000000000ff7806 */ /* 0x000fe20000000100 */
[----:B------:R-:W-:-:S12]  /*5400*/  ENDCOLLECTIVE ;  /* 0x000000000000791b */ /* 0x000fd80003800000 */
.L_x_490:
[----:B------:R-:W-:Y:S05]  /*5410*/  BSYNC B0 ;  /* 0x0000000000007941 */ /* 0x000fea0003800000 */
.L_x_489:
[----:B------:R-:W-:Y:S05]  /*5420*/  BRA `(.L_x_491) ;  /* 0xffffffe000f47947 */ /* 0x000fea000383ffff */
.L_x_439:
[----:B------:R-:W-:Y:S01]  /*5430*/  BSSY B0, `(.L_x_492) ;  /* 0x0000006000007945 */ /* 0x000fe20003800000 */
[----:B------:R-:W-:Y:S01]  /*5440*/  PLOP3.LUT P0, PT, P0, PT, PT, 0x8, 0x80 ;  /* 0x000000000080781c */ /* 0x000fe2000070e170 */
[----:B------:R-:W-:-:S12]  /*5450*/  IMAD.MOV.U32 R19, RZ, RZ, -0x1 ;  /* 0xffffffffff137424 */ /* 0x000fd800078e00ff */
[----:B------:R-:W-:Y:S05]  /*5460*/  WARPSYNC.COLLECTIVE R19, `(.L_x_493) ;  /* 0x0000000013087348 */ /* 0x000fea0003c00000 */
[----:B------:R-:W-:Y:S01]  /*5470*/  VOTE.ANY R19, PT, P0 ;  /* 0x0000000000137806 */ /* 0x000fe200000e0100 */
[----:B------:R-:W-:Y:S06]  /*5480*/  ENDCOLLECTIVE ;  /* 0x000000000000791b */ /* 0x000fec0003800000 */
.L_x_493:
[----:B------:R-:W-:Y:S05]  /*5490*/  BSYNC B0 ;  /* 0x0000000000007941 */ /* 0x000fea0003800000 */
.L_x_492:
[----:B------:R-:W-:Y:S01]  /*54a0*/  LOP3.LUT R19, R19, 0x80000000, R53, 0xec, !PT ;  /* 0x8000000013137812 */ /* 0x000fe200078eec35 */
[----:B------:R-:W-:Y:S02]  /*54b0*/  IMAD.MOV.U32 R18, RZ, RZ, R25 ;  /* 0x000000ffff127224 */ /* 0x000fe400078e0019 */
[----:B------:R-:W-:Y:S02]  /*54c0*/  IMAD.MOV.U32 R17, RZ, RZ, 0x1 ;  /* 0x00000001ff117424 */ /* 0x000fe400078e00ff */
[----:B------:R-:W-:Y:S02]  /*54d0*/  VIADD R16, R19, 0xffffffff ;  /* 0xffffffff13107836 */ /* 0x000fe40000000000 */
[----:B------:R-:W-:-:S03]  /*54e0*/  VIADD R21, R21, 0xffffffe0 ;  /* 0xffffffe015157836 */ /* 0x000fc60000000000 */
[----:B------:R-:W-:Y:S01]  /*54f0*/  LOP3.LUT R16, R19, R16, RZ, 0xc, !PT ;  /* 0x0000001013107212 */ /* 0x000fe200078e0cff */
[----:B------:R-:W-:-:S05]  /*5500*/  IMAD.MOV.U32 R19, RZ, RZ, -0x1 ;  /* 0xffffffffff137424 */ /* 0x000fca00078e00ff */
[----:B------:R-:W0:Y:S02]  /*5510*/  POPC R16, R16 ;  /* 0x0000001000107309 */ /* 0x000e240000000000 */
[----:B0-----:R-:W-:Y:S05]  /*5520*/  WARPSYNC.COLLECTIVE R19, `(.L_x_494) ;  /* 0x0000000013087348 */ /* 0x001fea0003c00000 */
[----:B0-----:R0:W1:Y:S02]  /*5530*/  SHFL.DOWN P2, R20, R18, R17, R16 ;  /* 0x0800001112147389 */ /* 0x0010640000040010 */
[----:B01----:R-:W-:Y:S05]  /*5540*/  ENDCOLLECTIVE ;  /* 0x000000000000791b */ /* 0x003fea0003800000 */
.L_x_494:
        /* <DEDUP_REMOVED lines=10> */
.L_x_495:
        /* <DEDUP_REMOVED lines=9> */
.L_x_496:
        /* <DEDUP_REMOVED lines=9> */
.L_x_497:
[----:B------:R-:W-:Y:S01]  /*5710*/  IMAD.MOV.U32 R17, RZ, RZ, 0x10 ;  /* 0x00000010ff117424 */ /* 0x000fe200078e00ff */
[----:B------:R-:W-:-:S05]  /*5720*/  SEL R20, R20, RZ, !P0 ;  /* 0x000000ff14147207 */ /* 0x000fca0004000000 */
[----:B------:R-:W-:-:S04]  /*5730*/  IMAD.IADD R25, R25, 0x1, R20 ;  /* 0x0000000119197824 */ /* 0x000fc800078e0214 */
[----:B------:R-:W-:-:S07]  /*5740*/  IMAD.MOV.U32 R18, RZ, RZ, R25 ;  /* 0x000000ffff127224 */ /* 0x000fce00078e0019 */
[----:B------:R-:W-:Y:S05]  /*5750*/  WARPSYNC.COLLECTIVE R19, `(.L_x_498) ;  /* 0x0000000013087348 */ /* 0x000fea0003c00000 */
[----:B------:R0:W1:Y:S02]  /*5760*/  SHFL.DOWN P2, R20, R18, R17, R16 ;  /* 0x0800001112147389 */ /* 0x0000640000040010 */
[----:B01----:R-:W-:Y:S05]  /*5770*/  ENDCOLLECTIVE ;  /* 0x000000000000791b */ /* 0x003fea0003800000 */
.L_x_498:
[----:B------:R-:W-:-:S05]  /*5780*/  VIADD R17, R36, 0x10 ;  /* 0x0000001024117836 */ /* 0x000fca0000000000 */
[----:B------:R-:W-:-:S04]  /*5790*/  ISETP.GT.AND P0, PT, R17, R16, PT ;  /* 0x000000101100720c */ /* 0x000fc80003f04270 */
[----:B------:R-:W-:Y:S02]  /*57a0*/  SEL R20, R20, RZ, !P0 ;  /* 0x000000ff14147207 */ /* 0x000fe40004000000 */
[----:B------:R-:W-:Y:S02]  /*57b0*/  ISETP.NE.AND P0, PT, R24, 0x65, PT ;  /* 0x000000651800780c */ /* 0x000fe40003f05270 */
[----:B------:R-:W-:-:S11]  /*57c0*/  IADD3 R26, PT, PT, R25, R20, R26 ;  /* 0x00000014191a7210 */ /* 0x000fd60007ffe01a */
[----:B------:R-:W-:Y:S05]  /*57d0*/  WARPSYNC.COLLECTIVE R19, `(.L_x_499) ;  /* 0x0000000013087348 */ /* 0x000fea0003c00000 */
[----:B------:R-:W-:Y:S01]  /*57e0*/  VOTE.ALL P0, P0 ;  /* 0x0000000000ff7806 */ /* 0x000fe20000000000 */
[----:B------:R-:W-:-:S12]  /*57f0*/  ENDCOLLECTIVE ;  /* 0x000000000000791b */ /* 0x000fd80003800000 */
.L_x_499:
[----:B------:R-:W-:Y:S05]  /*5800*/  BRA `(.L_x_500) ;  /* 0xffffffe0008c7947 */ /* 0x000fea000383ffff */
.L_x_501:
        /* <DEDUP_REMOVED lines=15> */
.L_x_1453:


//--------------------- .text._ZN3cub18CUB_300001_SM_10006detail4scan20DeviceScanInitKernelINS0_13ScanTileStateIiLb1EEEEEvT_i --------------------------
	.section	.text._ZN3cub18CUB_300001_SM_10006detail4scan20DeviceScanInitKernelINS0_13ScanTileStateIiLb1EEEEEvT_i,"ax",@progbits
	.align	128
        .global         _ZN3cub18CUB_300001_SM_10006detail4scan20DeviceScanInitKernelINS0_13ScanTileStateIiLb1EEEEEvT_i
        .type           _ZN3cub18CUB_300001_SM_10006detail4scan20DeviceScanInitKernelINS0_13ScanTileStateIiLb1EEEEEvT_i,@function
        .size           _ZN3cub18CUB_300001_SM_10006detail4scan20DeviceScanInitKernelINS0_13ScanTileStateIiLb1EEEEEvT_i,(.L_x_1454 - _ZN3cub18CUB_300001_SM_10006detail4scan20DeviceScanInitKernelINS0_13ScanTileStateIiLb1EEEEEvT_i)
        .other          _ZN3cub18CUB_300001_SM_10006detail4scan20DeviceScanInitKernelINS0_13ScanTileStateIiLb1EEEEEvT_i,@"STO_CUDA_ENTRY STV_DEFAULT"
_ZN3cub18CUB_300001_SM_10006detail4scan20DeviceScanInitKernelINS0_13ScanTileStateIiLb1EEEEEvT_i:
.text._ZN3cub18CUB_300001_SM_10006detail4scan20DeviceScanInitKernelINS0_13ScanTileStateIiLb1EEEEEvT_i:
[----:B------:R-:W-:Y:S01]  /*0000*/  LDC R1, c[0x0][0x37c] ;  /* 0x0000df00ff017b82 */ /* 0x000fe20000000800 */
[----:B------:R-:W0:Y:S07]  /*0010*/  S2R R0, SR_TID.X ;  /* 0x0000000000007919 */ /* 0x000e2e0000002100 */
[----:B------:R-:W1:Y:S01]  /*0020*/  S2UR UR6, SR_CTAID.X ;  /* 0x00000000000679c3 */ /* 0x000e620000002500 */
[----:B------:R-:W2:Y:S07]  /*0030*/  LDCU UR4, c[0x0][0x388] ;  /* 0x00007100ff0477ac */ /* 0x000eae0008000800 */
[----:B------:R-:W1:Y:S01]  /*0040*/  LDC R5, c[0x0][0x360] ;  /* 0x0000d800ff057b82 */ /* 0x000e620000000800 */
[----:B0-----:R-:W-:Y:S01]  /*0050*/  ISETP.GT.U32.AND P0, PT, R0, 0x1f, PT ;  /* 0x0000001f0000780c */ /* 0x001fe20003f04070 */
[----:B-1----:R-:W-:-:S03]  /*0060*/  IMAD R5, R5, UR6, R0 ;  /* 0x0000000605057c24 */ /* 0x002fc6000f8e0200 */
[----:B------:R-:W-:Y:S02]  /*0070*/  ISETP.NE.OR P0, PT, RZ, UR6, P0 ;  /* 0x00000006ff007c0c */ /* 0x000fe40008705670 */
[----:B--2---:R-:W-:Y:S01]  /*0080*/  ISETP.GE.AND P1, PT, R5, UR4, PT ;  /* 0x0000000405007c0c */ /* 0x004fe2000bf26270 */
[----:B------:R-:W0:-:S12]  /*0090*/  LDCU.64 UR4, c[0x0][0x358] ;  /* 0x00006b00ff0477ac */ /* 0x000e180008000a00 */
[----:B------:R-:W1:Y:S01]  /*00a0*/  @!P1 LDC.64 R2, c[0x0][0x380] ;  /* 0x0000e000ff029b82 */ /* 0x000e620000000a00 */
[----:B------:R-:W-:Y:S01]  /*00b0*/  @!P1 MOV R4, 0x63 ;  /* 0x0000006300049802 */ /* 0x000fe20000000f00 */
[----:B-1----:R-:W-:-:S04]  /*00c0*/  @!P1 IMAD.WIDE R2, R5, 0x8, R2 ;  /* 0x0000000805029825 */ /* 0x002fc800078e0202 */
[----:B------:R-:W-:-:S05]  /*00d0*/  HFMA2 R5, -RZ, RZ, 0, 0 ;  /* 0x00000000ff057431 */ /* 0x000fca00000001ff */
[----:B0-----:R0:W-:Y:S01]  /*00e0*/  @!P1 STG.E.64 desc[UR4][R2.64+0x100], R4 ;  /* 0x0001000402009986 */ /* 0x0011e2000c101b04 */
[----:B------:R-:W-:Y:S05]  /*00f0*/  @P0 EXIT ;  /* 0x000000000000094d */ /* 0x000fea0003800000 */
[----:B0-----:R-:W0:Y:S02]  /*0100*/  LDC.64 R2, c[0x0][0x380] ;  /* 0x0000e000ff027b82 */ /* 0x001e240000000a00 */
[----:B0-----:R-:W-:-:S05]  /*0110*/  IMAD.WIDE.U32 R2, R0, 0x8, R2 ;  /* 0x0000000800027825 */ /* 0x001fca00078e0002 */
[----:B------:R-:W-:Y:S01]  /*0120*/  STG.E.64 desc[UR4][R2.64], RZ ;  /* 0x000000ff02007986 */ /* 0x000fe2000c101b04 */
[----:B------:R-:W-:Y:S05]  /*0130*/  EXIT ;  /* 0x000000000000794d */ /* 0x000fea0003800000 */
.L_x_502:
        /* <DEDUP_REMOVED lines=12> */
.L_x_1454:


//--------------------- .text._ZN3cub18CUB_300001_SM_10006detail5merge19device_merge_kernelINS2_10policy_hubI6EntityNS0_8NullTypeEE9policy600EPS5_PS6_S9_SA_S9_SA_l3cmpEEvT0_T1_T6_T2_T3_SE_T4_T5_T7_PSE_NS1_7vsmem_tE --------------------------
	.section	.text._ZN3cub18CUB_300001_SM_10006detail5merge19device_merge_kernelINS2_10policy_hubI6EntityNS0_8NullTypeEE9policy600EPS5_PS6_S9_SA_S9_SA_l3cmpEEvT0_T1_T6_T2_T3_SE_T4_T5_T7_PSE_NS1_7vsmem_tE,"ax",@progbits
	.align	128
        .global         _ZN3cub18CUB_300001_SM_10006detail5merge19device_merge_kernelINS2_10policy_hubI6EntityNS0_8NullTypeEE9policy600EPS5_PS6_S9_SA_S9_SA_l3cmpEEvT0_T1_T6_T2_T3_SE_T4_T5_T7_PSE_NS1_7vsmem_tE
        .type           _ZN3cub18CUB_300001_SM_10006detail5merge19device_merge_kernelINS2_10policy_hubI6EntityNS0_8NullTypeEE9policy600EPS5_PS6_S9_SA_S9_SA_l3cmpEEvT0_T1_T6_T2_T3_SE_T4_T5_T7_PSE_NS1_7vsmem_tE,@function
        .size           _ZN3cub18CUB_300001_SM_10006detail5merge19device_merge_kernelINS2_10policy_hubI6EntityNS0_8NullTypeEE9policy600EPS5_PS6_S9_SA_S9_SA_l3cmpEEvT0_T1_T6_T2_T3_SE_T4_T5_T7_PSE_NS1_7vsmem_tE,(.L_x_1455 - _ZN3cub18CUB_300001_SM_10006detail5merge19device_merge_kernelINS2_10policy_hubI6EntityNS0_8NullTypeEE9policy600EPS5_PS6_S9_SA_S9_SA_l3cmpEEvT0_T1_T6_T2_T3_SE_T4_T5_T7_PSE_NS1_7vsmem_tE)
        .other          _ZN3cub18CUB_300001_SM_10006detail5merge19device_merge_kernelINS2_10policy_hubI6EntityNS0_8NullTypeEE9policy600EPS5_PS6_S9_SA_S9_SA_l3cmpEEvT0_T1_T6_T2_T3_SE_T4_T5_T7_PSE_NS1_7vsmem_tE,@"STO_CUDA_ENTRY STV_DEFAULT"
_ZN3cub18CUB_300001_SM_10006detail5merge19device_merge_kernelINS2_10policy_hubI6EntityNS0_8NullTypeEE9policy600EPS5_PS6_S9_SA_S9_SA_l3cmpEEvT0_T1_T6_T2_T3_SE_T4_T5_T7_PSE_NS1_7vsmem_tE:
.text._ZN3cub18CUB_300001_SM_10006detail5merge19device_merge_kernelINS2_10policy_hubI6EntityNS0_8NullTypeEE9policy600EPS5_PS6_S9_SA_S9_SA_l3cmpEEvT0_T1_T6_T2_T3_SE_T4_T5_T7_PSE_NS1_7vsmem_tE:
[----:B------:R-:W-:Y:S08]  /*0000*/  LDC R1, c[0x0][0x37c] ;  /* 0x0000df00ff017b82 */ /* 0x000ff00000000800 */
[----:B------:R-:W0:Y:S01]  /*0010*/  S2UR UR6, SR_CTAID.X ;  /* 0x00000000000679c3 */ /* 0x000e220000002500 */
[----:B------:R-:W1:Y:S01]  /*0020*/  LDCU.64 UR8, c[0x0][0x3a8] ;  /* 0x00007500ff0877ac */ /* 0x000e620008000a00 */
[----:B------:R-:W1:Y:S01]  /*0030*/  LDCU.64 UR4, c[0x0][0x390] ;  /* 0x00007200ff0477ac */ /* 0x000e620008000a00 */
[----:B------:R-:W2:Y:S01]  /*0040*/  LDCU.64 UR12, c[0x0][0x358] ;  /* 0x00006b00ff0c77ac */ /* 0x000ea20008000a00 */
[----:B-1----:R-:W-:-:S02]  /*0050*/  UIADD3 UR8, UP0, UPT, UR8, UR4, URZ ;  /* 0x0000000408087290 */ /* 0x002fc4000ff1e0ff */
[----:B0-----:R-:W-:Y:S02]  /*0060*/  UIMAD.WIDE.U32 UR10, UR6, 0xe00, URZ ;  /* 0x00000e00060a78a5 */ /* 0x001fe4000f8e00ff */
[----:B------:R-:W-:Y:S02]  /*0070*/  UIADD3.X UR9, UPT, UPT, UR9, UR5, URZ, UP0, !UPT ;  /* 0x0000000509097290 */ /* 0x000fe400087fe4ff */
[----:B------:R-:W-:-:S04]  /*0080*/  UIADD3 UR7, UP0, UPT, -UR10, UR8, URZ ;  /* 0x000000080a077290 */ /* 0x000fc8000ff1e1ff */
[----:B------:R-:W-:Y:S02]  /*0090*/  UIADD3.X UR4, UPT, UPT, ~UR11, UR9, URZ, UP0, !UPT ;  /* 0x000000090b047290 */ /* 0x000fe400087fe5ff */
[----:B------:R-:W-:-:S04]  /*00a0*/  UISETP.LT.U32.AND UP0, UPT, UR7, 0xe00, UPT ;  /* 0x00000e000700788c */ /* 0x000fc8000bf01070 */
[----:B------:R-:W-:-:S04]  /*00b0*/  UISETP.LT.AND.EX UP0, UPT, UR4, URZ, UPT, UP0 ;  /* 0x000000ff0400728c */ /* 0x000fc8000bf01300 */
[----:B------:R-:W-:-:S04]  /*00c0*/  USEL UR7, UR7, 0xe00, UP0 ;  /* 0x00000e0007077887 */ /* 0x000fc80008000000 */
[----:B------:R-:W-:-:S09]  /*00d0*/  UISETP.NE.AND UP0, UPT, UR7, 0xe00, UPT ;  /* 0x00000e000700788c */ /* 0x000fd2000bf05270 */
[----:B--2---:R-:W-:Y:S05]  /*00e0*/  BRA.U UP0, `(.L_x_503) ;  /* 0x0000001100a07547 */ /* 0x004fea000b800000 */
[----:B------:R-:W0:Y:S01]  /*00f0*/  LDCU.64 UR4, c[0x0][0x3c8] ;  /* 0x00007900ff0477ac */ /* 0x000e220008000a00 */
[----:B------:R-:W1:Y:S01]  /*0100*/  S2R R0, SR_TID.X ;  /* 0x0000000000007919 */ /* 0x000e620000002100 */
[----:B------:R-:W2:Y:S01]  /*0110*/  LDCU.64 UR16, c[0x0][0x380] ;  /* 0x00007000ff1077ac */ /* 0x000ea20008000a00 */
[----:B------:R-:W3:Y:S01]  /*0120*/  LDCU.64 UR18, c[0x0][0x398] ;  /* 0x00007300ff1277ac */ /* 0x000ee20008000a00 */
[----:B0-----:R-:W-:-:S06]  /*0130*/  UIMAD.WIDE.U32 UR4, UR6, 0x8, UR4 ;  /* 0x00000008060478a5 */ /* 0x001fcc000f8e0004 */
[----:B------:R-:W-:Y:S02]  /*0140*/  IMAD.U32 R2, RZ, RZ, UR4 ;  /* 0x00000004ff027e24 */ /* 0x000fe4000f8e00ff */
[----:B------:R-:W-:-:S05]  /*0150*/  IMAD.U32 R3, RZ, RZ, UR5 ;  /* 0x00000005ff037e24 */ /* 0x000fca000f8e00ff */
[----:B------:R-:W4:Y:S04]  /*0160*/  LDG.E.64 R6, desc[UR12][R2.64] ;  /* 0x0000000c02067981 */ /* 0x000f28000c1e1b00 */
[----:B------:R-:W5:Y:S01]  /*0170*/  LDG.E R4, desc[UR12][R2.64+0x8] ;  /* 0x0000080c02047981 */ /* 0x000f62000c1e1900 */
[----:B----4-:R-:W-:Y:S02]  /*0180*/  R2UR UR6, R6 ;  /* 0x00000000060672ca */ /* 0x010fe400000e0000 */
[----:B------:R-:W-:Y:S02]  /*0190*/  R2UR UR7, R7 ;  /* 0x00000000070772ca */ /* 0x000fe400000e0000 */
[----:B-----5:R-:W-:Y:S01]  /*01a0*/  R2UR UR4, R4 ;  /* 0x00000000040472ca */ /* 0x020fe200000e0000 */
[----:B-1----:R-:W-:-:S08]  /*01b0*/  VIADD R4, R0, 0x200 ;  /* 0x0000020000047836 */ /* 0x002fd00000000000 */
[C---:B------:R-:W-:Y:S01]  /*01c0*/  IADD3 R5, P0, PT, R0.reuse, UR6, RZ ;  /* 0x0000000600057c10 */ /* 0x040fe2000ff1e0ff */
[----:B------:R-:W-:Y:S02]  /*01d0*/  UIADD3 UR5, UP0, UPT, UR10, -UR6, URZ ;  /* 0x800000060a057290 */ /* 0x000fe4000ff1e0ff */
[----:B------:R-:W-:Y:S01]  /*01e0*/  IMAD.U32 R2, RZ, RZ, UR6 ;  /* 0x00000006ff027e24 */ /* 0x000fe2000f8e00ff */
[----:B------:R-:W-:Y:S01]  /*01f0*/  UIADD3 UR14, UPT, UPT, -UR6, UR4, URZ ;  /* 0x00000004060e7290 */ /* 0x000fe2000fffe1ff */
[----:B------:R-:W-:Y:S01]  /*0200*/  IMAD.X R6, RZ, RZ, UR7, P0 ;  /* 0x00000007ff067e24 */ /* 0x000fe200080e06ff */
[C---:B--2---:R-:W-:Y:S01]  /*0210*/  LEA R16, P0, R5.reuse, UR16, 0x3 ;  /* 0x0000001005107c11 */ /* 0x044fe2000f8018ff */
[----:B------:R-:W-:Y:S01]  /*0220*/  IMAD.U32 R3, RZ, RZ, UR7 ;  /* 0x00000007ff037e24 */ /* 0x000fe2000f8e00ff */
[----:B------:R-:W-:Y:S02]  /*0230*/  PLOP3.LUT P5, PT, PT, PT, UP0, 0x80, 0x8 ;  /* 0x000000000008781c */ /* 0x000fe40003faf008 */
[----:B------:R-:W-:Y:S01]  /*0240*/  LEA.HI.X R17, R5, UR17, R6, 0x3, P0 ;  /* 0x0000001105117c11 */ /* 0x000fe200080f1c06 */
[----:B------:R-:W-:Y:S01]  /*0250*/  VIADD R6, R0, 0x600 ;  /* 0x0000060000067836 */ /* 0x000fe20000000000 */
[----:B------:R-:W-:Y:S01]  /*0260*/  ISETP.GE.AND P0, PT, R4, UR14, PT ;  /* 0x0000000e04007c0c */ /* 0x000fe2000bf06270 */
[C---:B------:R-:W-:Y:S01]  /*0270*/  VIADD R4, R0.reuse, -UR14 ;  /* 0x8000000e00047c36 */ /* 0x040fe20008000000 */
[----:B------:R-:W-:-:S02]  /*0280*/  LOP3.LUT R5, R0, 0x400, RZ, 0xfc, !PT ;  /* 0x0000040000057812 */ /* 0x000fc400078efcff */
[----:B------:R-:W-:Y:S02]  /*0290*/  ISETP.GE.AND P3, PT, R6, UR14, PT ;  /* 0x0000000e06007c0c */ /* 0x000fe4000bf66270 */
[----:B------:R-:W-:Y:S02]  /*02a0*/  SHF.R.S32.HI R2, RZ, 0x1f, R4 ;  /* 0x0000001fff027819 */ /* 0x000fe40000011404 */
[----:B------:R-:W-:Y:S02]  /*02b0*/  IADD3 R4, P4, PT, R4, UR5, RZ ;  /* 0x0000000504047c10 */ /* 0x000fe4000ff9e0ff */
[----:B------:R-:W-:Y:S01]  /*02c0*/  ISETP.GE.AND P2, PT, R5, UR14, PT ;  /* 0x0000000e05007c0c */ /* 0x000fe2000bf46270 */
[----:B------:R-:W-:Y:S01]  /*02d0*/  VIADD R5, R0, 0xa00 ;  /* 0x00000a0000057836 */ /* 0x000fe20000000000 */
[----:B------:R-:W-:Y:S02]  /*02e0*/  IADD3.X R3, PT, PT, R2, UR11, ~R3, P4, P5 ;  /* 0x0000000b02037c10 */ /* 0x000fe4000a7eac03 */
[----:B---3--:R-:W-:-:S02]  /*02f0*/  LEA R18, P6, R4, UR18, 0x3 ;  /* 0x0000001204127c11 */ /* 0x008fc4000f8c18ff */
[C---:B------:R-:W-:Y:S02]  /*0300*/  LOP3.LUT R2, R0.reuse, 0x800, RZ, 0xfc, !PT ;  /* 0x0000080000027812 */ /* 0x040fe400078efcff */
[----:B------:R-:W-:Y:S02]  /*0310*/  LOP3.LUT R6, R0, 0xc00, RZ, 0xfc, !PT ;  /* 0x00000c0000067812 */ /* 0x000fe400078efcff */
[----:B------:R-:W-:Y:S02]  /*0320*/  LEA.HI.X R19, R4, UR19, R3, 0x3, P6 ;  /* 0x0000001304137c11 */ /* 0x000fe4000b0f1c03 */
[----:B------:R-:W-:Y:S02]  /*0330*/  ISETP.GE.AND P1, PT, R0, UR14, PT ;  /* 0x0000000e00007c0c */ /* 0x000fe4000bf26270 */
[----:B------:R-:W-:Y:S01]  /*0340*/  ISETP.GE.AND P4, PT, R2, UR14, PT ;  /* 0x0000000e02007c0c */ /* 0x000fe2000bf86270 */
[----:B------:R-:W2:Y:S01]  /*0350*/  @P0 LDG.E R14, desc[UR12][R18.64+0x1000] ;  /* 0x0010000c120e0981 */ /* 0x000ea2000c1e1900 */
[----:B------:R-:W-:-:S02]  /*0360*/  ISETP.GE.AND P5, PT, R5, UR14, PT ;  /* 0x0000000e05007c0c */ /* 0x000fc4000bfa6270 */
[----:B------:R-:W-:Y:S01]  /*0370*/  ISETP.GE.AND P6, PT, R6, UR14, PT ;  /* 0x0000000e06007c0c */ /* 0x000fe2000bfc6270 */
[----:B------:R-:W2:Y:S04]  /*0380*/  @P0 LDG.E R15, desc[UR12][R18.64+0x1004] ;  /* 0x0010040c120f0981 */ /* 0x000ea8000c1e1900 */
[----:B------:R-:W3:Y:S04]  /*0390*/  @P2 LDG.E R12, desc[UR12][R18.64+0x2000] ;  /* 0x0020000c120c2981 */ /* 0x000ee8000c1e1900 */
[----:B------:R-:W4:Y:S04]  /*03a0*/  @!P1 LDG.E R4, desc[UR12][R16.64] ;  /* 0x0000000c10049981 */ /* 0x000f28000c1e1900 */
[----:B------:R-:W4:Y:S04]  /*03b0*/  @!P1 LDG.E R5, desc[UR12][R16.64+0x4] ;  /* 0x0000040c10059981 */ /* 0x000f28000c1e1900 */
[----:B------:R-:W3:Y:S04]  /*03c0*/  @P2 LDG.E R13, desc[UR12][R18.64+0x2004] ;  /* 0x0020040c120d2981 */ /* 0x000ee8000c1e1900 */
[----:B------:R-:W5:Y:S04]  /*03d0*/  @P3 LDG.E R10, desc[UR12][R18.64+0x3000] ;  /* 0x0030000c120a3981 */ /* 0x000f68000c1e1900 */
[----:B------:R-:W5:Y:S04]  /*03e0*/  @P3 LDG.E R11, desc[UR12][R18.64+0x3004] ;  /* 0x0030040c120b3981 */ /* 0x000f68000c1e1900 */
[----:B------:R-:W5:Y:S04]  /*03f0*/  @P4 LDG.E R8, desc[UR12][R18.64+0x4000] ;  /* 0x0040000c12084981 */ /* 0x000f68000c1e1900 */
[----:B------:R-:W5:Y:S04]  /*0400*/  @P4 LDG.E R9, desc[UR12][R18.64+0x4004] ;  /* 0x0040040c12094981 */ /* 0x000f68000c1e1900 */
[----:B------:R-:W5:Y:S04]  /*0410*/  @P5 LDG.E R6, desc[UR12][R18.64+0x5000] ;  /* 0x0050000c12065981 */ /* 0x000f68000c1e1900 */
[----:B------:R-:W5:Y:S04]  /*0420*/  @P5 LDG.E R7, desc[UR12][R18.64+0x5004] ;  /* 0x0050040c12075981 */ /* 0x000f68000c1e1900 */
[----:B------:R-:W5:Y:S04]  /*0430*/  @P6 LDG.E R2, desc[UR12][R18.64+0x6000] ;  /* 0x0060000c12026981 */ /* 0x000f68000c1e1900 */
[----:B------:R-:W5:Y:S04]  /*0440*/  @P6 LDG.E R3, desc[UR12][R18.64+0x6004] ;  /* 0x0060040c12036981 */ /* 0x000f68000c1e1900 */
[----:B------:R-:W2:Y:S04]  /*0450*/  @!P0 LDG.E R14, desc[UR12][R16.64+0x1000] ;  /* 0x0010000c100e8981 */ /* 0x000ea8000c1e1900 */
[----:B------:R-:W2:Y:S04]  /*0460*/  @!P0 LDG.E R15, desc[UR12][R16.64+0x1004] ;  /* 0x0010040c100f8981 */ /* 0x000ea8000c1e1900 */
[----:B------:R-:W3:Y:S04]  /*0470*/  @!P2 LDG.E R12, desc[UR12][R16.64+0x2000] ;  /* 0x0020000c100ca981 */ /* 0x000ee8000c1e1900 */
[----:B------:R-:W4:Y:S04]  /*0480*/  @P1 LDG.E R4, desc[UR12][R18.64] ;  /* 0x0000000c12041981 */ /* 0x000f28000c1e1900 */
[----:B------:R0:W4:Y:S04]  /*0490*/  @P1 LDG.E R5, desc[UR12][R18.64+0x4] ;  /* 0x0000040c12051981 */ /* 0x000128000c1e1900 */
[----:B------:R-:W3:Y:S04]  /*04a0*/  @!P2 LDG.E R13, desc[UR12][R16.64+0x2004] ;  /* 0x0020040c100da981 */ /* 0x000ee8000c1e1900 */
[----:B------:R-:W5:Y:S04]  /*04b0*/  @!P3 LDG.E R10, desc[UR12][R16.64+0x3000] ;  /* 0x0030000c100ab981 */ /* 0x000f68000c1e1900 */
[----:B------:R-:W5:Y:S04]  /*04c0*/  @!P3 LDG.E R11, desc[UR12][R16.64+0x3004] ;  /* 0x0030040c100bb981 */ /* 0x000f68000c1e1900 */
[----:B------:R-:W5:Y:S04]  /*04d0*/  @!P4 LDG.E R8, desc[UR12][R16.64+0x4000] ;  /* 0x0040000c1008c981 */ /* 0x000f68000c1e1900 */
[----:B------:R-:W5:Y:S04]  /*04e0*/  @!P4 LDG.E R9, desc[UR12][R16.64+0x4004] ;  /* 0x0040040c1009c981 */ /* 0x000f68000c1e1900 */
[----:B------:R-:W5:Y:S04]  /*04f0*/  @!P5 LDG.E R6, desc[UR12][R16.64+0x5000] ;  /* 0x0050000c1006d981 */ /* 0x000f68000c1e1900 */
[----:B------:R-:W5:Y:S04]  /*0500*/  @!P5 LDG.E R7, desc[UR12][R16.64+0x5004] ;  /* 0x0050040c1007d981 */ /* 0x000f68000c1e1900 */
[----:B------:R-:W5:Y:S04]  /*0510*/  @!P6 LDG.E R2, desc[UR12][R16.64+0x6000] ;  /* 0x0060000c1002e981 */ /* 0x000f68000c1e1900 */
[----:B------:R1:W5:Y:S01]  /*0520*/  @!P6 LDG.E R3, desc[UR12][R16.64+0x6004] ;  /* 0x0060040c1003e981 */ /* 0x000362000c1e1900 */
[----:B------:R-:W-:-:S04]  /*0530*/  UIADD3 UR7, UP0, UPT, UR10, 0xe00, URZ ;  /* 0x00000e000a077890 */ /* 0x000fc8000ff1e0ff */
[----:B------:R-:W-:Y:S02]  /*0540*/  UIADD3.X UR15, UPT, UPT, URZ, UR11, URZ, UP0, !UPT ;  /* 0x0000000bff0f7290 */ /* 0x000fe400087fe4ff */
[----:B------:R-:W-:-:S04]  /*0550*/  UISETP.LT.U32.AND UP0, UPT, UR7, UR8, UPT ;  /* 0x000000080700728c */ /* 0x000fc8000bf01070 */
[----:B------:R-:W-:-:S04]  /*0560*/  UISETP.LT.AND.EX UP0, UPT, UR15, UR9, UPT, UP0 ;  /* 0x000000090f00728c */ /* 0x000fc8000bf01300 */
[----:B------:R-:W-:Y:S01]  /*0570*/  USEL UR7, UR7, UR8, UP0 ;  /* 0x0000000807077287 */ /* 0x000fe20008000000 */
[----:B------:R-:W1:Y:S03]  /*0580*/  S2UR UR6, SR_CgaCtaId ;  /* 0x00000000000679c3 */ /* 0x000e660000008800 */
[----:B------:R-:W-:Y:S01]  /*0590*/  UIADD3 UR4, UPT, UPT, UR7, -UR5, -UR4 ;  /* 0x8000000507047290 */ /* 0x000fe2000fffe804 */
[----:B0-----:R-:W-:-:S03]  /*05a0*/  IMAD R18, R0, 0x7, RZ ;  /* 0x0000000700127824 */ /* 0x001fc600078e02ff */
[----:B------:R-:W-:-:S06]  /*05b0*/  UIADD3 UR7, UPT, UPT, UR14, UR4, URZ ;  /* 0x000000040e077290 */ /* 0x000fcc000fffe0ff */
[----:B-1----:R-:W-:-:S04]  /*05c0*/  VIMNMX R17, PT, PT, R18, UR7, PT ;  /* 0x0000000712117c48 */ /* 0x002fc8000bfe0100 */
[C---:B------:R-:W-:Y:S01]  /*05d0*/  ISETP.GE.AND P0, PT, R17.reuse, UR4, PT ;  /* 0x0000000411007c0c */ /* 0x040fe2000bf06270 */
[C---:B------:R-:W-:Y:S01]  /*05e0*/  VIADD R16, R17.reuse, -UR4 ;  /* 0x8000000411107c36 */ /* 0x040fe20008000000 */
[----:B------:R-:W-:Y:S01]  /*05f0*/  VIMNMX R19, PT, PT, R17, UR14, PT ;  /* 0x0000000e11137c48 */ /* 0x000fe2000bfe0100 */
[----:B------:R-:W-:-:S03]  /*0600*/  UMOV UR5, 0x400 ;  /* 0x0000040000057882 */ /* 0x000fc60000000000 */
[----:B------:R-:W-:Y:S01]  /*0610*/  SEL R16, R16, RZ, P0 ;  /* 0x000000ff10107207 */ /* 0x000fe20000000000 */
[----:B------:R-:W-:-:S03]  /*0620*/  ULEA UR5, UR6, UR5, 0x18 ;  /* 0x0000000506057291 */ /* 0x000fc6000f8ec0ff */
[----:B------:R-:W-:-:S03]  /*0630*/  ISETP.GE.AND P0, PT, R16, R19, PT ;  /* 0x000000131000720c */ /* 0x000fc60003f06270 */
[----:B------:R-:W-:Y:S01]  /*0640*/  LEA R18, R0, UR5, 0x3 ;  /* 0x0000000500127c11 */ /* 0x000fe2000f8e18ff */
[----:B------:R-:W-:Y:S01]  /*0650*/  ULEA UR4, UR14, UR5, 0x3 ;  /* 0x000000050e047291 */ /* 0x000fe2000f8e18ff */
[----:B------:R-:W-:Y:S03]  /*0660*/  BSSY.RECONVERGENT B0, `(.L_x_504) ;  /* 0x000001b000007945 */ /* 0x000fe60003800200 */
[----:B--2---:R0:W-:Y:S04]  /*0670*/  STS.64 [R18+0x1000], R14 ;  /* 0x0010000e12007388 */ /* 0x0041e80000000a00 */
[----:B----4-:R0:W-:Y:S04]  /*0680*/  STS.64 [R18], R4 ;  /* 0x0000000412007388 */ /* 0x0101e80000000a00 */
[----:B---3--:R0:W-:Y:S04]  /*0690*/  STS.64 [R18+0x2000], R12 ;  /* 0x0020000c12007388 */ /* 0x0081e80000000a00 */
[----:B-----5:R0:W-:Y:S04]  /*06a0*/  STS.64 [R18+0x3000], R10 ;  /* 0x0030000a12007388 */ /* 0x0201e80000000a00 */
[----:B------:R0:W-:Y:S04]  /*06b0*/  STS.64 [R18+0x4000], R8 ;  /* 0x0040000812007388 */ /* 0x0001e80000000a00 */
[----:B------:R0:W-:Y:S04]  /*06c0*/  STS.64 [R18+0x5000], R6 ;  /* 0x0050000612007388 */ /* 0x0001e80000000a00 */
[----:B------:R0:W-:Y:S01]  /*06d0*/  STS.64 [R18+0x6000], R2 ;  /* 0x0060000212007388 */ /* 0x0001e20000000a00 */
[----:B------:R-:W-:Y:S06]  /*06e0*/  BAR.SYNC.DEFER_BLOCKING 0x0 ;  /* 0x0000000000007b1d */ /* 0x000fec0000010000 */
[----:B------:R-:W-:Y:S05]  /*06f0*/  @P0 BRA `(.L_x_505) ;  /* 0x0000000000440947 */ /* 0x000fea0003800000 */
.L_x_506:
[----:B0-----:R-:W-:Y:S01]  /*0700*/  IMAD.IADD R2, R19, 0x1, -R16 ;  /* 0x0000000113027824 */ /* 0x001fe200078e0a10 */
[----:B------:R-:W-:-:S04]  /*0710*/  PLOP3.LUT P0, PT, PT, PT, PT, 0x8, 0x80 ;  /* 0x000000000080781c */ /* 0x000fc80003f0e170 */
[----:B------:R-:W-:-:S04]  /*0720*/  LEA.HI R3, R2, R2, RZ, 0x1 ;  /* 0x0000000202037211 */ /* 0x000fc800078f08ff */
[----:B------:R-:W-:-:S04]  /*0730*/  LEA.HI.SX32 R4, R3, R16, 0x1f ;  /* 0x0000001003047211 */ /* 0x000fc800078ffaff */
[----:B------:R-:W-:Y:S02]  /*0740*/  LOP3.LUT R2, RZ, R4, RZ, 0x33, !PT ;  /* 0x00000004ff027212 */ /* 0x000fe400078e33ff */
[----:B------:R-:W-:-:S03]  /*0750*/  LEA R3, R4, UR5, 0x3 ;  /* 0x0000000504037c11 */ /* 0x000fc6000f8e18ff */
[----:B------:R-:W-:-:S05]  /*0760*/  IMAD.IADD R2, R17, 0x1, R2 ;  /* 0x0000000111027824 */ /* 0x000fca00078e0202 */
[----:B------:R-:W-:Y:S02]  /*0770*/  LEA R5, R2, UR4, 0x3 ;  /* 0x0000000402057c11 */ /* 0x000fe4000f8e18ff */
[----:B------:R-:W-:Y:S04]  /*0780*/  LDS.64 R2, [R3] ;  /* 0x0000000003027984 */ /* 0x000fe80000000a00 */
[----:B------:R-:W0:Y:S02]  /*0790*/  LDS.64 R6, [R5] ;  /* 0x0000000005067984 */ /* 0x000e240000000a00 */
[----:B0-----:R-:W-:-:S13]  /*07a0*/  ISETP.GE.AND P2, PT, R6, R2, PT ;  /* 0x000000020600720c */ /* 0x001fda0003f46270 */
[----:B------:R-:W-:-:S04]  /*07b0*/  @P2 ISETP.GT.AND P1, PT, R7, R3, PT ;  /* 0x000000030700220c */ /* 0x000fc80003f24270 */
[----:B------:R-:W-:-:S04]  /*07c0*/  @P2 ISETP.GT.OR P0, PT, R6, R2, P1 ;  /* 0x000000020600220c */ /* 0x000fc80000f04670 */
[----:B------:R-:W-:-:S09]  /*07d0*/  SEL R19, R19, R4, P0 ;  /* 0x0000000413137207 */ /* 0x000fd20000000000 */
[----:B------:R-:W-:-:S05]  /*07e0*/  @P0 VIADD R16, R4, 0x1 ;  /* 0x0000000104100836 */ /* 0x000fca0000000000 */
[----:B------:R-:W-:-:S13]  /*07f0*/  ISETP.GE.AND P0, PT, R16, R19, PT ;  /* 0x000000131000720c */ /* 0x000fda0003f06270 */
[----:B------:R-:W-:Y:S05]  /*0800*/  @!P0 BRA `(.L_x_506) ;  /* 0xfffffffc00bc8947 */ /* 0x000fea000383ffff */
.L_x_505:
[----:B------:R-:W-:Y:S05]  /*0810*/  BSYNC.RECONVERGENT B0 ;  /* 0x0000000000007941 */ /* 0x000fea0003800200 */
.L_x_504:
[----:B------:R-:W-:Y:S01]  /*0820*/  IMAD.IADD R17, R17, 0x1, -R16 ;  /* 0x0000000111117824 */ /* 0x000fe200078e0a10 */
[----:B0-----:R-:W-:Y:S01]  /*0830*/  LEA R13, R16, UR5, 0x3 ;  /* 0x00000005100d7c11 */ /* 0x001fe2000f8e18ff */
[----:B------:R-:W-:Y:S01]  /*0840*/  BSSY.RECONVERGENT B0, `(.L_x_507) ;  /* 0x000000d000007945 */ /* 0x000fe20003800200 */
[----:B------:R-:W-:Y:S02]  /*0850*/  PLOP3.LUT P0, PT, PT, PT, PT, 0x8, 0x80 ;  /* 0x000000000080781c */ /* 0x000fe40003f0e170 */
[C---:B------:R-:W-:Y:S01]  /*0860*/  LEA R12, R17.reuse, UR4, 0x3 ;  /* 0x00000004110c7c11 */ /* 0x040fe2000f8e18ff */
[----:B------:R0:W1:Y:S01]  /*0870*/  LDS.64 R4, [R13] ;  /* 0x000000000d047984 */ /* 0x0000620000000a00 */
[----:B------:R-:W-:-:S03]  /*0880*/  VIADD R17, R17, UR14 ;  /* 0x0000000e11117c36 */ /* 0x000fc60008000000 */
[----:B------:R0:W2:Y:S02]  /*0890*/  LDS.64 R2, [R12] ;  /* 0x000000000c027984 */ /* 0x0000a40000000a00 */
[----:B------:R-:W-:-:S13]  /*08a0*/  ISETP.GE.AND P1, PT, R17, UR7, PT ;  /* 0x0000000711007c0c */ /* 0x000fda000bf26270 */
[----:B0-----:R-:W-:Y:S05]  /*08b0*/  @P1 BRA `(.L_x_508) ;  /* 0x0000000000141947 */ /* 0x001fea0003800000 */
[----:B-12---:R-:W-:Y:S02]  /*08c0*/  ISETP.GE.AND P1, PT, R2, R4, PT ;  /* 0x000000040200720c */ /* 0x006fe40003f26270 */
[----:B------:R-:W-:Y:S02]  /*08d0*/  PLOP3.LUT P0, PT, PT, PT, PT, 0x80, 0x8 ;  /* 0x000000000008781c */ /* 0x000fe40003f0f070 */
[----:B------:R-:W-:-:S13]  /*08e0*/  ISETP.GE.OR P1, PT, R16, UR14, !P1 ;  /* 0x0000000e10007c0c */ /* 0x000fda000cf26670 */
[----:B------:R-:W-:-:S04]  /*08f0*/  @!P1 ISETP.GT.AND P2, PT, R3, R5, PT ;  /* 0x000000050300920c */ /* 0x000fc80003f44270 */
[----:B------:R-:W-:-:S13]  /*0900*/  @!P1 ISETP.LE.AND P0, PT, R2, R4, !P2 ;  /* 0x000000040200920c */ /* 0x000fda0005703270 */
.L_x_508:
[----:B------:R-:W-:Y:S05]  /*0910*/  BSYNC.RECONVERGENT B0 ;  /* 0x0000000000007941 */ /* 0x000fea0003800200 */
.L_x_507:
[----:B------:R-:W-:Y:S01]  /*0920*/  VIADD R8, R17, 0x1 ;  /* 0x0000000111087836 */ /* 0x000fe20000000000 */
[----:B------:R-:W-:Y:S01]  /*0930*/  BSSY.RECONVERGENT B0, `(.L_x_509) ;  /* 0x0000012000007945 */ /* 0x000fe20003800200 */
[----:B------:R-:W-:Y:S01]  /*0940*/  @!P0 IMAD.MOV R8, RZ, RZ, R17 ;  /* 0x000000ffff088224 */ /* 0x000fe200078e0211 */
[----:B-12---:R-:W-:Y:S01]  /*0950*/  SEL R7, R3, R5, P0 ;  /* 0x0000000503077207 */ /* 0x006fe20000000000 */
[----:B------:R-:W-:Y:S01]  /*0960*/  VIADD R9, R16, 0x1 ;  /* 0x0000000110097836 */ /* 0x000fe20000000000 */
[----:B------:R-:W-:Y:S01]  /*0970*/  SEL R6, R2, R4, P0 ;  /* 0x0000000402067207 */ /* 0x000fe20000000000 */
[----:B------:R-:W-:Y:S01]  /*0980*/  @P0 IMAD.MOV R9, RZ, RZ, R16 ;  /* 0x000000ffff090224 */ /* 0x000fe200078e0210 */
[C---:B------:R-:W-:Y:S01]  /*0990*/  ISETP.GE.AND P1, PT, R8.reuse, UR7, PT ;  /* 0x0000000708007c0c */ /* 0x040fe2000bf26270 */
[----:B------:R0:W1:Y:S01]  /*09a0*/  @P0 LDS.64 R2, [R12+0x8] ;  /* 0x000008000c020984 */ /* 0x0000620000000a00 */
[----:B------:R-:W-:Y:S02]  /*09b0*/  VIADD R10, R8, 0x1 ;  /* 0x00000001080a7836 */ /* 0x000fe40000000000 */
[----:B------:R-:W-:Y:S01]  /*09c0*/  VIADD R11, R9, 0x1 ;  /* 0x00000001090b7836 */ /* 0x000fe20000000000 */
[----:B------:R0:W2:Y:S01]  /*09d0*/  @!P0 LDS.64 R4, [R13+0x8] ;  /* 0x000008000d048984 */ /* 0x0000a20000000a00 */
[----:B------:R-:W-:-:S07]  /*09e0*/  PLOP3.LUT P0, PT, PT, PT, PT, 0x8, 0x80 ;  /* 0x000000000080781c */ /* 0x000fce0003f0e170 */
[----:B0-----:R-:W-:Y:S06]  /*09f0*/  @P1 BRA `(.L_x_510) ;  /* 0x0000000000141947 */ /* 0x001fec0003800000 */
[----:B-12---:R-:W-:Y:S02]  /*0a00*/  ISETP.GE.AND P1, PT, R2, R4, PT ;  /* 0x000000040200720c */ /* 0x006fe40003f26270 */
[----:B------:R-:W-:Y:S02]  /*0a10*/  PLOP3.LUT P0, PT, PT, PT, PT, 0x80, 0x8 ;  /* 0x000000000008781c */ /* 0x000fe40003f0f070 */
[----:B------:R-:W-:-:S13]  /*0a20*/  ISETP.GE.OR P1, PT, R9, UR14, !P1 ;  /* 0x0000000e09007c0c */ /* 0x000fda000cf26670 */
[----:B------:R-:W-:-:S04]  /*0a30*/  @!P1 ISETP.GT.AND P2, PT, R3, R5, PT ;  /* 0x000000050300920c */ /* 0x000fc80003f44270 */
[----:B------:R-:W-:-:S13]  /*0a40*/  @!P1 ISETP.LE.AND P0, PT, R2, R4, !P2 ;  /* 0x000000040200920c */ /* 0x000fda0005703270 */
.L_x_510:
[----:B------:R-:W-:Y:S05]  /*0a50*/  BSYNC.RECONVERGENT B0 ;  /* 0x0000000000007941 */ /* 0x000fea0003800200 */
.L_x_509:
[----:B------:R-:W-:Y:S01]  /*0a60*/  @!P0 IMAD.MOV R10, RZ, RZ, R8 ;  /* 0x000000ffff0a8224 */ /* 0x000fe200078e0208 */
[----:B------:R-:W-:Y:S01]  /*0a70*/  BSSY.RECONVERGENT B0, `(.L_x_511) ;  /* 0x0000012000007945 */ /* 0x000fe20003800200 */
[----:B------:R-:W-:Y:S01]  /*0a80*/  @P0 IMAD.MOV R11, RZ, RZ, R9 ;  /* 0x000000ffff0b0224 */ /* 0x000fe200078e0209 */
[----:B-12---:R-:W-:Y:S01]  /*0a90*/  SEL R9, R3, R5, P0 ;  /* 0x0000000503097207 */ /* 0x006fe20000000000 */
[C---:B------:R-:W-:Y:S01]  /*0aa0*/  VIADD R14, R10.reuse, 0x1 ;  /* 0x000000010a0e7836 */ /* 0x040fe20000000000 */
[C---:B------:R-:W-:Y:S01]  /*0ab0*/  ISETP.GE.AND P1, PT, R10.reuse, UR7, PT ;  /* 0x000000070a007c0c */ /* 0x040fe2000bf26270 */
[C---:B------:R-:W-:Y:S01]  /*0ac0*/  VIADD R15, R11.reuse, 0x1 ;  /* 0x000000010b0f7836 */ /* 0x040fe20000000000 */
[----:B------:R-:W-:Y:S02]  /*0ad0*/  @!P0 LEA R12, R11, UR5, 0x3 ;  /* 0x000000050b0c8c11 */ /* 0x000fe4000f8e18ff */
[----:B------:R-:W-:Y:S02]  /*0ae0*/  @P0 LEA R13, R10, UR5, 0x3 ;  /* 0x000000050a0d0c11 */ /* 0x000fe4000f8e18ff */
[----:B------:R-:W-:-:S02]  /*0af0*/  SEL R8, R2, R4, P0 ;  /* 0x0000000402087207 */ /* 0x000fc40000000000 */
[----:B------:R0:W1:Y:S04]  /*0b00*/  @!P0 LDS.64 R4, [R12] ;  /* 0x000000000c048984 */ /* 0x0000680000000a00 */
[----:B------:R0:W2:Y:S01]  /*0b10*/  @P0 LDS.64 R2, [R13] ;  /* 0x000000000d020984 */ /* 0x0000a20000000a00 */
[----:B------:R-:W-:Y:S01]  /*0b20*/  PLOP3.LUT P0, PT, PT, PT, PT, 0x8, 0x80 ;  /* 0x000000000080781c */ /* 0x000fe20003f0e170 */
[----:B------:R-:W-:-:S12]  /*0b30*/  @P1 BRA `(.L_x_512) ;  /* 0x0000000000141947 */ /* 0x000fd80003800000 */
[----:B-12---:R-:W-:Y:S02]  /*0b40*/  ISETP.GE.AND P1, PT, R2, R4, PT ;  /* 0x000000040200720c */ /* 0x006fe40003f26270 */
[----:B------:R-:W-:Y:S02]  /*0b50*/  PLOP3.LUT P0, PT, PT, PT, PT, 0x80, 0x8 ;  /* 0x000000000008781c */ /* 0x000fe40003f0f070 */
[----:B------:R-:W-:-:S13]  /*0b60*/  ISETP.GE.OR P1, PT, R11, UR14, !P1 ;  /* 0x0000000e0b007c0c */ /* 0x000fda000cf26670 */
[----:B------:R-:W-:-:S04]  /*0b70*/  @!P1 ISETP.GT.AND P2, PT, R3, R5, PT ;  /* 0x000000050300920c */ /* 0x000fc80003f44270 */
[----:B------:R-:W-:-:S13]  /*0b80*/  @!P1 ISETP.LE.AND P0, PT, R2, R4, !P2 ;  /* 0x000000040200920c */ /* 0x000fda0005703270 */
.L_x_512:
[----:B------:R-:W-:Y:S05]  /*0b90*/  BSYNC.RECONVERGENT B0 ;  /* 0x0000000000007941 */ /* 0x000fea0003800200 */
.L_x_511:
[----:B------:R-:W-:Y:S01]  /*0ba0*/  @!P0 IMAD.MOV R14, RZ, RZ, R10 ;  /* 0x000000ffff0e8224 */ /* 0x000fe200078e020a */
[----:B------:R-:W-:Y:S01]  /*0bb0*/  BSSY.RECONVERGENT B0, `(.L_x_513) ;  /* 0x0000012000007945 */ /* 0x000fe20003800200 */
[----:B------:R-:W-:Y:S01]  /*0bc0*/  @P0 IMAD.MOV R15, RZ, RZ, R11 ;  /* 0x000000ffff0f0224 */ /* 0x000fe200078e020b */
[----:B-12---:R-:W-:Y:S01]  /*0bd0*/  SEL R11, R3, R5, P0 ;  /* 0x00000005030b7207 */ /* 0x006fe20000000000 */
[C---:B------:R-:W-:Y:S01]  /*0be0*/  VIADD R16, R14.reuse, 0x1 ;  /* 0x000000010e107836 */ /* 0x040fe20000000000 */
[C---:B------:R-:W-:Y:S01]  /*0bf0*/  ISETP.GE.AND P1, PT, R14.reuse, UR7, PT ;  /* 0x000000070e007c0c */ /* 0x040fe2000bf26270 */
[C---:B------:R-:W-:Y:S01]  /*0c00*/  VIADD R17, R15.reuse, 0x1 ;  /* 0x000000010f117836 */ /* 0x040fe20000000000 */
[----:B0-----:R-:W-:Y:S02]  /*0c10*/  @!P0 LEA R12, R15, UR5, 0x3 ;  /* 0x000000050f0c8c11 */ /* 0x001fe4000f8e18ff */
        /* <DEDUP_REMOVED lines=11> */
.L_x_514:
[----:B------:R-:W-:Y:S05]  /*0cd0*/  BSYNC.RECONVERGENT B0 ;  /* 0x0000000000007941 */ /* 0x000fea0003800200 */
.L_x_513:
[----:B------:R-:W-:Y:S01]  /*0ce0*/  @!P0 IMAD.MOV R16, RZ, RZ, R14 ;  /* 0x000000ffff108224 */ /* 0x000fe200078e020e */
[----:B------:R-:W-:Y:S01]  /*0cf0*/  BSSY.RECONVERGENT B0, `(.L_x_515) ;  /* 0x0000012000007945 */ /* 0x000fe20003800200 */
[----:B------:R-:W-:Y:S01]  /*0d00*/  @P0 IMAD.MOV R17, RZ, RZ, R15 ;  /* 0x000000ffff110224 */ /* 0x000fe200078e020f */
[----:B012---:R-:W-:Y:S01]  /*0d10*/  SEL R13, R3, R5, P0 ;  /* 0x00000005030d7207 */ /* 0x007fe20000000000 */
        /* <DEDUP_REMOVED lines=15> */
.L_x_516:
[----:B------:R-:W-:Y:S05]  /*0e10*/  BSYNC.RECONVERGENT B0 ;  /* 0x0000000000007941 */ /* 0x000fea0003800200 */
.L_x_515:
[----:B------:R-:W-:Y:S01]  /*0e20*/  @!P0 IMAD.MOV R19, RZ, RZ, R16 ;  /* 0x000000ffff138224 */ /* 0x000fe200078e0210 */
[----:B------:R-:W3:Y:S01]  /*0e30*/  S2R R18, SR_LANEID ;  /* 0x0000000000127919 */ /* 0x000ee20000000000 */
[----:B------:R-:W-:Y:S01]  /*0e40*/  @P0 IMAD.MOV R20, RZ, RZ, R17 ;  /* 0x000000ffff140224 */ /* 0x000fe200078e0211 */
[----:B------:R-:W-:Y:S01]  /*0e50*/  BSSY.RECONVERGENT B0, `(.L_x_517) ;  /* 0x0000011000007945 */ /* 0x000fe20003800200 */
[----:B012---:R-:W-:Y:S01]  /*0e60*/  SEL R15, R3, R5, P0 ;  /* 0x00000005030f7207 */ /* 0x007fe20000000000 */
[C---:B------:R-:W-:Y:S01]  /*0e70*/  VIADD R21, R19.reuse, 0x1 ;  /* 0x0000000113157836 */ /* 0x040fe20000000000 */
[C---:B------:R-:W-:Y:S01]  /*0e80*/  ISETP.GE.AND P1, PT, R19.reuse, UR7, PT ;  /* 0x0000000713007c0c */ /* 0x040fe2000bf26270 */
[C---:B------:R-:W-:Y:S01]  /*0e90*/  VIADD R22, R20.reuse, 0x1 ;  /* 0x0000000114167836 */ /* 0x040fe20000000000 */
[----:B------:R-:W-:Y:S02]  /*0ea0*/  @!P0 LEA R16, R20, UR5, 0x3 ;  /* 0x0000000514108c11 */ /* 0x000fe4000f8e18ff */
[----:B------:R-:W-:-:S02]  /*0eb0*/  @P0 LEA R17, R19, UR5, 0x3 ;  /* 0x0000000513110c11 */ /* 0x000fc4000f8e18ff */
[----:B------:R-:W-:Y:S02]  /*0ec0*/  SEL R14, R2, R4, P0 ;  /* 0x00000004020e7207 */ /* 0x000fe40000000000 */
        /* <DEDUP_REMOVED lines=9> */
.L_x_518:
[----:B------:R-:W-:Y:S05]  /*0f60*/  BSYNC.RECONVERGENT B0 ;  /* 0x0000000000007941 */ /* 0x000fea0003800200 */
.L_x_517:
[----:B------:R-:W-:Y:S01]  /*0f70*/  @!P0 IMAD.MOV R21, RZ, RZ, R19 ;  /* 0x000000ffff158224 */ /* 0x000fe200078e0213 */
[----:B------:R-:W-:Y:S01]  /*0f80*/  SHF.R.U32.HI R23, RZ, 0x5, R0 ;  /* 0x00000005ff177819 */ /* 0x000fe20000011600 */
[----:B------:R-:W-:Y:S01]  /*0f90*/  @P0 IMAD.MOV R22, RZ, RZ, R20 ;  /* 0x000000ffff160224 */ /* 0x000fe200078e0214 */
[----:B------:R-:W-:Y:S01]  /*0fa0*/  BSSY.RECONVERGENT B0, `(.L_x_519) ;  /* 0x0000012000007945 */ /* 0x000fe20003800200 */
[----:B012---:R-:W-:Y:S02]  /*0fb0*/  SEL R17, R3, R5, P0 ;  /* 0x0000000503117207 */ /* 0x007fe40000000000 */
[----:B------:R-:W-:Y:S01]  /*0fc0*/  ISETP.GE.AND P1, PT, R21, UR7, PT ;  /* 0x0000000715007c0c */ /* 0x000fe2000bf26270 */
[----:B---3--:R-:W-:Y:S01]  /*0fd0*/  IMAD R23, R23, 0x20, R18 ;  /* 0x0000002017177824 */ /* 0x008fe200078e0212 */
[----:B------:R-:W-:Y:S02]  /*0fe0*/  @!P0 LEA R19, R22, UR5, 0x3 ;  /* 0x0000000516138c11 */ /* 0x000fe4000f8e18ff */
[----:B------:R-:W-:Y:S01]  /*0ff0*/  @P0 LEA R20, R21, UR5, 0x3 ;  /* 0x0000000515140c11 */ /* 0x000fe2000f8e18ff */
[----:B------:R-:W-:Y:S01]  /*1000*/  IMAD R21, R23, 0x7, RZ ;  /* 0x0000000717157824 */ /* 0x000fe200078e02ff */
[----:B------:R-:W-:-:S02]  /*1010*/  SEL R16, R2, R4, P0 ;  /* 0x0000000402107207 */ /* 0x000fc40000000000 */
[----:B------:R0:W1:Y:S02]  /*1020*/  @!P0 LDS.64 R4, [R19] ;  /* 0x0000000013048984 */ /* 0x0000640000000a00 */
[----:B------:R-:W-:Y:S02]  /*1030*/  LEA R27, R21, UR5, 0x3 ;  /* 0x00000005151b7c11 */ /* 0x000fe4000f8e18ff */
        /* <DEDUP_REMOVED lines=8> */
.L_x_520:
[----:B------:R-:W-:Y:S05]  /*10c0*/  BSYNC.RECONVERGENT B0 ;  /* 0x0000000000007941 */ /* 0x000fea0003800200 */
.L_x_519:
[----:B------:R-:W-:Y:S01]  /*10d0*/  BAR.SYNC.DEFER_BLOCKING 0x0 ;  /* 0x0000000000007b1d */ /* 0x000fe20000010000 */
[----:B-12---:R-:W-:Y:S01]  /*10e0*/  SEL R25, R3, R5, P0 ;  /* 0x0000000503197207 */ /* 0x006fe20000000000 */
[----:B------:R-:W-:Y:S01]  /*10f0*/  IMAD R26, R18, -0x30, R27 ;  /* 0xffffffd0121a7824 */ /* 0x000fe200078e021b */
[----:B------:R-:W-:-:S03]  /*1100*/  SEL R24, R2, R4, P0 ;  /* 0x0000000402187207 */ /* 0x000fc60000000000 */
[----:B------:R-:W1:Y:S01]  /*1110*/  LDCU.64 UR6, c[0x0][0x3b0] ;  /* 0x00007600ff0677ac */ /* 0x000e620008000a00 */
[----:B------:R-:W-:Y:S04]  /*1120*/  STS.64 [R27], R6 ;  /* 0x000000061b007388 */ /* 0x000fe80000000a00 */
[----:B------:R2:W-:Y:S04]  /*1130*/  STS.64 [R27+0x8], R8 ;  /* 0x000008081b007388 */ /* 0x0005e80000000a00 */
[----:B------:R-:W-:Y:S04]  /*1140*/  STS.64 [R27+0x10], R10 ;  /* 0x0000100a1b007388 */ /* 0x000fe80000000a00 */
[----:B------:R-:W-:Y:S04]  /*1150*/  STS.64 [R27+0x18], R12 ;  /* 0x0000180c1b007388 */ /* 0x000fe80000000a00 */
[----:B------:R-:W-:Y:S01]  /*1160*/  STS.64 [R27+0x20], R14 ;  /* 0x0000200e1b007388 */ /* 0x000fe20000000a00 */
[----:B--2---:R-:W-:-:S02]  /*1170*/  LOP3.LUT R8, R0, 0x1f, RZ, 0xc0, !PT ;  /* 0x0000001f00087812 */ /* 0x004fc400078ec0ff */
[----:B------:R-:W-:Y:S01]  /*1180*/  LOP3.LUT R9, R0, 0x3e0, RZ, 0xc0, !PT ;  /* 0x000003e000097812 */ /* 0x000fe200078ec0ff */
[----:B------:R-:W-:Y:S04]  /*1190*/  STS.64 [R27+0x28], R16 ;  /* 0x000028101b007388 */ /* 0x000fe80000000a00 */
[----:B------:R-:W-:Y:S01]  /*11a0*/  STS.64 [R27+0x30], R24 ;  /* 0x000030181b007388 */ /* 0x000fe20000000a00 */
[----:B------:R-:W-:-:S03]  /*11b0*/  NOP ;  /* 0x0000000000007918 */ /* 0x000fc60000000000 */
[----:B------:R-:W2:Y:S01]  /*11c0*/  LDS.64 R22, [R26] ;  /* 0x000000001a167984 */ /* 0x000ea20000000a00 */
[----:B------:R-:W-:-:S03]  /*11d0*/  IMAD R8, R9, 0x7, R8 ;  /* 0x0000000709087824 */ /* 0x000fc600078e0208 */
[----:B0-----:R-:W0:Y:S02]  /*11e0*/  LDS.64 R20, [R26+0x100] ;  /* 0x000100001a147984 */ /* 0x001e240000000a00 */
[----:B------:R-:W-:Y:S02]  /*11f0*/  IADD3 R0, P0, PT, R8, UR10, RZ ;  /* 0x0000000a08007c10 */ /* 0x000fe4000ff1e0ff */
[----:B------:R-:W3:Y:S03]  /*1200*/  LDS.64 R18, [R26+0x200] ;  /* 0x000200001a127984 */ /* 0x000ee60000000a00 */
[----:B------:R-:W-:Y:S01]  /*1210*/  IMAD.X R9, RZ, RZ, UR11, P0 ;  /* 0x0000000bff097e24 */ /* 0x000fe200080e06ff */
[----:B------:R-:W4:Y:S01]  /*1220*/  LDS.64 R6, [R26+0x300] ;  /* 0x000300001a067984 */ /* 0x000f220000000a00 */
[----:B-1----:R-:W-:-:S03]  /*1230*/  LEA R8, P0, R0, UR6, 0x3 ;  /* 0x0000000600087c11 */ /* 0x002fc6000f8018ff */
[----:B------:R-:W1:Y:S01]  /*1240*/  LDS.64 R4, [R26+0x400] ;  /* 0x000400001a047984 */ /* 0x000e620000000a00 */
[----:B------:R-:W-:-:S03]  /*1250*/  LEA.HI.X R9, R0, UR7, R9, 0x3, P0 ;  /* 0x0000000700097c11 */ /* 0x000fc600080f1c09 */
[----:B------:R-:W5:Y:S04]  /*1260*/  LDS.64 R2, [R26+0x500] ;  /* 0x000500001a027984 */ /* 0x000f680000000a00 */
[----:B------:R-:W5:Y:S04]  /*1270*/  LDS.64 R10, [R26+0x600] ;  /* 0x000600001a0a7984 */ /* 0x000f680000000a00 */
[----:B--2---:R-:W-:Y:S04]  /*1280*/  STG.E desc[UR12][R8.64], R22 ;  /* 0x0000001608007986 */ /* 0x004fe8000c10190c */
[----:B------:R-:W-:Y:S04]  /*1290*/  STG.E desc[UR12][R8.64+0x4], R23 ;  /* 0x0000041708007986 */ /* 0x000fe8000c10190c */
[----:B0-----:R-:W-:Y:S04]  /*12a0*/  STG.E desc[UR12][R8.64+0x100], R20 ;  /* 0x0001001408007986 */ /* 0x001fe8000c10190c */
[----:B------:R-:W-:Y:S04]  /*12b0*/  STG.E desc[UR12][R8.64+0x104], R21 ;  /* 0x0001041508007986 */ /* 0x000fe8000c10190c */
[----:B---3--:R-:W-:Y:S04]  /*12c0*/  STG.E desc[UR12][R8.64+0x200], R18 ;  /* 0x0002001208007986 */ /* 0x008fe8000c10190c */
[----:B------:R-:W-:Y:S04]  /*12d0*/  STG.E desc[UR12][R8.64+0x204], R19 ;  /* 0x0002041308007986 */ /* 0x000fe8000c10190c */
[----:B----4-:R-:W-:Y:S04]  /*12e0*/  STG.E desc[UR12][R8.64+0x300], R6 ;  /* 0x0003000608007986 */ /* 0x010fe8000c10190c */
[----:B------:R-:W-:Y:S04]  /*12f0*/  STG.E desc[UR12][R8.64+0x304], R7 ;  /* 0x0003040708007986 */ /* 0x000fe8000c10190c */
[----:B-1----:R-:W-:Y:S04]  /*1300*/  STG.E desc[UR12][R8.64+0x400], R4 ;  /* 0x0004000408007986 */ /* 0x002fe8000c10190c */
[----:B------:R-:W-:Y:S04]  /*1310*/  STG.E desc[UR12][R8.64+0x404], R5 ;  /* 0x0004040508007986 */ /* 0x000fe8000c10190c */
[----:B-----5:R-:W-:Y:S04]  /*1320*/  STG.E desc[UR12][R8.64+0x500], R2 ;  /* 0x0005000208007986 */ /* 0x020fe8000c10190c */
[----:B------:R-:W-:Y:S04]  /*1330*/  STG.E desc[UR12][R8.64+0x504], R3 ;  /* 0x0005040308007986 */ /* 0x000fe8000c10190c */
[----:B------:R-:W-:Y:S04]  /*1340*/  STG.E desc[UR12][R8.64+0x600], R10 ;  /* 0x0006000a08007986 */ /* 0x000fe8000c10190c */
[----:B------:R-:W-:Y:S01]  /*1350*/  STG.E desc[UR12][R8.64+0x604], R11 ;  /* 0x0006040b08007986 */ /* 0x000fe2000c10190c */
[----:B------:R-:W-:Y:S05]  /*1360*/  EXIT ;  /* 0x000000000000794d */ /* 0x000fea0003800000 */
.L_x_503:
        /* <DEDUP_REMOVED lines=9> */
[----:B------:R-:W-:Y:S01]  /*1400*/  UIADD3 UR5, UP0, UPT, UR10, 0xe00, URZ ;  /* 0x00000e000a057890 */ /* 0x000fe2000ff1e0ff */
[----:B-1----:R-:W-:Y:S01]  /*1410*/  LOP3.LUT R8, R0, 0x400, RZ, 0xfc, !PT ;  /* 0x0000040000087812 */ /* 0x002fe200078efcff */
[----:B------:R-:W-:Y:S02]  /*1420*/  BSSY.RECONVERGENT B0, `(.L_x_521) ;  /* 0x0000024000007945 */ /* 0x000fe40003800200 */
[----:B------:R-:W-:Y:S02]  /*1430*/  UIADD3.X UR6, UPT, UPT, URZ, UR11, URZ, UP0, !UPT ;  /* 0x0000000bff067290 */ /* 0x000fe400087fe4ff */
[----:B------:R-:W-:-:S04]  /*1440*/  UISETP.LT.U32.AND UP0, UPT, UR5, UR8, UPT ;  /* 0x000000080500728c */ /* 0x000fc8000bf01070 */
[----:B------:R-:W-:-:S04]  /*1450*/  UISETP.LT.AND.EX UP0, UPT, UR6, UR9, UPT, UP0 ;  /* 0x000000090600728c */ /* 0x000fc8000bf01300 */
[----:B------:R-:W-:Y:S01]  /*1460*/  USEL UR5, UR5, UR8, UP0 ;  /* 0x0000000805057287 */ /* 0x000fe20008000000 */
[----:B----4-:R-:W-:Y:S02]  /*1470*/  R2UR UR14, R6 ;  /* 0x00000000060e72ca */ /* 0x010fe400000e0000 */
[----:B------:R-:W-:Y:S01]  /*1480*/  R2UR UR15, R7 ;  /* 0x00000000070f72ca */ /* 0x000fe200000e0000 */
[----:B------:R-:W-:Y:S01]  /*1490*/  VIADD R7, R0, 0x200 ;  /* 0x0000020000077836 */ /* 0x000fe20000000000 */
[----:B-----5:R-:W-:-:S09]  /*14a0*/  R2UR UR4, R4 ;  /* 0x00000000040472ca */ /* 0x020fd200000e0000 */
[----:B------:R-:W-:Y:S02]  /*14b0*/  UIADD3 UR6, UP1, UPT, UR10, -UR14, URZ ;  /* 0x8000000e0a067290 */ /* 0x000fe4000ff3e0ff */
[----:B------:R-:W-:Y:S01]  /*14c0*/  IMAD.U32 R2, RZ, RZ, UR14 ;  /* 0x0000000eff027e24 */ /* 0x000fe2000f8e00ff */
[----:B------:R-:W-:Y:S01]  /*14d0*/  IADD3 R6, P0, PT, R0, UR14, RZ ;  /* 0x0000000e00067c10 */ /* 0x000fe2000ff1e0ff */
[----:B------:R-:W-:Y:S01]  /*14e0*/  IMAD.U32 R3, RZ, RZ, UR15 ;  /* 0x0000000fff037e24 */ /* 0x000fe2000f8e00ff */
[----:B------:R-:W-:Y:S02]  /*14f0*/  UIADD3 UR9, UPT, UPT, -UR14, UR4, URZ ;  /* 0x000000040e097290 */ /* 0x000fe4000fffe1ff */
[----:B------:R-:W-:Y:S01]  /*1500*/  UIADD3 UR4, UPT, UPT, UR5, -UR6, -UR4 ;  /* 0x8000000605047290 */ /* 0x000fe2000fffe804 */
[----:B------:R-:W-:-:S03]  /*1510*/  PLOP3.LUT P2, PT, PT, PT, UP1, 0x80, 0x8 ;  /* 0x000000000008781c */ /* 0x000fc60003f4f018 */
[----:B------:R-:W-:Y:S01]  /*1520*/  VIADD R4, R0, -UR9 ;  /* 0x8000000900047c36 */ /* 0x000fe20008000000 */
[----:B------:R-:W-:-:S04]  /*1530*/  UIADD3 UR8, UPT, UPT, UR9, UR4, URZ ;  /* 0x0000000409087290 */ /* 0x000fc8000fffe0ff */
[----:B------:R-:W-:Y:S02]  /*1540*/  SHF.R.S32.HI R2, RZ, 0x1f, R4 ;  /* 0x0000001fff027819 */ /* 0x000fe40000011404 */
[----:B------:R-:W-:-:S04]  /*1550*/  IADD3 R4, P1, PT, R4, UR6, RZ ;  /* 0x0000000604047c10 */ /* 0x000fc8000ff3e0ff */
[----:B------:R-:W-:Y:S01]  /*1560*/  IADD3.X R5, PT, PT, R2, UR11, ~R3, P1, P2 ;  /* 0x0000000b02057c10 */ /* 0x000fe20008fe4c03 */
[----:B------:R-:W-:Y:S01]  /*1570*/  IMAD.X R3, RZ, RZ, UR15, P0 ;  /* 0x0000000fff037e24 */ /* 0x000fe200080e06ff */
[----:B------:R-:W-:Y:S02]  /*1580*/  ISETP.GE.AND P0, PT, R0, UR8, PT ;  /* 0x0000000800007c0c */ /* 0x000fe4000bf06270 */
[----:B--2---:R-:W-:Y:S02]  /*1590*/  LEA R2, P3, R6, UR16, 0x3 ;  /* 0x0000001006027c11 */ /* 0x004fe4000f8618ff */
[----:B---3--:R-:W-:Y:S02]  /*15a0*/  LEA R18, P4, R4, UR18, 0x3 ;  /* 0x0000001204127c11 */ /* 0x008fe4000f8818ff */
[----:B------:R-:W-:Y:S02]  /*15b0*/  LEA.HI.X R3, R6, UR17, R3, 0x3, P3 ;  /* 0x0000001106037c11 */ /* 0x000fe400098f1c03 */
[----:B------:R-:W-:Y:S01]  /*15c0*/  LEA.HI.X R19, R4, UR19, R5, 0x3, P4 ;  /* 0x0000001304137c11 */ /* 0x000fe2000a0f1c05 */
[----:B------:R-:W-:Y:S01]  /*15d0*/  VIADD R4, R0, 0x600 ;  /* 0x0000060000047836 */ /* 0x000fe20000000000 */
[----:B------:R-:W-:-:S02]  /*15e0*/  ISETP.GE.AND P1, PT, R7, UR8, PT ;  /* 0x0000000807007c0c */ /* 0x000fc4000bf26270 */
[----:B------:R-:W-:Y:S01]  /*15f0*/  ISETP.GE.AND P2, PT, R8, UR8, PT ;  /* 0x0000000808007c0c */ /* 0x000fe2000bf46270 */
[----:B------:R-:W-:-:S12]  /*1600*/  @P0 BRA `(.L_x_522) ;  /* 0x0000000000140947 */ /* 0x000fd80003800000 */
[----:B------:R-:W-:-:S13]  /*1610*/  ISETP.GE.AND P0, PT, R0, UR9, PT ;  /* 0x0000000900007c0c */ /* 0x000fda000bf06270 */
[----:B------:R0:W5:Y:S04]  /*1620*/  @!P0 LDG.E R16, desc[UR12][R2.64] ;  /* 0x0000000c02108981 */ /* 0x000168000c1e1900 */
[----:B------:R0:W5:Y:S04]  /*1630*/  @!P0 LDG.E R17, desc[UR12][R2.64+0x4] ;  /* 0x0000040c02118981 */ /* 0x000168000c1e1900 */
[----:B------:R0:W5:Y:S04]  /*1640*/  @P0 LDG.E R16, desc[UR12][R18.64] ;  /* 0x0000000c12100981 */ /* 0x000168000c1e1900 */
[----:B------:R0:W5:Y:S02]  /*1650*/  @P0 LDG.E R17, desc[UR12][R18.64+0x4] ;  /* 0x0000040c12110981 */ /* 0x000164000c1e1900 */
.L_x_522:
[----:B------:R-:W-:Y:S05]  /*1660*/  BSYNC.RECONVERGENT B0 ;  /* 0x0000000000007941 */ /* 0x000fea0003800200 */
.L_x_521:
[----:B------:R-:W-:Y:S01]  /*1670*/  BSSY.RECONVERGENT B0, `(.L_x_523) ;  /* 0x0000008000007945 */ /* 0x000fe20003800200 */
[----:B------:R-:W-:-:S03]  /*1680*/  LOP3.LUT R5, R0, 0x800, RZ, 0xfc, !PT ;  /* 0x0000080000057812 */ /* 0x000fc600078efcff */
[----:B------:R-:W-:Y:S05]  /*1690*/  @P1 BRA `(.L_x_524) ;  /* 0x0000000000141947 */ /* 0x000fea0003800000 */
[----:B------:R-:W-:-:S13]  /*16a0*/  ISETP.GE.AND P0, PT, R7, UR9, PT ;  /* 0x0000000907007c0c */ /* 0x000fda000bf06270 */
[----:B------:R1:W5:Y:S04]  /*16b0*/  @P0 LDG.E R14, desc[UR12][R18.64+0x1000] ;  /* 0x0010000c120e0981 */ /* 0x000368000c1e1900 */
[----:B------:R1:W5:Y:S04]  /*16c0*/  @P0 LDG.E R15, desc[UR12][R18.64+0x1004] ;  /* 0x0010040c120f0981 */ /* 0x000368000c1e1900 */
[----:B------:R1:W5:Y:S04]  /*16d0*/  @!P0 LDG.E R14, desc[UR12][R2.64+0x1000] ;  /* 0x0010000c020e8981 */ /* 0x000368000c1e1900 */
[----:B------:R1:W5:Y:S02]  /*16e0*/  @!P0 LDG.E R15, desc[UR12][R2.64+0x1004] ;  /* 0x0010040c020f8981 */ /* 0x000364000c1e1900 */
.L_x_524:
[----:B------:R-:W-:Y:S05]  /*16f0*/  BSYNC.RECONVERGENT B0 ;  /* 0x0000000000007941 */ /* 0x000fea0003800200 */
.L_x_523:
[----:B------:R-:W-:Y:S04]  /*1700*/  BSSY.RECONVERGENT B0, `(.L_x_525) ;  /* 0x0000007000007945 */ /* 0x000fe80003800200 */
[----:B------:R-:W-:Y:S05]  /*1710*/  @P2 BRA `(.L_x_526) ;  /* 0x0000000000142947 */ /* 0x000fea0003800000 */
[----:B------:R-:W-:-:S13]  /*1720*/  ISETP.GE.AND P0, PT, R8, UR9, PT ;  /* 0x0000000908007c0c */ /* 0x000fda000bf06270 */
[----:B------:R2:W5:Y:S04]  /*1730*/  @P0 LDG.E R12, desc[UR12][R18.64+0x2000] ;  /* 0x0020000c120c0981 */ /* 0x000568000c1e1900 */
[----:B------:R2:W5:Y:S04]  /*1740*/  @P0 LDG.E R13, desc[UR12][R18.64+0x2004] ;  /* 0x0020040c120d0981 */ /* 0x000568000c1e1900 */
[----:B------:R2:W5:Y:S04]  /*1750*/  @!P0 LDG.E R12, desc[UR12][R2.64+0x2000] ;  /* 0x0020000c020c8981 */ /* 0x000568000c1e1900 */
[----:B------:R2:W5:Y:S02]  /*1760*/  @!P0 LDG.E R13, desc[UR12][R2.64+0x2004] ;  /* 0x0020040c020d8981 */ /* 0x000564000c1e1900 */
.L_x_526:
[----:B------:R-:W-:Y:S05]  /*1770*/  BSYNC.RECONVERGENT B0 ;  /* 0x0000000000007941 */ /* 0x000fea0003800200 */
.L_x_525:
[----:B------:R-:W-:Y:S01]  /*1780*/  ISETP.GE.AND P0, PT, R4, UR8, PT ;  /* 0x0000000804007c0c */ /* 0x000fe2000bf06270 */
[C---:B------:R-:W-:Y:S01]  /*1790*/  VIADD R6, R0.reuse, 0xa00 ;  /* 0x00000a0000067836 */ /* 0x040fe20000000000 */
[----:B------:R-:W-:Y:S01]  /*17a0*/  LOP3.LUT R20, R0, 0xc00, RZ, 0xfc, !PT ;  /* 0x00000c0000147812 */ /* 0x000fe200078efcff */
[----:B------:R-:W-:Y:S01]  /*17b0*/  BSSY.RECONVERGENT B0, `(.L_x_527) ;  /* 0x000000a000007945 */ /* 0x000fe20003800200 */
[----:B------:R-:W-:Y:S02]  /*17c0*/  ISETP.GE.AND P1, PT, R5, UR8, PT ;  /* 0x0000000805007c0c */ /* 0x000fe4000bf26270 */
[----:B------:R-:W-:Y:S02]  /*17d0*/  ISETP.GE.AND P2, PT, R6, UR8, PT ;  /* 0x0000000806007c0c */ /* 0x000fe4000bf46270 */
[----:B------:R-:W-:-:S05]  /*17e0*/  ISETP.GE.AND P3, PT, R20, UR8, PT ;  /* 0x0000000814007c0c */ /* 0x000fca000bf66270 */
[----:B------:R-:W-:Y:S08]  /*17f0*/  @P0 BRA `(.L_x_528) ;  /* 0x0000000000140947 */ /* 0x000ff00003800000 */
[----:B------:R-:W-:-:S13]  /*1800*/  ISETP.GE.AND P0, PT, R4, UR9, PT ;  /* 0x0000000904007c0c */ /* 0x000fda000bf06270 */
[----:B------:R3:W5:Y:S04]  /*1810*/  @P0 LDG.E R10, desc[UR12][R18.64+0x3000] ;  /* 0x0030000c120a0981 */ /* 0x000768000c1e1900 */
[----:B------:R3:W5:Y:S04]  /*1820*/  @P0 LDG.E R11, desc[UR12][R18.64+0x3004] ;  /* 0x0030040c120b0981 */ /* 0x000768000c1e1900 */
[----:B------:R3:W5:Y:S04]  /*1830*/  @!P0 LDG.E R10, desc[UR12][R2.64+0x3000] ;  /* 0x0030000c020a8981 */ /* 0x000768000c1e1900 */
[----:B------:R3:W5:Y:S02]  /*1840*/  @!P0 LDG.E R11, desc[UR12][R2.64+0x3004] ;  /* 0x0030040c020b8981 */ /* 0x000764000c1e1900 */
.L_x_528:
[----:B------:R-:W-:Y:S05]  /*1850*/  BSYNC.RECONVERGENT B0 ;  /* 0x0000000000007941 */ /* 0x000fea0003800200 */
.L_x_527:
[----:B------:R-:W-:Y:S04]  /*1860*/  BSSY.RECONVERGENT B0, `(.L_x_529) ;  /* 0x0000007000007945 */ /* 0x000fe80003800200 */
[----:B------:R-:W-:Y:S05]  /*1870*/  @P1 BRA `(.L_x_530) ;  /* 0x0000000000141947 */ /* 0x000fea0003800000 */
[----:B------:R-:W-:-:S13]  /*1880*/  ISETP.GE.AND P0, PT, R5, UR9, PT ;  /* 0x0000000905007c0c */ /* 0x000fda000bf06270 */
[----:B------:R4:W5:Y:S04]  /*1890*/  @P0 LDG.E R8, desc[UR12][R18.64+0x4000] ;  /* 0x0040000c12080981 */ /* 0x000968000c1e1900 */
[----:B------:R4:W5:Y:S04]  /*18a0*/  @P0 LDG.E R9, desc[UR12][R18.64+0x4004] ;  /* 0x0040040c12090981 */ /* 0x000968000c1e1900 */
[----:B------:R4:W5:Y:S04]  /*18b0*/  @!P0 LDG.E R8, desc[UR12][R2.64+0x4000] ;  /* 0x0040000c02088981 */ /* 0x000968000c1e1900 */
[----:B------:R4:W5:Y:S02]  /*18c0*/  @!P0 LDG.E R9, desc[UR12][R2.64+0x4004] ;  /* 0x0040040c02098981 */ /* 0x000964000c1e1900 */
.L_x_530:
[----:B------:R-:W-:Y:S05]  /*18d0*/  BSYNC.RECONVERGENT B0 ;  /* 0x0000000000007941 */ /* 0x000fea0003800200 */
.L_x_529:
[----:B------:R-:W-:Y:S04]  /*18e0*/  BSSY.RECONVERGENT B0, `(.L_x_531) ;  /* 0x0000007000007945 */ /* 0x000fe80003800200 */
[----:B------:R-:W-:Y:S05]  /*18f0*/  @P2 BRA `(.L_x_532) ;  /* 0x0000000000142947 */ /* 0x000fea0003800000 */
[----:B------:R-:W-:-:S13]  /*1900*/  ISETP.GE.AND P0, PT, R6, UR9, PT ;  /* 0x0000000906007c0c */ /* 0x000fda000bf06270 */
[----:B------:R0:W5:Y:S04]  /*1910*/  @P0 LDG.E R6, desc[UR12][R18.64+0x5000] ;  /* 0x0050000c12060981 */ /* 0x000168000c1e1900 */
[----:B------:R0:W5:Y:S04]  /*1920*/  @P0 LDG.E R7, desc[UR12][R18.64+0x5004] ;  /* 0x0050040c12070981 */ /* 0x000168000c1e1900 */
[----:B------:R0:W5:Y:S04]  /*1930*/  @!P0 LDG.E R6, desc[UR12][R2.64+0x5000] ;  /* 0x0050000c02068981 */ /* 0x000168000c1e1900 */
[----:B------:R0:W5:Y:S02]  /*1940*/  @!P0 LDG.E R7, desc[UR12][R2.64+0x5004] ;  /* 0x0050040c02078981 */ /* 0x000164000c1e1900 */
.L_x_532:
[----:B------:R-:W-:Y:S05]  /*1950*/  BSYNC.RECONVERGENT B0 ;  /* 0x0000000000007941 */ /* 0x000fea0003800200 */
.L_x_531:
[----:B------:R-:W-:Y:S04]  /*1960*/  BSSY.RECONVERGENT B0, `(.L_x_533) ;  /* 0x0000007000007945 */ /* 0x000fe80003800200 */
[----:B------:R-:W-:Y:S05]  /*1970*/  @P3 BRA `(.L_x_534) ;  /* 0x0000000000143947 */ /* 0x000fea0003800000 */
[----:B------:R-:W-:-:S13]  /*1980*/  ISETP.GE.AND P0, PT, R20, UR9, PT ;  /* 0x0000000914007c0c */ /* 0x000fda000bf06270 */
[----:B------:R0:W5:Y:S04]  /*1990*/  @P0 LDG.E R4, desc[UR12][R18.64+0x6000] ;  /* 0x0060000c12040981 */ /* 0x000168000c1e1900 */
[----:B------:R0:W5:Y:S04]  /*19a0*/  @P0 LDG.E R5, desc[UR12][R18.64+0x6004] ;  /* 0x0060040c12050981 */ /* 0x000168000c1e1900 */
[----:B------:R0:W5:Y:S04]  /*19b0*/  @!P0 LDG.E R4, desc[UR12][R2.64+0x6000] ;  /* 0x0060000c02048981 */ /* 0x000168000c1e1900 */
[----:B------:R0:W5:Y:S02]  /*19c0*/  @!P0 LDG.E R5, desc[UR12][R2.64+0x6004] ;  /* 0x0060040c02058981 */ /* 0x000164000c1e1900 */
.L_x_534:
[----:B------:R-:W-:Y:S05]  /*19d0*/  BSYNC.RECONVERGENT B0 ;  /* 0x0000000000007941 */ /* 0x000fea0003800200 */
.L_x_533:
[----:B------:R-:W0:Y:S02]  /*19e0*/  S2UR UR6, SR_CgaCtaId ;  /* 0x00000000000679c3 */ /* 0x000e240000008800 */
[----:B01234-:R-:W-:Y:S01]  /*19f0*/  IMAD R3, R0, 0x7, RZ ;  /* 0x0000000700037824 */ /* 0x01ffe200078e02ff */
[----:B------:R-:W-:Y:S01]  /*1a00*/  UMOV UR5, 0x400 ;  /* 0x0000040000057882 */ /* 0x000fe20000000000 */
[----:B------:R-:W-:Y:S03]  /*1a10*/  BSSY.RECONVERGENT B0, `(.L_x_535) ;  /* 0x0000024000007945 */ /* 0x000fe60003800200 */
[----:B------:R-:W-:-:S04]  /*1a20*/  VIMNMX R3, PT, PT, R3, UR8, PT ;  /* 0x0000000803037c48 */ /* 0x000fc8000bfe0100 */
[C---:B------:R-:W-:Y:S01]  /*1a30*/  ISETP.GE.AND P0, PT, R3.reuse, UR4, PT ;  /* 0x0000000403007c0c */ /* 0x040fe2000bf06270 */
[C---:B------:R-:W-:Y:S01]  /*1a40*/  VIADD R2, R3.reuse, -UR4 ;  /* 0x8000000403027c36 */ /* 0x040fe20008000000 */
[----:B------:R-:W-:-:S04]  /*1a50*/  VIMNMX R19, PT, PT, R3, UR9, PT ;  /* 0x0000000903137c48 */ /* 0x000fc8000bfe0100 */
[----:B------:R-:W-:-:S04]  /*1a60*/  SEL R2, R2, RZ, P0 ;  /* 0x000000ff02027207 */ /* 0x000fc80000000000 */
[----:B------:R-:W-:Y:S01]  /*1a70*/  ISETP.GE.AND P0, PT, R2, R19, PT ;  /* 0x000000130200720c */ /* 0x000fe20003f06270 */
[----:B------:R-:W-:-:S04]  /*1a80*/  ULEA UR5, UR6, UR5, 0x18 ;  /* 0x0000000506057291 */ /* 0x000fc8000f8ec0ff */
[----:B------:R-:W-:Y:S02]  /*1a90*/  ULEA UR4, UR9, UR5, 0x3 ;  /* 0x0000000509047291 */ /* 0x000fe4000f8e18ff */
[----:B------:R-:W-:-:S05]  /*1aa0*/  LEA R18, R0, UR5, 0x3 ;  /* 0x0000000500127c11 */ /* 0x000fca000f8e18ff */
[----:B-----5:R0:W-:Y:S04]  /*1ab0*/  STS.64 [R18], R16 ;  /* 0x0000001012007388 */ /* 0x0201e80000000a00 */
[----:B------:R0:W-:Y:S04]  /*1ac0*/  STS.64 [R18+0x1000], R14 ;  /* 0x0010000e12007388 */ /* 0x0001e80000000a00 */
[----:B------:R0:W-:Y:S04]  /*1ad0*/  STS.64 [R18+0x2000], R12 ;  /* 0x0020000c12007388 */ /* 0x0001e80000000a00 */
[----:B------:R0:W-:Y:S04]  /*1ae0*/  STS.64 [R18+0x3000], R10 ;  /* 0x0030000a12007388 */ /* 0x0001e80000000a00 */
[----:B------:R0:W-:Y:S04]  /*1af0*/  STS.64 [R18+0x4000], R8 ;  /* 0x0040000812007388 */ /* 0x0001e80000000a00 */
[----:B------:R0:W-:Y:S04]  /*1b00*/  STS.64 [R18+0x5000], R6 ;  /* 0x0050000612007388 */ /* 0x0001e80000000a00 */
[----:B------:R0:W-:Y:S01]  /*1b10*/  STS.64 [R18+0x6000], R4 ;  /* 0x0060000412007388 */ /* 0x0001e20000000a00 */
[----:B------:R-:W-:Y:S06]  /*1b20*/  BAR.SYNC.DEFER_BLOCKING 0x0 ;  /* 0x0000000000007b1d */ /* 0x000fec0000010000 */
[----:B------:R-:W-:Y:S05]  /*1b30*/  @P0 BRA `(.L_x_536) ;  /* 0x0000000000440947 */ /* 0x000fea0003800000 */
.L_x_537:
        /* <DEDUP_REMOVED lines=17> */
.L_x_536:
[----:B------:R-:W-:Y:S05]  /*1c50*/  BSYNC.RECONVERGENT B0 ;  /* 0x0000000000007941 */ /* 0x000fea0003800200 */
.L_x_535:
[----:B------:R-:W-:Y:S01]  /*1c60*/  IMAD.IADD R3, R3, 0x1, -R2 ;  /* 0x0000000103037824 */ /* 0x000fe200078e0a02 */
[----:B0-----:R-:W-:Y:S01]  /*1c70*/  LEA R14, R2, UR5, 0x3 ;  /* 0x00000005020e7c11 */ /* 0x001fe2000f8e18ff */
[----:B------:R-:W-:Y:S01]  /*1c80*/  BSSY.RECONVERGENT B0, `(.L_x_538) ;  /* 0x000000d000007945 */ /* 0x000fe20003800200 */
[----:B------:R-:W-:Y:S01]  /*1c90*/  PLOP3.LUT P0, PT, PT, PT, PT, 0x8, 0x80 ;  /* 0x000000000080781c */ /* 0x000fe20003f0e170 */
[C---:B------:R-:W-:Y:S01]  /*1ca0*/  VIADD R10, R3.reuse, UR9 ;  /* 0x00000009030a7c36 */ /* 0x040fe20008000000 */
[----:B------:R-:W-:Y:S01]  /*1cb0*/  LEA R13, R3, UR4, 0x3 ;  /* 0x00000004030d7c11 */ /* 0x000fe2000f8e18ff */
[----:B------:R0:W1:Y:S03]  /*1cc0*/  LDS.64 R6, [R14] ;  /* 0x000000000e067984 */ /* 0x0000660000000a00 */
[----:B------:R-:W-:Y:S01]  /*1cd0*/  ISETP.GE.AND P1, PT, R10, UR8, PT ;  /* 0x000000080a007c0c */ /* 0x000fe2000bf26270 */
[----:B------:R0:W2:-:S12]  /*1ce0*/  LDS.64 R4, [R13] ;  /* 0x000000000d047984 */ /* 0x0000980000000a00 */
[----:B0-----:R-:W-:Y:S05]  /*1cf0*/  @P1 BRA `(.L_x_539) ;  /* 0x0000000000141947 */ /* 0x001fea0003800000 */
[----:B-12---:R-:W-:Y:S02]  /*1d00*/  ISETP.GE.AND P1, PT, R4, R6, PT ;  /* 0x000000060400720c */ /* 0x006fe40003f26270 */
[----:B------:R-:W-:Y:S02]  /*1d10*/  PLOP3.LUT P0, PT, PT, PT, PT, 0x80, 0x8 ;  /* 0x000000000008781c */ /* 0x000fe40003f0f070 */
[----:B------:R-:W-:-:S13]  /*1d20*/  ISETP.GE.OR P1, PT, R2, UR9, !P1 ;  /* 0x0000000902007c0c */ /* 0x000fda000cf26670 */
[----:B------:R-:W-:-:S04]  /*1d30*/  @!P1 ISETP.GT.AND P2, PT, R5, R7, PT ;  /* 0x000000070500920c */ /* 0x000fc80003f44270 */
[----:B------:R-:W-:-:S13]  /*1d40*/  @!P1 ISETP.LE.AND P0, PT, R4, R6, !P2 ;  /* 0x000000060400920c */ /* 0x000fda0005703270 */
.L_x_539:
[----:B------:R-:W-:Y:S05]  /*1d50*/  BSYNC.RECONVERGENT B0 ;  /* 0x0000000000007941 */ /* 0x000fea0003800200 */
.L_x_538:
        /* <DEDUP_REMOVED lines=19> */
.L_x_541:
[----:B------:R-:W-:Y:S05]  /*1e90*/  BSYNC.RECONVERGENT B0 ;  /* 0x0000000000007941 */ /* 0x000fea0003800200 */
.L_x_540:
        /* <DEDUP_REMOVED lines=19> */
.L_x_543:
[----:B------:R-:W-:Y:S05]  /*1fd0*/  BSYNC.RECONVERGENT B0 ;  /* 0x0000000000007941 */ /* 0x000fea0003800200 */
.L_x_542:
        /* <DEDUP_REMOVED lines=8> */
[----:B0-----:R-:W-:Y:S02]  /*2060*/  @P0 LEA R13, R14, UR5, 0x3 ;  /* 0x000000050e0d0c11 */ /* 0x001fe4000f8e18ff */
        /* <DEDUP_REMOVED lines=10> */
.L_x_545:
[----:B------:R-:W-:Y:S05]  /*2110*/  BSYNC.RECONVERGENT B0 ;  /* 0x0000000000007941 */ /* 0x000fea0003800200 */
.L_x_544:
        /* <DEDUP_REMOVED lines=19> */
.L_x_547:
[----:B------:R-:W-:Y:S05]  /*2250*/  BSYNC.RECONVERGENT B0 ;  /* 0x0000000000007941 */ /* 0x000fea0003800200 */
.L_x_546:
        /* <DEDUP_REMOVED lines=20> */
.L_x_549:
[----:B------:R-:W-:Y:S05]  /*23a0*/  BSYNC.RECONVERGENT B0 ;  /* 0x0000000000007941 */ /* 0x000fea0003800200 */
.L_x_548:
[----:B------:R-:W-:Y:S01]  /*23b0*/  @!P0 IMAD.MOV R21, RZ, RZ, R19 ;  /* 0x000000ffff158224 */ /* 0x000fe200078e0213 */
[----:B------:R-:W-:Y:S01]  /*23c0*/  BSSY.RECONVERGENT B0, `(.L_x_550) ;  /* 0x0000012000007945 */ /* 0x000fe20003800200 */
[----:B------:R-:W-:Y:S01]  /*23d0*/  @P0 IMAD.MOV R22, RZ, RZ, R20 ;  /* 0x000000ffff160224 */ /* 0x000fe200078e0214 */
[----:B012---:R-:W-:Y:S02]  /*23e0*/  SEL R17, R5, R7, P0 ;  /* 0x0000000705117207 */ /* 0x007fe40000000000 */
[C---:B------:R-:W-:Y:S02]  /*23f0*/  ISETP.GE.AND P1, PT, R21.reuse, UR8, PT ;  /* 0x0000000815007c0c */ /* 0x040fe4000bf26270 */
[----:B------:R-:W-:Y:S02]  /*2400*/  @!P0 LEA R19, R22, UR5, 0x3 ;  /* 0x0000000516138c11 */ /* 0x000fe4000f8e18ff */
[----:B------:R-:W-:Y:S02]  /*2410*/  @P0 LEA R20, R21, UR5, 0x3 ;  /* 0x0000000515140c11 */ /* 0x000fe4000f8e18ff */
[----:B------:R-:W-:-:S02]  /*2420*/  SHF.R.U32.HI R21, RZ, 0x5, R0 ;  /* 0x00000005ff157819 */ /* 0x000fc40000011600 */
[----:B------:R-:W-:Y:S02]  /*2430*/  SEL R16, R4, R6, P0 ;  /* 0x0000000604107207 */ /* 0x000fe40000000000 */
[----:B------:R0:W1:Y:S01]  /*2440*/  @!P0 LDS.64 R6, [R19] ;  /* 0x0000000013068984 */ /* 0x0000620000000a00 */
[----:B---3--:R-:W-:-:S03]  /*2450*/  IMAD R21, R21, 0x20, R18 ;  /* 0x0000002015157824 */ /* 0x008fc600078e0212 */
        /* <DEDUP_REMOVED lines=8> */
.L_x_551:
[----:B------:R-:W-:Y:S05]  /*24e0*/  BSYNC.RECONVERGENT B0 ;  /* 0x0000000000007941 */ /* 0x000fea0003800200 */
.L_x_550:
[----:B------:R-:W3:Y:S08]  /*24f0*/  S2UR UR6, SR_CgaCtaId ;  /* 0x00000000000679c3 */ /* 0x000ef00000008800 */
[----:B------:R-:W-:Y:S01]  /*2500*/  BAR.SYNC.DEFER_BLOCKING 0x0 ;  /* 0x0000000000007b1d */ /* 0x000fe20000010000 */
[----:B------:R-:W-:Y:S01]  /*2510*/  IMAD R21, R21, 0x7, RZ ;  /* 0x0000000715157824 */ /* 0x000fe200078e02ff */
[----:B-12---:R-:W-:Y:S01]  /*2520*/  SEL R5, R5, R7, P0 ;  /* 0x0000000705057207 */ /* 0x006fe20000000000 */
[----:B------:R-:W-:Y:S01]  /*2530*/  IMAD.U32 R22, RZ, RZ, UR7 ;  /* 0x00000007ff167e24 */ /* 0x000fe2000f8e00ff */
[----:B------:R-:W-:-:S02]  /*2540*/  SEL R4, R4, R6, P0 ;  /* 0x0000000604047207 */ /* 0x000fc40000000000 */
[----:B------:R-:W-:Y:S01]  /*2550*/  ISETP.NE.AND P0, PT, R0, RZ, PT ;  /* 0x000000ff0000720c */ /* 0x000fe20003f05270 */
[----:B------:R-:W-:Y:S01]  /*2560*/  UMOV UR4, 0x400 ;  /* 0x0000040000047882 */ /* 0x000fe20000000000 */
[----:B------:R-:W-:Y:S01]  /*2570*/  LEA R21, R21, UR5, 0x3 ;  /* 0x0000000515157c11 */ /* 0x000fe2000f8e18ff */
[----:B------:R-:W1:Y:S04]  /*2580*/  LDCU.64 UR14, c[0x0][0x3b0] ;  /* 0x00007600ff0e77ac */ /* 0x000e680008000a00 */
[----:B0-----:R-:W-:Y:S01]  /*2590*/  IMAD R20, R18, -0x30, R21 ;  /* 0xffffffd012147824 */ /* 0x001fe200078e0215 */
[----:B---3--:R-:W-:Y:S01]  /*25a0*/  ULEA UR4, UR6, UR4, 0x18 ;  /* 0x0000000406047291 */ /* 0x008fe2000f8ec0ff */
[----:B------:R-:W-:Y:S04]  /*25b0*/  STS.64 [R21], R8 ;  /* 0x0000000815007388 */ /* 0x000fe80000000a00 */
[----:B------:R-:W-:Y:S04]  /*25c0*/  STS.64 [R21+0x8], R2 ;  /* 0x0000080215007388 */ /* 0x000fe80000000a00 */
[----:B------:R-:W-:Y:S04]  /*25d0*/  STS.64 [R21+0x10], R10 ;  /* 0x0000100a15007388 */ /* 0x000fe80000000a00 */
[----:B------:R-:W-:Y:S04]  /*25e0*/  STS.64 [R21+0x18], R12 ;  /* 0x0000180c15007388 */ /* 0x000fe80000000a00 */
[----:B------:R0:W-:Y:S04]  /*25f0*/  STS.64 [R21+0x20], R14 ;  /* 0x0000200e15007388 */ /* 0x0001e80000000a00 */
[----:B------:R2:W-:Y:S04]  /*2600*/  STS.64 [R21+0x28], R16 ;  /* 0x0000281015007388 */ /* 0x0005e80000000a00 */
[----:B------:R3:W-:Y:S01]  /*2610*/  STS.64 [R21+0x30], R4 ;  /* 0x0000300415007388 */ /* 0x0007e20000000a00 */
[----:B------:R-:W-:-:S03]  /*2620*/  NOP ;  /* 0x0000000000007918 */ /* 0x000fc60000000000 */
[----:B------:R-:W-:Y:S01]  /*2630*/  LDS.64 R18, [R20] ;  /* 0x0000000014127984 */ /* 0x000fe20000000a00 */
[C---:B0-----:R-:W-:Y:S02]  /*2640*/  LOP3.LUT R14, R0.reuse, 0x1f, RZ, 0xc0, !PT ;  /* 0x0000001f000e7812 */ /* 0x041fe400078ec0ff */
[----:B------:R-:W-:Y:S01]  /*2650*/  LOP3.LUT R15, R0, 0x3e0, RZ, 0xc0, !PT ;  /* 0x000003e0000f7812 */ /* 0x000fe200078ec0ff */
[----:B------:R-:W-:Y:S04]  /*2660*/  LDS.64 R12, [R20+0x100] ;  /* 0x00010000140c7984 */ /* 0x000fe80000000a00 */
[----:B------:R-:W-:Y:S01]  /*2670*/  LDS.64 R10, [R20+0x200] ;  /* 0x00020000140a7984 */ /* 0x000fe20000000a00 */
[----:B------:R-:W-:-:S03]  /*2680*/  IMAD R25, R15, 0x7, R14 ;  /* 0x000000070f197824 */ /* 0x000fc600078e020e */
[----:B------:R-:W-:Y:S01]  /*2690*/  LDS.64 R8, [R20+0x300] ;  /* 0x0003000014087984 */ /* 0x000fe20000000a00 */
[C---:B--2---:R-:W-:Y:S02]  /*26a0*/  VIADD R17, R25.reuse, 0x20 ;  /* 0x0000002019117836 */ /* 0x044fe40000000000 */
[C---:B---3--:R-:W-:Y:S01]  /*26b0*/  VIADD R21, R25.reuse, 0x40 ;  /* 0x0000004019157836 */ /* 0x048fe20000000000 */
[----:B------:R-:W-:Y:S01]  /*26c0*/  LDS.64 R6, [R20+0x400] ;  /* 0x0004000014067984 */ /* 0x000fe20000000a00 */
[----:B------:R-:W-:-:S03]  /*26d0*/  VIADD R23, R25, 0x60 ;  /* 0x0000006019177836 */ /* 0x000fc60000000000 */
[----:B------:R-:W-:Y:S04]  /*26e0*/  LDS.64 R4, [R20+0x500] ;  /* 0x0005000014047984 */ /* 0x000fe80000000a00 */
[----:B------:R-:W-:Y:S04]  /*26f0*/  LDS.64 R2, [R20+0x600] ;  /* 0x0006000014027984 */ /* 0x000fe80000000a00 */
[----:B------:R-:W-:Y:S01]  /*2700*/  @!P0 STS [UR4+0x7000], R22 ;  /* 0x00700016ff008988 */ /* 0x000fe20008000804 */
[----:B------:R-:W-:Y:S01]  /*2710*/  BAR.SYNC.DEFER_BLOCKING 0x0 ;  /* 0x0000000000007b1d */ /* 0x000fe20000010000 */
[----:B------:R-:W-:-:S05]  /*2720*/  IADD3 R0, P0, PT, R25, UR10, RZ ;  /* 0x0000000a19007c10 */ /* 0x000fca000ff1e0ff */
[----:B------:R-:W-:Y:S01]  /*2730*/  IMAD.X R15, RZ, RZ, UR11, P0 ;  /* 0x0000000bff0f7e24 */ /* 0x000fe200080e06ff */
[----:B-1----:R-:W-:-:S04]  /*2740*/  LEA R14, P0, R0, UR14, 0x3 ;  /* 0x0000000e000e7c11 */ /* 0x002fc8000f8018ff */
[----:B------:R-:W-:Y:S01]  /*2750*/  LEA.HI.X R15, R0, UR15, R15, 0x3, P0 ;  /* 0x0000000f000f7c11 */ /* 0x000fe200080f1c0f */
[----:B------:R-:W0:Y:S02]  /*2760*/  LDS R16, [UR4+0x7000] ;  /* 0x00700004ff107984 */ /* 0x000e240008000800 */
[-C--:B0-----:R-:W-:Y:S01]  /*2770*/  ISETP.GE.AND P1, PT, R17, R16.reuse, PT ;  /* 0x000000101100720c */ /* 0x081fe20003f26270 */
[----:B------:R-:W-:Y:S01]  /*2780*/  VIADD R17, R25, 0x80 ;  /* 0x0000008019117836 */ /* 0x000fe20000000000 */
[-C--:B------:R-:W-:Y:S01]  /*2790*/  ISETP.GE.AND P2, PT, R21, R16.reuse, PT ;  /* 0x000000101500720c */ /* 0x080fe20003f46270 */
[----:B------:R-:W-:Y:S01]  /*27a0*/  VIADD R21, R25, 0xa0 ;  /* 0x000000a019157836 */ /* 0x000fe20000000000 */
[-C--:B------:R-:W-:Y:S01]  /*27b0*/  ISETP.GE.AND P3, PT, R23, R16.reuse, PT ;  /* 0x000000101700720c */ /* 0x080fe20003f66270 */
[C---:B------:R-:W-:Y:S01]  /*27c0*/  VIADD R23, R25.reuse, 0xc0 ;  /* 0x000000c019177836 */ /* 0x040fe20000000000 */
[-C--:B------:R-:W-:Y:S02]  /*27d0*/  ISETP.GE.AND P0, PT, R25, R16.reuse, PT ;  /* 0x000000101900720c */ /* 0x080fe40003f06270 */
[----:B------:R-:W-:-:S02]  /*27e0*/  ISETP.GE.AND P4, PT, R17, R16, PT ;  /* 0x000000101100720c */ /* 0x000fc40003f86270 */
[-C--:B------:R-:W-:Y:S02]  /*27f0*/  ISETP.GE.AND P5, PT, R21, R16.reuse, PT ;  /* 0x000000101500720c */ /* 0x080fe40003fa6270 */
[----:B------:R-:W-:Y:S01]  /*2800*/  ISETP.GE.AND P6, PT, R23, R16, PT ;  /* 0x000000101700720c */ /* 0x000fe20003fc6270 */
[----:B------:R0:W-:Y:S04]  /*2810*/  @!P1 STG.E desc[UR12][R14.64+0x100], R12 ;  /* 0x0001000c0e009986 */ /* 0x0001e8000c10190c */
        /* <DEDUP_REMOVED lines=10> */
[----:B------:R0:W-:Y:S01]  /*28c0*/  @!P5 STG.E desc[UR12][R14.64+0x504], R5 ;  /* 0x000504050e00d986 */ /* 0x0001e2000c10190c */
[----:B------:R-:W-:Y:S05]  /*28d0*/  @P6 EXIT ;  /* 0x000000000000694d */ /* 0x000fea0003800000 */
[----:B------:R-:W-:Y:S04]  /*28e0*/  STG.E desc[UR12][R14.64+0x600], R2 ;  /* 0x000600020e007986 */ /* 0x000fe8000c10190c */
[----:B------:R-:W-:Y:S01]  /*28f0*/  STG.E desc[UR12][R14.64+0x604], R3 ;  /* 0x000604030e007986 */ /* 0x000fe2000c10190c */
[----:B------:R-:W-:Y:S05]  /*2900*/  EXIT ;  /* 0x000000000000794d */ /* 0x000fea0003800000 */
.L_x_552:
        /* <DEDUP_REMOVED lines=15> */
.L_x_1455:


//--------------------- .text._ZN3cub18CUB_300001_SM_10006detail5merge34device_partition_merge_path_kernelINS2_10policy_hubI6EntityNS0_8NullTypeEE9policy600EPS5_PS6_S9_SA_S9_SA_l3cmpEEvT0_T6_T2_SD_SD_PSD_T7_ --------------------------
	.section	.text._ZN3cub18CUB_300001_SM_10006detail5merge34device_partition_merge_path_kernelINS2_10policy_hubI6EntityNS0_8NullTypeEE9policy600EPS5_PS6_S9_SA_S9_SA_l3cmpEEvT0_T6_T2_SD_SD_PSD_T7_,"ax",@progbits
	.align	128
        .global         _ZN3cub18CUB_300001_SM_10006detail5merge34device_partition_merge_path_kernelINS2_10policy_hubI6EntityNS0_8NullTypeEE9policy600EPS5_PS6_S9_SA_S9_SA_l3cmpEEvT0_T6_T2_SD_SD_PSD_T7_
        .type           _ZN3cub18CUB_300001_SM_10006detail5merge34device_partition_merge_path_kernelINS2_10policy_hubI6EntityNS0_8NullTypeEE9policy600EPS5_PS6_S9_SA_S9_SA_l3cmpEEvT0_T6_T2_SD_SD_PSD_T7_,@function
        .size           _ZN3cub18CUB_300001_SM_10006detail5merge34device_partition_merge_path_kernelINS2_10policy_hubI6EntityNS0_8NullTypeEE9policy600EPS5_PS6_S9_SA_S9_SA_l3cmpEEvT0_T6_T2_SD_SD_PSD_T7_,(.L_x_1456 - _ZN3cub18CUB_300001_SM_10006detail5merge34device_partition_merge_path_kernelINS2_10policy_hubI6EntityNS0_8NullTypeEE9policy600EPS5_PS6_S9_SA_S9_SA_l3cmpEEvT0_T6_T2_SD_SD_PSD_T7_)
        .other          _ZN3cub18CUB_300001_SM_10006detail5merge34device_partition_merge_path_kernelINS2_10policy_hubI6EntityNS0_8NullTypeEE9policy600EPS5_PS6_S9_SA_S9_SA_l3cmpEEvT0_T6_T2_SD_SD_PSD_T7_,@"STO_CUDA_ENTRY STV_DEFAULT"
_ZN3cub18CUB_300001_SM_10006detail5merge34device_partition_merge_path_kernelINS2_10policy_hubI6EntityNS0_8NullTypeEE9policy600EPS5_PS6_S9_SA_S9_SA_l3cmpEEvT0_T6_T2_SD_SD_PSD_T7_:
.text._ZN3cub18CUB_300001_SM_10006detail5merge34device_partition_merge_path_kernelINS2_10policy_hubI6EntityNS0_8NullTypeEE9policy600EPS5_PS6_S9_SA_S9_SA_l3cmpEEvT0_T6_T2_SD_SD_PSD_T7_:
[----:B------:R-:W-:Y:S01]  /*0000*/  LDC R1, c[0x0][0x37c] ;  /* 0x0000df00ff017b82 */ /* 0x000fe20000000800 */
[----:B------:R-:W0:Y:S01]  /*0010*/  S2R R0, SR_CTAID.X ;  /* 0x0000000000007919 */ /* 0x000e220000002500 */
[----:B------:R-:W0:Y:S01]  /*0020*/  LDCU UR4, c[0x0][0x360] ;  /* 0x00006c00ff0477ac */ /* 0x000e220008000800 */
[----:B------:R-:W0:Y:S01]  /*0030*/  S2R R3, SR_TID.X ;  /* 0x0000000000037919 */ /* 0x000e220000002100 */
[----:B------:R-:W1:Y:S01]  /*0040*/  LDCU.64 UR6, c[0x0][0x3a0] ;  /* 0x00007400ff0677ac */ /* 0x000e620008000a00 */
[----:B0-----:R-:W-:-:S05]  /*0050*/  IMAD R0, R0, UR4, R3 ;  /* 0x0000000400007c24 */ /* 0x001fca000f8e0203 */
[----:B-1----:R-:W-:-:S04]  /*0060*/  ISETP.GE.U32.AND P0, PT, R0, UR6, PT ;  /* 0x0000000600007c0c */ /* 0x002fc8000bf06070 */
[----:B------:R-:W-:-:S13]  /*0070*/  ISETP.GE.AND.EX P0, PT, RZ, UR7, PT, P0 ;  /* 0x00000007ff007c0c */ /* 0x000fda000bf06300 */
[----:B------:R-:W-:Y:S05]  /*0080*/  @P0 EXIT ;  /* 0x000000000000094d */ /* 0x000fea0003800000 */
[----:B------:R-:W0:Y:S01]  /*0090*/  LDC.64 R8, c[0x0][0x388] ;  /* 0x0000e200ff087b82 */ /* 0x000e220000000a00 */
[----:B------:R-:W0:Y:S01]  /*00a0*/  LDCU.64 UR6, c[0x0][0x398] ;  /* 0x00007300ff0677ac */ /* 0x000e220008000a00 */
[----:B------:R-:W-:Y:S01]  /*00b0*/  IMAD.WIDE.U32 R2, R0, 0xe00, RZ ;  /* 0x00000e0000027825 */ /* 0x000fe200078e00ff */
[----:B------:R-:W-:Y:S01]  /*00c0*/  BSSY.RECONVERGENT B0, `(.L_x_553) ;  /* 0x000003d000007945 */ /* 0x000fe20003800200 */
[----:B------:R-:W-:Y:S01]  /*00d0*/  UMOV UR4, URZ ;  /* 0x000000ff00047c82 */ /* 0x000fe20008000000 */
[----:B------:R-:W1:Y:S01]  /*00e0*/  LDCU.64 UR8, c[0x0][0x390] ;  /* 0x00007200ff0877ac */ /* 0x000e620008000a00 */
[----:B------:R-:W-:Y:S02]  /*00f0*/  VIADD R3, R3, UR4 ;  /* 0x0000000403037c36 */ /* 0x000fe40008000000 */
[----:B------:R-:W2:Y:S01]  /*0100*/  LDCU.64 UR4, c[0x0][0x358] ;  /* 0x00006b00ff0477ac */ /* 0x000ea20008000a00 */
[----:B0-----:R-:W-:-:S04]  /*0110*/  IADD3 R5, P1, PT, R8, UR6, RZ ;  /* 0x0000000608057c10 */ /* 0x001fc8000ff3e0ff */
[----:B------:R-:W-:Y:S02]  /*0120*/  ISETP.LT.U32.AND P0, PT, R5, R2, PT ;  /* 0x000000020500720c */ /* 0x000fe40003f01070 */
[----:B------:R-:W-:-:S04]  /*0130*/  IADD3.X R6, PT, PT, R9, UR7, RZ, P1, !PT ;  /* 0x0000000709067c10 */ /* 0x000fc80008ffe4ff */
[----:B------:R-:W-:-:S04]  /*0140*/  ISETP.LT.AND.EX P0, PT, R6, R3, PT, P0 ;  /* 0x000000030600720c */ /* 0x000fc80003f01300 */
[----:B------:R-:W-:Y:S02]  /*0150*/  SEL R5, R5, R2, P0 ;  /* 0x0000000205057207 */ /* 0x000fe40000000000 */
[----:B------:R-:W-:Y:S02]  /*0160*/  SEL R6, R6, R3, P0 ;  /* 0x0000000306067207 */ /* 0x000fe40000000000 */
[C---:B------:R-:W-:Y:S02]  /*0170*/  ISETP.GE.U32.AND P1, PT, R5.reuse, UR6, PT ;  /* 0x0000000605007c0c */ /* 0x040fe4000bf26070 */
[C---:B------:R-:W-:Y:S02]  /*0180*/  ISETP.LT.U32.AND P0, PT, R5.reuse, R8, PT ;  /* 0x000000080500720c */ /* 0x040fe40003f01070 */
[----:B------:R-:W-:Y:S02]  /*0190*/  IADD3 R4, P2, PT, R5, -UR6, RZ ;  /* 0x8000000605047c10 */ /* 0x000fe4000ff5e0ff */
[----:B------:R-:W-:-:S02]  /*01a0*/  ISETP.GE.AND.EX P1, PT, R6, UR7, PT, P1 ;  /* 0x0000000706007c0c */ /* 0x000fc4000bf26310 */
[CC--:B------:R-:W-:Y:S02]  /*01b0*/  ISETP.LT.AND.EX P0, PT, R6.reuse, R9.reuse, PT, P0 ;  /* 0x000000090600720c */ /* 0x0c0fe40003f01300 */
[----:B------:R-:W-:Y:S01]  /*01c0*/  IADD3.X R7, PT, PT, R6, ~UR7, RZ, P2, !PT ;  /* 0x8000000706077c10 */ /* 0x000fe200097fe4ff */
[----:B------:R-:W0:Y:S01]  /*01d0*/  LDCU.64 UR6, c[0x0][0x380] ;  /* 0x00007000ff0677ac */ /* 0x000e220008000a00 */
[----:B------:R-:W-:Y:S02]  /*01e0*/  SEL R4, R4, RZ, P1 ;  /* 0x000000ff04047207 */ /* 0x000fe40000800000 */
[----:B------:R-:W-:Y:S02]  /*01f0*/  SEL R11, R5, R8, P0 ;  /* 0x00000008050b7207 */ /* 0x000fe40000000000 */
[----:B------:R-:W-:Y:S02]  /*0200*/  SEL R12, R6, R9, P0 ;  /* 0x00000009060c7207 */ /* 0x000fe40000000000 */
[----:B------:R-:W-:-:S02]  /*0210*/  SEL R7, R7, RZ, P1 ;  /* 0x000000ff07077207 */ /* 0x000fc40000800000 */
[----:B------:R-:W-:-:S04]  /*0220*/  ISETP.GE.U32.AND P0, PT, R4, R11, PT ;  /* 0x0000000b0400720c */ /* 0x000fc80003f06070 */
[----:B------:R-:W-:-:S13]  /*0230*/  ISETP.GE.AND.EX P0, PT, R7, R12, PT, P0 ;  /* 0x0000000c0700720c */ /* 0x000fda0003f06300 */
[----:B012---:R-:W-:Y:S05]  /*0240*/  @P0 BRA `(.L_x_554) ;  /* 0x0000000000900947 */ /* 0x007fea0003800000 */
.L_x_557:
[----:B------:R-:W-:-:S05]  /*0250*/  IADD3 R3, P0, PT, -R4, R11, RZ ;  /* 0x0000000b04037210 */ /* 0x000fca0007f1e1ff */
[----:B------:R-:W-:-:S05]  /*0260*/  IMAD.X R8, R12, 0x1, ~R7, P0 ;  /* 0x000000010c087824 */ /* 0x000fca00000e0e07 */
[----:B------:R-:W-:-:S05]  /*0270*/  LEA.HI R3, P0, R8, R3, RZ, 0x1 ;  /* 0x0000000308037211 */ /* 0x000fca00078108ff */
[----:B------:R-:W-:-:S05]  /*0280*/  IMAD.X R8, RZ, RZ, R8, P0 ;  /* 0x000000ffff087224 */ /* 0x000fca00000e0608 */
[--C-:B------:R-:W-:Y:S02]  /*0290*/  SHF.R.S64 R3, R3, 0x1, R8.reuse ;  /* 0x0000000103037819 */ /* 0x100fe40000001008 */
[----:B------:R-:W-:Y:S02]  /*02a0*/  SHF.R.S32.HI R8, RZ, 0x1, R8 ;  /* 0x00000001ff087819 */ /* 0x000fe40000011408 */
[----:B------:R-:W-:-:S04]  /*02b0*/  IADD3 R14, P0, PT, R4, R3, RZ ;  /* 0x00000003040e7210 */ /* 0x000fc80007f1e0ff */
[----:B------:R-:W-:Y:S01]  /*02c0*/  LOP3.LUT R2, RZ, R14, RZ, 0x33, !PT ;  /* 0x0000000eff027212 */ /* 0x000fe200078e33ff */
[----:B------:R-:W-:-:S03]  /*02d0*/  IMAD.X R15, R7, 0x1, R8, P0 ;  /* 0x00000001070f7824 */ /* 0x000fc600000e0608 */
[----:B------:R-:W-:Y:S02]  /*02e0*/  IADD3 R9, P1, PT, R2, R5, RZ ;  /* 0x0000000502097210 */ /* 0x000fe40007f3e0ff */
[----:B------:R-:W-:Y:S02]  /*02f0*/  LOP3.LUT R3, RZ, R15, RZ, 0x33, !PT ;  /* 0x0000000fff037212 */ /* 0x000fe400078e33ff */
[----:B------:R-:W-:-:S03]  /*0300*/  LEA R2, P0, R14, UR6, 0x3 ;  /* 0x000000060e027c11 */ /* 0x000fc6000f8018ff */
[----:B------:R-:W-:Y:S01]  /*0310*/  IMAD.X R10, R3, 0x1, R6, P1 ;  /* 0x00000001030a7824 */ /* 0x000fe200008e0606 */
[C---:B------:R-:W-:Y:S02]  /*0320*/  LEA R8, P1, R9.reuse, UR8, 0x3 ;  /* 0x0000000809087c11 */ /* 0x040fe4000f8218ff */
[----:B------:R-:W-:Y:S02]  /*0330*/  LEA.HI.X R3, R14, UR7, R15, 0x3, P0 ;  /* 0x000000070e037c11 */ /* 0x000fe400080f1c0f */
[----:B------:R-:W-:-:S03]  /*0340*/  LEA.HI.X R9, R9, UR9, R10, 0x3, P1 ;  /* 0x0000000909097c11 */ /* 0x000fc600088f1c0a */
[----:B------:R-:W2:Y:S04]  /*0350*/  LDG.E R16, desc[UR4][R2.64] ;  /* 0x0000000402107981 */ /* 0x000ea8000c1e1900 */
[----:B------:R-:W2:Y:S01]  /*0360*/  LDG.E R17, desc[UR4][R8.64] ;  /* 0x0000000408117981 */ /* 0x000ea2000c1e1900 */
[----:B------:R-:W-:Y:S01]  /*0370*/  IADD3 R13, P0, PT, R14, 0x1, RZ ;  /* 0x000000010e0d7810 */ /* 0x000fe20007f1e0ff */
[----:B------:R-:W-:Y:S04]  /*0380*/  BSSY.RECONVERGENT B1, `(.L_x_555) ;  /* 0x0000009000017945 */ /* 0x000fe80003800200 */
[----:B------:R-:W-:Y:S01]  /*0390*/  IMAD.X R10, RZ, RZ, R15, P0 ;  /* 0x000000ffff0a7224 */ /* 0x000fe200000e060f */
[----:B------:R-:W-:-:S02]  /*03a0*/  PLOP3.LUT P0, PT, PT, PT, PT, 0x8, 0x80 ;  /* 0x000000000080781c */ /* 0x000fc40003f0e170 */
[----:B--2---:R-:W-:-:S13]  /*03b0*/  ISETP.GE.AND P1, PT, R17, R16, PT ;  /* 0x000000101100720c */ /* 0x004fda0003f26270 */
[----:B------:R-:W-:Y:S05]  /*03c0*/  @!P1 BRA `(.L_x_556) ;  /* 0x0000000000109947 */ /* 0x000fea0003800000 */
[----:B------:R-:W2:Y:S04]  /*03d0*/  LDG.E R8, desc[UR4][R8.64+0x4] ;  /* 0x0000040408087981 */ /* 0x000ea8000c1e1900 */
[----:B------:R-:W2:Y:S02]  /*03e0*/  LDG.E R3, desc[UR4][R2.64+0x4] ;  /* 0x0000040402037981 */ /* 0x000ea4000c1e1900 */
[----:B--2---:R-:W-:-:S04]  /*03f0*/  ISETP.GT.AND P0, PT, R8, R3, PT ;  /* 0x000000030800720c */ /* 0x004fc80003f04270 */
[----:B------:R-:W-:-:S13]  /*0400*/  ISETP.GT.OR P0, PT, R17, R16, P0 ;  /* 0x000000101100720c */ /* 0x000fda0000704670 */
.L_x_556:
[----:B------:R-:W-:Y:S05]  /*0410*/  BSYNC.RECONVERGENT B1 ;  /* 0x0000000000017941 */ /* 0x000fea0003800200 */
.L_x_555:
[----:B------:R-:W-:Y:S02]  /*0420*/  SEL R4, R13, R4, P0 ;  /* 0x000000040d047207 */ /* 0x000fe40000000000 */
[----:B------:R-:W-:Y:S02]  /*0430*/  SEL R11, R11, R14, P0 ;  /* 0x0000000e0b0b7207 */ /* 0x000fe40000000000 */
[----:B------:R-:W-:Y:S02]  /*0440*/  SEL R7, R10, R7, P0 ;  /* 0x000000070a077207 */ /* 0x000fe40000000000 */
[----:B------:R-:W-:Y:S02]  /*0450*/  SEL R12, R12, R15, P0 ;  /* 0x0000000f0c0c7207 */ /* 0x000fe40000000000 */
[----:B------:R-:W-:-:S04]  /*0460*/  ISETP.GE.U32.AND P0, PT, R4, R11, PT ;  /* 0x0000000b0400720c */ /* 0x000fc80003f06070 */
[----:B------:R-:W-:-:S13]  /*0470*/  ISETP.GE.AND.EX P0, PT, R7, R12, PT, P0 ;  /* 0x0000000c0700720c */ /* 0x000fda0003f06300 */
[----:B------:R-:W-:Y:S05]  /*0480*/  @!P0 BRA `(.L_x_557) ;  /* 0xfffffffc00708947 */ /* 0x000fea000383ffff */
.L_x_554:
[----:B------:R-:W-:Y:S05]  /*0490*/  BSYNC.RECONVERGENT B0 ;  /* 0x0000000000007941 */ /* 0x000fea0003800200 */
.L_x_553:
[----:B------:R-:W0:Y:S01]  /*04a0*/  LDCU.64 UR10, c[0x0][0x3a8] ;  /* 0x00007500ff0a77ac */ /* 0x000e220008000a00 */
[----:B------:R-:W-:Y:S01]  /*04b0*/  IMAD.MOV.U32 R5, RZ, RZ, R7 ;  /* 0x000000ffff057224 */ /* 0x000fe200078e0007 */
[----:B0-----:R-:W-:-:S04]  /*04c0*/  LEA R2, P0, R0, UR10, 0x3 ;  /* 0x0000000a00027c11 */ /* 0x001fc8000f8018ff */
[----:B------:R-:W-:-:S05]  /*04d0*/  LEA.HI.X R3, R0, UR11, RZ, 0x3, P0 ;  /* 0x0000000b00037c11 */ /* 0x000fca00080f1cff */
[----:B------:R-:W-:Y:S01]  /*04e0*/  STG.E.64 desc[UR4][R2.64], R4 ;  /* 0x0000000402007986 */ /* 0x000fe2000c101b04 */
[----:B------:R-:W-:Y:S05]  /*04f0*/  EXIT ;  /* 0x000000000000794d */ /* 0x000fea0003800000 */
.L_x_558:
        /* <DEDUP_REMOVED lines=16> */
.L_x_1456:


//--------------------- .text._ZN3cub18CUB_300001_SM_10006detail5merge19device_merge_kernelINS2_10policy_hubI6EntityNS0_8NullTypeEE9policy600EPS5_PS6_S9_SA_S9_SA_i3cmpEEvT0_T1_T6_T2_T3_SE_T4_T5_T7_PSE_NS1_7vsmem_tE --------------------------
	.section	.text._ZN3cub18CUB_300001_SM_10006detail5merge19device_merge_kernelINS2_10policy_hubI6EntityNS0_8NullTypeEE9policy600EPS5_PS6_S9_SA_S9_SA_i3cmpEEvT0_T1_T6_T2_T3_SE_T4_T5_T7_PSE_NS1_7vsmem_tE,"ax",@progbits
	.align	128
        .global         _ZN3cub18CUB_300001_SM_10006detail5merge19device_merge_kernelINS2_10policy_hubI6EntityNS0_8NullTypeEE9policy600EPS5_PS6_S9_SA_S9_SA_i3cmpEEvT0_T1_T6_T2_T3_SE_T4_T5_T7_PSE_NS1_7vsmem_tE
        .type           _ZN3cub18CUB_300001_SM_10006detail5merge19device_merge_kernelINS2_10policy_hubI6EntityNS0_8NullTypeEE9policy600EPS5_PS6_S9_SA_S9_SA_i3cmpEEvT0_T1_T6_T2_T3_SE_T4_T5_T7_PSE_NS1_7vsmem_tE,@function
        .size           _ZN3cub18CUB_300001_SM_10006detail5merge19device_merge_kernelINS2_10policy_hubI6EntityNS0_8NullTypeEE9policy600EPS5_PS6_S9_SA_S9_SA_i3cmpEEvT0_T1_T6_T2_T3_SE_T4_T5_T7_PSE_NS1_7vsmem_tE,(.L_x_1457 - _ZN3cub18CUB_300001_SM_10006detail5merge19device_merge_kernelINS2_10policy_hubI6EntityNS0_8NullTypeEE9policy600EPS5_PS6_S9_SA_S9_SA_i3cmpEEvT0_T1_T6_T2_T3_SE_T4_T5_T7_PSE_NS1_7vsmem_tE)
        .other          _ZN3cub18CUB_300001_SM_10006detail5merge19device_merge_kernelINS2_10policy_hubI6EntityNS0_8NullTypeEE9policy600EPS5_PS6_S9_SA_S9_SA_i3cmpEEvT0_T1_T6_T2_T3_SE_T4_T5_T7_PSE_NS1_7vsmem_tE,@"STO_CUDA_ENTRY STV_DEFAULT"
_ZN3cub18CUB_300001_SM_10006detail5merge19device_merge_kernelINS2_10policy_hubI6EntityNS0_8NullTypeEE9policy600EPS5_PS6_S9_SA_S9_SA_i3cmpEEvT0_T1_T6_T2_T3_SE_T4_T5_T7_PSE_NS1_7vsmem_tE:
.text._ZN3cub18CUB_300001_SM_10006detail5merge19device_merge_kernelINS2_10policy_hubI6EntityNS0_8NullTypeEE9policy600EPS5_PS6_S9_SA_S9_SA_i3cmpEEvT0_T1_T6_T2_T3_SE_T4_T5_T7_PSE_NS1_7vsmem_tE:
[----:B------:R-:W-:Y:S01]  /*0000*/  LDC R1, c[0x0][0x37c] ;  /* 0x0000df00ff017b82 */ /* 0x000fe20000000800 */
[----:B------:R-:W0:Y:S07]  /*0010*/  S2R R0, SR_CTAID.X ;  /* 0x0000000000007919 */ /* 0x000e2e0000002500 */
[----:B------:R-:W1:Y:S01]  /*0020*/  LDC R25, c[0x0][0x3a8] ;  /* 0x0000ea00ff197b82 */ /* 0x000e620000000800 */
[----:B------:R-:W2:Y:S07]  /*0030*/  LDCU.64 UR8, c[0x0][0x358] ;  /* 0x00006b00ff0877ac */ /* 0x000eae0008000a00 */
[----:B------:R-:W1:Y:S02]  /*0040*/  LDC R2, c[0x0][0x390] ;  /* 0x0000e400ff027b82 */ /* 0x000e640000000800 */
[----:B-1----:R-:W-:-:S04]  /*0050*/  IMAD.IADD R25, R25, 0x1, R2 ;  /* 0x0000000119197824 */ /* 0x002fc800078e0202 */
[----:B0-----:R-:W-:-:S05]  /*0060*/  IMAD R5, R0, -0xe00, R25 ;  /* 0xfffff20000057824 */ /* 0x001fca00078e0219 */
[----:B------:R-:W-:-:S13]  /*0070*/  ISETP.GE.AND P0, PT, R5, 0xe00, PT ;  /* 0x00000e000500780c */ /* 0x000fda0003f06270 */
[----:B--2---:R-:W-:Y:S05]  /*0080*/  @!P0 BRA `(.L_x_559) ;  /* 0x00000010007c8947 */ /* 0x004fea0003800000 */
[----:B------:R-:W0:Y:S01]  /*0090*/  LDC.64 R4, c[0x0][0x3c8] ;  /* 0x0000f200ff047b82 */ /* 0x000e220000000a00 */
[----:B------:R-:W1:Y:S01]  /*00a0*/  S2R R3, SR_TID.X ;  /* 0x0000000000037919 */ /* 0x000e620000002100 */
[----:B------:R-:W2:Y:S01]  /*00b0*/  LDCU.64 UR4, c[0x0][0x380] ;  /* 0x00007000ff0477ac */ /* 0x000ea20008000a00 */
[----:B------:R-:W3:Y:S01]  /*00c0*/  LDCU.64 UR6, c[0x0][0x398] ;  /* 0x00007300ff0677ac */ /* 0x000ee20008000a00 */
[----:B0-----:R-:W-:-:S05]  /*00d0*/  IMAD.WIDE.U32 R4, R0, 0x4, R4 ;  /* 0x0000000400047825 */ /* 0x001fca00078e0004 */
[----:B------:R-:W4:Y:S04]  /*00e0*/  LDG.E R27, desc[UR8][R4.64] ;  /* 0x00000008041b7981 */ /* 0x000f28000c1e1900 */
[----:B------:R0:W5:Y:S01]  /*00f0*/  LDG.E R24, desc[UR8][R4.64+0x4] ;  /* 0x0000040804187981 */ /* 0x000162000c1e1900 */
[C---:B-1----:R-:W-:Y:S01]  /*0100*/  LOP3.LUT R9, R3.reuse, 0x400, RZ, 0xfc, !PT ;  /* 0x0000040003097812 */ /* 0x042fe200078efcff */
[C---:B------:R-:W-:Y:S02]  /*0110*/  VIADD R7, R3.reuse, 0x200 ;  /* 0x0000020003077836 */ /* 0x040fe40000000000 */
[----:B0-----:R-:W-:Y:S01]  /*0120*/  VIADD R5, R3, 0x600 ;  /* 0x0000060003057836 */ /* 0x001fe20000000000 */
[----:B----4-:R-:W-:Y:S01]  /*0130*/  IADD3 R6, P0, PT, R27, R3, RZ ;  /* 0x000000031b067210 */ /* 0x010fe20007f1e0ff */
[----:B-----5:R-:W-:-:S03]  /*0140*/  IMAD.IADD R2, R24, 0x1, -R27 ;  /* 0x0000000118027824 */ /* 0x020fc600078e0a1b */
[----:B------:R-:W-:Y:S01]  /*0150*/  LEA.HI.X.SX32 R11, R27, RZ, 0x1, P0 ;  /* 0x000000ff1b0b7211 */ /* 0x000fe200000f0eff */
[----:B------:R-:W-:Y:S01]  /*0160*/  IMAD R27, R0, 0xe00, -R27 ;  /* 0x00000e00001b7824 */ /* 0x000fe200078e0a1b */
[C---:B--2---:R-:W-:Y:S02]  /*0170*/  LEA R18, P0, R6.reuse, UR4, 0x3 ;  /* 0x0000000406127c11 */ /* 0x044fe4000f8018ff */
[-C--:B------:R-:W-:Y:S02]  /*0180*/  ISETP.GE.AND P4, PT, R3, R2.reuse, PT ;  /* 0x000000020300720c */ /* 0x080fe40003f86270 */
[----:B------:R-:W-:Y:S02]  /*0190*/  LEA.HI.X R19, R6, UR5, R11, 0x3, P0 ;  /* 0x0000000506137c11 */ /* 0x000fe400080f1c0b */
[----:B------:R-:W-:Y:S02]  /*01a0*/  ISETP.GE.AND P2, PT, R9, R2, PT ;  /* 0x000000020900720c */ /* 0x000fe40003f46270 */
[----:B------:R-:W-:-:S02]  /*01b0*/  SHF.R.S32.HI R9, RZ, 0x1f, R27 ;  /* 0x0000001fff097819 */ /* 0x000fc4000001141b */
[--C-:B------:R-:W-:Y:S02]  /*01c0*/  SHF.R.S32.HI R6, RZ, 0x1f, R2.reuse ;  /* 0x0000001fff067819 */ /* 0x100fe40000011402 */
[--C-:B------:R-:W-:Y:S02]  /*01d0*/  IADD3 R8, P0, P6, R27, R3, -R2.reuse ;  /* 0x000000031b087210 */ /* 0x100fe40007e1e802 */
[----:B------:R-:W-:Y:S01]  /*01e0*/  ISETP.GE.AND P3, PT, R7, R2, PT ;  /* 0x000000020700720c */ /* 0x000fe20003f66270 */
[C---:B------:R-:W-:Y:S01]  /*01f0*/  @P4 IMAD.IADD R4, R3.reuse, 0x1, -R2 ;  /* 0x0000000103044824 */ /* 0x040fe200078e0a02 */
[----:B------:R-:W-:Y:S02]  /*0200*/  LOP3.LUT R7, R3, 0x800, RZ, 0xfc, !PT ;  /* 0x0000080003077812 */ /* 0x000fe400078efcff */
[----:B------:R-:W-:Y:S02]  /*0210*/  IADD3.X R11, PT, PT, R9, RZ, ~R6, P0, P6 ;  /* 0x000000ff090b7210 */ /* 0x000fe400007ecc06 */
[----:B------:R-:W-:-:S02]  /*0220*/  @P4 IADD3 R10, P5, PT, R27, R4, RZ ;  /* 0x000000041b0a4210 */ /* 0x000fc40007fbe0ff */
[-C--:B------:R-:W-:Y:S01]  /*0230*/  ISETP.GE.AND P1, PT, R5, R2.reuse, PT ;  /* 0x000000020500720c */ /* 0x080fe20003f26270 */
[----:B------:R-:W-:Y:S01]  /*0240*/  VIADD R5, R3, 0xa00 ;  /* 0x00000a0003057836 */ /* 0x000fe20000000000 */
[----:B------:R-:W-:Y:S02]  /*0250*/  @P4 LEA.HI.X.SX32 R9, R4, R9, 0x1, P5 ;  /* 0x0000000904094211 */ /* 0x000fe400028f0eff */
[----:B------:R-:W-:Y:S01]  /*0260*/  ISETP.GE.AND P0, PT, R7, R2, PT ;  /* 0x000000020700720c */ /* 0x000fe20003f06270 */
[----:B------:R-:W2:Y:S01]  /*0270*/  @!P4 LDG.E R4, desc[UR8][R18.64] ;  /* 0x000000081204c981 */ /* 0x000ea2000c1e1900 */
[----:B---3--:R-:W-:Y:S02]  /*0280*/  LEA R20, P6, R8, UR6, 0x3 ;  /* 0x0000000608147c11 */ /* 0x008fe4000f8c18ff */
[----:B------:R-:W-:Y:S02]  /*0290*/  @P4 LEA R22, P5, R10, UR6, 0x3 ;  /* 0x000000060a164c11 */ /* 0x000fe4000f8a18ff */
[----:B------:R-:W-:-:S02]  /*02a0*/  LOP3.LUT R7, R3, 0xc00, RZ, 0xfc, !PT ;  /* 0x00000c0003077812 */ /* 0x000fc400078efcff */
[----:B------:R-:W-:Y:S02]  /*02b0*/  LEA.HI.X R21, R8, UR7, R11, 0x3, P6 ;  /* 0x0000000708157c11 */ /* 0x000fe4000b0f1c0b */
[----:B------:R-:W-:Y:S02]  /*02c0*/  @P4 LEA.HI.X R23, R10, UR7, R9, 0x3, P5 ;  /* 0x000000070a174c11 */ /* 0x000fe4000a8f1c09 */
[-C--:B------:R-:W-:Y:S01]  /*02d0*/  ISETP.GE.AND P5, PT, R5, R2.reuse, PT ;  /* 0x000000020500720c */ /* 0x080fe20003fa6270 */
[----:B------:R-:W3:Y:S01]  /*02e0*/  @P3 LDG.E R6, desc[UR8][R20.64+0x1000] ;  /* 0x0010000814063981 */ /* 0x000ee2000c1e1900 */
[----:B------:R-:W-:-:S03]  /*02f0*/  ISETP.GE.AND P6, PT, R7, R2, PT ;  /* 0x000000020700720c */ /* 0x000fc60003fc6270 */
[----:B------:R-:W2:Y:S04]  /*0300*/  @!P4 LDG.E R5, desc[UR8][R18.64+0x4] ;  /* 0x000004081205c981 */ /* 0x000ea8000c1e1900 */
[----:B------:R-:W3:Y:S04]  /*0310*/  @P3 LDG.E R7, desc[UR8][R20.64+0x1004] ;  /* 0x0010040814073981 */ /* 0x000ee8000c1e1900 */
[----:B------:R-:W4:Y:S04]  /*0320*/  @P2 LDG.E R8, desc[UR8][R20.64+0x2000] ;  /* 0x0020000814082981 */ /* 0x000f28000c1e1900 */
[----:B------:R-:W4:Y:S04]  /*0330*/  @P2 LDG.E R9, desc[UR8][R20.64+0x2004] ;  /* 0x0020040814092981 */ /* 0x000f28000c1e1900 */
[----:B------:R-:W5:Y:S04]  /*0340*/  @P1 LDG.E R10, desc[UR8][R20.64+0x3000] ;  /* 0x00300008140a1981 */ /* 0x000f68000c1e1900 */
[----:B------:R-:W5:Y:S04]  /*0350*/  @P1 LDG.E R11, desc[UR8][R20.64+0x3004] ;  /* 0x00300408140b1981 */ /* 0x000f68000c1e1900 */
[----:B------:R-:W5:Y:S04]  /*0360*/  @P0 LDG.E R12, desc[UR8][R20.64+0x4000] ;  /* 0x00400008140c0981 */ /* 0x000f68000c1e1900 */
[----:B------:R-:W5:Y:S04]  /*0370*/  @P0 LDG.E R13, desc[UR8][R20.64+0x4004] ;  /* 0x00400408140d0981 */ /* 0x000f68000c1e1900 */
[----:B------:R-:W5:Y:S04]  /*0380*/  @P5 LDG.E R14, desc[UR8][R20.64+0x5000] ;  /* 0x00500008140e5981 */ /* 0x000f68000c1e1900 */
[----:B------:R-:W5:Y:S04]  /*0390*/  @P5 LDG.E R15, desc[UR8][R20.64+0x5004] ;  /* 0x00500408140f5981 */ /* 0x000f68000c1e1900 */
[----:B------:R-:W5:Y:S04]  /*03a0*/  @P6 LDG.E R16, desc[UR8][R20.64+0x6000] ;  /* 0x0060000814106981 */ /* 0x000f68000c1e1900 */
[----:B------:R0:W5:Y:S04]  /*03b0*/  @P6 LDG.E R17, desc[UR8][R20.64+0x6004] ;  /* 0x0060040814116981 */ /* 0x000168000c1e1900 */
[----:B------:R-:W2:Y:S04]  /*03c0*/  @P4 LDG.E R4, desc[UR8][R22.64] ;  /* 0x0000000816044981 */ /* 0x000ea8000c1e1900 */
[----:B------:R-:W3:Y:S04]  /*03d0*/  @!P3 LDG.E R6, desc[UR8][R18.64+0x1000] ;  /* 0x001000081206b981 */ /* 0x000ee8000c1e1900 */
[----:B------:R-:W2:Y:S04]  /*03e0*/  @P4 LDG.E R5, desc[UR8][R22.64+0x4] ;  /* 0x0000040816054981 */ /* 0x000ea8000c1e1900 */
[----:B------:R-:W3:Y:S04]  /*03f0*/  @!P3 LDG.E R7, desc[UR8][R18.64+0x1004] ;  /* 0x001004081207b981 */ /* 0x000ee8000c1e1900 */
[----:B------:R-:W4:Y:S04]  /*0400*/  @!P2 LDG.E R8, desc[UR8][R18.64+0x2000] ;  /* 0x002000081208a981 */ /* 0x000f28000c1e1900 */
[----:B------:R-:W4:Y:S04]  /*0410*/  @!P2 LDG.E R9, desc[UR8][R18.64+0x2004] ;  /* 0x002004081209a981 */ /* 0x000f28000c1e1900 */
        /* <DEDUP_REMOVED lines=8> */
[----:B0-----:R-:W-:Y:S01]  /*04a0*/  IMAD R20, R0, 0xe00, RZ ;  /* 0x00000e0000147824 */ /* 0x001fe200078e02ff */
[----:B------:R-:W0:Y:S04]  /*04b0*/  S2UR UR5, SR_CgaCtaId ;  /* 0x00000000000579c3 */ /* 0x000e280000008800 */
[----:B------:R-:W-:-:S04]  /*04c0*/  VIADDMNMX R20, R20, 0xe00, R25, PT ;  /* 0x00000e0014147846 */ /* 0x000fc80003800119 */
[----:B------:R-:W-:Y:S01]  /*04d0*/  IADD3 R24, PT, PT, R20, -R27, -R24 ;  /* 0x8000001b14187210 */ /* 0x000fe20007ffe818 */
[----:B------:R-:W-:-:S04]  /*04e0*/  IMAD R21, R3, 0x7, RZ ;  /* 0x0000000703157824 */ /* 0x000fc800078e02ff */
[----:B------:R-:W-:-:S05]  /*04f0*/  IMAD.IADD R20, R2, 0x1, R24 ;  /* 0x0000000102147824 */ /* 0x000fca00078e0218 */
[----:B------:R-:W-:-:S04]  /*0500*/  VIMNMX R21, PT, PT, R20, R21, PT ;  /* 0x0000001514157248 */ /* 0x000fc80003fe0100 */
[C---:B------:R-:W-:Y:S01]  /*0510*/  ISETP.GE.AND P0, PT, R21.reuse, R24, PT ;  /* 0x000000181500720c */ /* 0x040fe20003f06270 */
[----:B-1----:R-:W-:Y:S01]  /*0520*/  IMAD.IADD R19, R21, 0x1, -R24 ;  /* 0x0000000115137824 */ /* 0x002fe200078e0a18 */
[----:B------:R-:W-:Y:S01]  /*0530*/  VIMNMX R22, PT, PT, R2, R21, PT ;  /* 0x0000001502167248 */ /* 0x000fe20003fe0100 */
[----:B------:R-:W-:-:S03]  /*0540*/  UMOV UR4, 0x400 ;  /* 0x0000040000047882 */ /* 0x000fc60000000000 */
[----:B------:R-:W-:Y:S01]  /*0550*/  SEL R19, R19, RZ, P0 ;  /* 0x000000ff13137207 */ /* 0x000fe20000000000 */
[----:B0-----:R-:W-:-:S03]  /*0560*/  ULEA UR4, UR5, UR4, 0x18 ;  /* 0x0000000405047291 */ /* 0x001fc6000f8ec0ff */
[----:B------:R-:W-:-:S03]  /*0570*/  ISETP.GE.AND P0, PT, R19, R22, PT ;  /* 0x000000161300720c */ /* 0x000fc60003f06270 */
[----:B------:R-:W-:Y:S01]  /*0580*/  LEA R18, R3, UR4, 0x3 ;  /* 0x0000000403127c11 */ /* 0x000fe2000f8e18ff */
[----:B------:R-:W-:Y:S04]  /*0590*/  BSSY.RECONVERGENT B0, `(.L_x_560) ;  /* 0x000001c000007945 */ /* 0x000fe80003800200 */
[----:B--2---:R0:W-:Y:S04]  /*05a0*/  STS.64 [R18], R4 ;  /* 0x0000000412007388 */ /* 0x0041e80000000a00 */
[----:B---3--:R0:W-:Y:S04]  /*05b0*/  STS.64 [R18+0x1000], R6 ;  /* 0x0010000612007388 */ /* 0x0081e80000000a00 */
[----:B----4-:R0:W-:Y:S04]  /*05c0*/  STS.64 [R18+0x2000], R8 ;  /* 0x0020000812007388 */ /* 0x0101e80000000a00 */
[----:B-----5:R0:W-:Y:S04]  /*05d0*/  STS.64 [R18+0x3000], R10 ;  /* 0x0030000a12007388 */ /* 0x0201e80000000a00 */
[----:B------:R0:W-:Y:S04]  /*05e0*/  STS.64 [R18+0x4000], R12 ;  /* 0x0040000c12007388 */ /* 0x0001e80000000a00 */
[----:B------:R0:W-:Y:S04]  /*05f0*/  STS.64 [R18+0x5000], R14 ;  /* 0x0050000e12007388 */ /* 0x0001e80000000a00 */
[----:B------:R0:W-:Y:S01]  /*0600*/  STS.64 [R18+0x6000], R16 ;  /* 0x0060001012007388 */ /* 0x0001e20000000a00 */
[----:B------:R-:W-:Y:S06]  /*0610*/  BAR.SYNC.DEFER_BLOCKING 0x0 ;  /* 0x0000000000007b1d */ /* 0x000fec0000010000 */
[----:B------:R-:W-:Y:S05]  /*0620*/  @P0 BRA `(.L_x_561) ;  /* 0x0000000000480947 */ /* 0x000fea0003800000 */
[----:B0-----:R-:W-:-:S07]  /*0630*/  IMAD.IADD R4, R2, 0x1, R21 ;  /* 0x0000000102047824 */ /* 0x001fce00078e0215 */
.L_x_562:
[----:B------:R-:W-:Y:S01]  /*0640*/  IMAD.IADD R5, R22, 0x1, -R19 ;  /* 0x0000000116057824 */ /* 0x000fe200078e0a13 */
[----:B------:R-:W-:-:S04]  /*0650*/  PLOP3.LUT P0, PT, PT, PT, PT, 0x8, 0x80 ;  /* 0x000000000080781c */ /* 0x000fc80003f0e170 */
[----:B------:R-:W-:-:S04]  /*0660*/  LEA.HI R6, R5, R5, RZ, 0x1 ;  /* 0x0000000505067211 */ /* 0x000fc800078f08ff */
[----:B------:R-:W-:-:S04]  /*0670*/  LEA.HI.SX32 R7, R6, R19, 0x1f ;  /* 0x0000001306077211 */ /* 0x000fc800078ffaff */
[----:B------:R-:W-:Y:S02]  /*0680*/  LOP3.LUT R5, RZ, R7, RZ, 0x33, !PT ;  /* 0x00000007ff057212 */ /* 0x000fe400078e33ff */
[----:B------:R-:W-:-:S03]  /*0690*/  LEA R6, R7, UR4, 0x3 ;  /* 0x0000000407067c11 */ /* 0x000fc6000f8e18ff */
[----:B------:R-:W-:Y:S02]  /*06a0*/  IMAD.IADD R5, R4, 0x1, R5 ;  /* 0x0000000104057824 */ /* 0x000fe400078e0205 */
[----:B------:R-:W-:Y:S03]  /*06b0*/  LDS.64 R8, [R6] ;  /* 0x0000000006087984 */ /* 0x000fe60000000a00 */
[----:B------:R-:W-:-:S05]  /*06c0*/  LEA R5, R5, UR4, 0x3 ;  /* 0x0000000405057c11 */ /* 0x000fca000f8e18ff */
        /* <DEDUP_REMOVED lines=8> */
.L_x_561:
[----:B------:R-:W-:Y:S05]  /*0750*/  BSYNC.RECONVERGENT B0 ;  /* 0x0000000000007941 */ /* 0x000fea0003800200 */
.L_x_560:
[----:B------:R-:W-:Y:S01]  /*0760*/  IADD3 R21, PT, PT, R2, R21, -R19 ;  /* 0x0000001502157210 */ /* 0x000fe20007ffe813 */
[----:B------:R-:W-:Y:S01]  /*0770*/  BSSY.RECONVERGENT B0, `(.L_x_563) ;  /* 0x000000d000007945 */ /* 0x000fe20003800200 */
[----:B0-----:R-:W-:Y:S02]  /*0780*/  LEA R12, R19, UR4, 0x3 ;  /* 0x00000004130c7c11 */ /* 0x001fe4000f8e18ff */
[C---:B------:R-:W-:Y:S02]  /*0790*/  LEA R10, R21.reuse, UR4, 0x3 ;  /* 0x00000004150a7c11 */ /* 0x040fe4000f8e18ff */
[----:B------:R-:W-:Y:S01]  /*07a0*/  ISETP.GE.AND P1, PT, R21, R20, PT ;  /* 0x000000141500720c */ /* 0x000fe20003f26270 */
[----:B------:R0:W1:Y:S01]  /*07b0*/  LDS.64 R8, [R12] ;  /* 0x000000000c087984 */ /* 0x0000620000000a00 */
[----:B------:R-:W-:-:S03]  /*07c0*/  PLOP3.LUT P0, PT, PT, PT, PT, 0x8, 0x80 ;  /* 0x000000000080781c */ /* 0x000fc60003f0e170 */
[----:B------:R0:W2:Y:S08]  /*07d0*/  LDS.64 R6, [R10] ;  /* 0x000000000a067984 */ /* 0x0000b00000000a00 */
[----:B0-----:R-:W-:Y:S05]  /*07e0*/  @P1 BRA `(.L_x_564) ;  /* 0x0000000000141947 */ /* 0x001fea0003800000 */
[----:B-12---:R-:W-:Y:S02]  /*07f0*/  ISETP.GE.AND P1, PT, R6, R8, PT ;  /* 0x000000080600720c */ /* 0x006fe40003f26270 */
[----:B------:R-:W-:Y:S02]  /*0800*/  PLOP3.LUT P0, PT, PT, PT, PT, 0x80, 0x8 ;  /* 0x000000000008781c */ /* 0x000fe40003f0f070 */
[----:B------:R-:W-:-:S13]  /*0810*/  ISETP.GE.OR P1, PT, R19, R2, !P1 ;  /* 0x000000021300720c */ /* 0x000fda0004f26670 */
[----:B------:R-:W-:-:S04]  /*0820*/  @!P1 ISETP.GT.AND P2, PT, R7, R9, PT ;  /* 0x000000090700920c */ /* 0x000fc80003f44270 */
[----:B------:R-:W-:-:S13]  /*0830*/  @!P1 ISETP.LE.AND P0, PT, R6, R8, !P2 ;  /* 0x000000080600920c */ /* 0x000fda0005703270 */
.L_x_564:
[----:B------:R-:W-:Y:S05]  /*0840*/  BSYNC.RECONVERGENT B0 ;  /* 0x0000000000007941 */ /* 0x000fea0003800200 */
.L_x_563:
[----:B------:R-:W-:Y:S01]  /*0850*/  VIADD R11, R21, 0x1 ;  /* 0x00000001150b7836 */ /* 0x000fe20000000000 */
[----:B------:R-:W-:Y:S01]  /*0860*/  BSSY.RECONVERGENT B0, `(.L_x_565) ;  /* 0x0000012000007945 */ /* 0x000fe20003800200 */
[----:B------:R-:W-:Y:S01]  /*0870*/  @!P0 IMAD.MOV R11, RZ, RZ, R21 ;  /* 0x000000ffff0b8224 */ /* 0x000fe200078e0215 */
[----:B-12---:R-:W-:Y:S01]  /*0880*/  SEL R5, R7, R9, P0 ;  /* 0x0000000907057207 */ /* 0x006fe20000000000 */
[----:B------:R-:W-:Y:S01]  /*0890*/  VIADD R13, R19, 0x1 ;  /* 0x00000001130d7836 */ /* 0x000fe20000000000 */
[----:B------:R-:W-:Y:S01]  /*08a0*/  SEL R4, R6, R8, P0 ;  /* 0x0000000806047207 */ /* 0x000fe20000000000 */
[----:B------:R-:W-:Y:S01]  /*08b0*/  @P0 IMAD.MOV R13, RZ, RZ, R19 ;  /* 0x000000ffff0d0224 */ /* 0x000fe200078e0213 */
[C---:B------:R-:W-:Y:S01]  /*08c0*/  ISETP.GE.AND P1, PT, R11.reuse, R20, PT ;  /* 0x000000140b00720c */ /* 0x040fe20003f26270 */
        /* <DEDUP_REMOVED lines=8> */
[----:B------:R-:W-:-:S13]  /*0950*/  ISETP.GE.OR P1, PT, R13, R2, !P1 ;  /* 0x000000020d00720c */ /* 0x000fda0004f26670 */
[----:B------:R-:W-:-:S04]  /*0960*/  @!P1 ISETP.GT.AND P2, PT, R7, R9, PT ;  /* 0x000000090700920c */ /* 0x000fc80003f44270 */
[----:B------:R-:W-:-:S13]  /*0970*/  @!P1 ISETP.LE.AND P0, PT, R6, R8, !P2 ;  /* 0x000000080600920c */ /* 0x000fda0005703270 */
.L_x_566:
[----:B------:R-:W-:Y:S05]  /*0980*/  BSYNC.RECONVERGENT B0 ;  /* 0x0000000000007941 */ /* 0x000fea0003800200 */
.L_x_565:
[----:B------:R-:W-:Y:S01]  /*0990*/  @!P0 IMAD.MOV R15, RZ, RZ, R11 ;  /* 0x000000ffff0f8224 */ /* 0x000fe200078e020b */
[----:B------:R-:W-:Y:S01]  /*09a0*/  BSSY.RECONVERGENT B0, `(.L_x_567) ;  /* 0x0000012000007945 */ /* 0x000fe20003800200 */
[----:B------:R-:W-:Y:S01]  /*09b0*/  @P0 IMAD.MOV R17, RZ, RZ, R13 ;  /* 0x000000ffff110224 */ /* 0x000fe200078e020d */
[----:B-12---:R-:W-:Y:S01]  /*09c0*/  SEL R11, R7, R9, P0 ;  /* 0x00000009070b7207 */ /* 0x006fe20000000000 */
[C---:B------:R-:W-:Y:S01]  /*09d0*/  VIADD R19, R15.reuse, 0x1 ;  /* 0x000000010f137836 */ /* 0x040fe20000000000 */
[----:B------:R-:W-:Y:S01]  /*09e0*/  ISETP.GE.AND P1, PT, R15, R20, PT ;  /* 0x000000140f00720c */ /* 0x000fe20003f26270 */
        /* <DEDUP_REMOVED lines=10> */
[----:B------:R-:W-:-:S13]  /*0a90*/  ISETP.GE.OR P1, PT, R17, R2, !P1 ;  /* 0x000000021100720c */ /* 0x000fda0004f26670 */
[----:B------:R-:W-:-:S04]  /*0aa0*/  @!P1 ISETP.GT.AND P2, PT, R7, R9, PT ;  /* 0x000000090700920c */ /* 0x000fc80003f44270 */
[----:B------:R-:W-:-:S13]  /*0ab0*/  @!P1 ISETP.LE.AND P0, PT, R6, R8, !P2 ;  /* 0x000000080600920c */ /* 0x000fda0005703270 */
.L_x_568:
[----:B------:R-:W-:Y:S05]  /*0ac0*/  BSYNC.RECONVERGENT B0 ;  /* 0x0000000000007941 */ /* 0x000fea0003800200 */
.L_x_567:
[----:B------:R-:W-:Y:S01]  /*0ad0*/  @!P0 IMAD.MOV R19, RZ, RZ, R15 ;  /* 0x000000ffff138224 */ /* 0x000fe200078e020f */
[----:B------:R-:W-:Y:S01]  /*0ae0*/  BSSY.RECONVERGENT B0, `(.L_x_569) ;  /* 0x0000012000007945 */ /* 0x000fe20003800200 */
[----:B------:R-:W-:Y:S01]  /*0af0*/  @P0 IMAD.MOV R21, RZ, RZ, R17 ;  /* 0x000000ffff150224 */ /* 0x000fe200078e0211 */
[----:B012---:R-:W-:Y:S01]  /*0b00*/  SEL R13, R7, R9, P0 ;  /* 0x00000009070d7207 */ /* 0x007fe20000000000 */
        /* <DEDUP_REMOVED lines=15> */
.L_x_570:
[----:B------:R-:W-:Y:S05]  /*0c00*/  BSYNC.RECONVERGENT B0 ;  /* 0x0000000000007941 */ /* 0x000fea0003800200 */
.L_x_569:
        /* <DEDUP_REMOVED lines=19> */
.L_x_572:
[----:B------:R-:W-:Y:S05]  /*0d40*/  BSYNC.RECONVERGENT B0 ;  /* 0x0000000000007941 */ /* 0x000fea0003800200 */
.L_x_571:
[----:B------:R-:W-:Y:S01]  /*0d50*/  @!P0 IMAD.MOV R19, RZ, RZ, R17 ;  /* 0x000000ffff138224 */ /* 0x000fe200078e0211 */
[----:B------:R-:W3:Y:S01]  /*0d60*/  S2R R21, SR_LANEID ;  /* 0x0000000000157919 */ /* 0x000ee20000000000 */
[----:B------:R-:W-:Y:S01]  /*0d70*/  @P0 IMAD.MOV R25, RZ, RZ, R23 ;  /* 0x000000ffff190224 */ /* 0x000fe200078e0217 */
[----:B------:R-:W-:Y:S01]  /*0d80*/  BSSY.RECONVERGENT B0, `(.L_x_573) ;  /* 0x0000011000007945 */ /* 0x000fe20003800200 */
[----:B-12---:R-:W-:Y:S01]  /*0d90*/  SEL R17, R7, R9, P0 ;  /* 0x0000000907117207 */ /* 0x006fe20000000000 */
[C---:B------:R-:W-:Y:S01]  /*0da0*/  VIADD R27, R19.reuse, 0x1 ;  /* 0x00000001131b7836 */ /* 0x040fe20000000000 */
[----:B------:R-:W-:Y:S01]  /*0db0*/  ISETP.GE.AND P1, PT, R19, R20, PT ;  /* 0x000000141300720c */ /* 0x000fe20003f26270 */
[C---:B------:R-:W-:Y:S01]  /*0dc0*/  VIADD R23, R25.reuse, 0x1 ;  /* 0x0000000119177836 */ /* 0x040fe20000000000 */
[----:B0-----:R-:W-:Y:S02]  /*0dd0*/  @!P0 LEA R18, R25, UR4, 0x3 ;  /* 0x0000000419128c11 */ /* 0x001fe4000f8e18ff */
        /* <DEDUP_REMOVED lines=11> */
.L_x_574:
[----:B------:R-:W-:Y:S05]  /*0e90*/  BSYNC.RECONVERGENT B0 ;  /* 0x0000000000007941 */ /* 0x000fea0003800200 */
.L_x_573:
[----:B------:R-:W-:Y:S01]  /*0ea0*/  @!P0 IMAD.MOV R27, RZ, RZ, R19 ;  /* 0x000000ffff1b8224 */ /* 0x000fe200078e0213 */
[----:B------:R-:W-:Y:S01]  /*0eb0*/  SHF.R.U32.HI R26, RZ, 0x5, R3 ;  /* 0x00000005ff1a7819 */ /* 0x000fe20000011603 */
[----:B------:R-:W-:Y:S01]  /*0ec0*/  @P0 IMAD.MOV R23, RZ, RZ, R25 ;  /* 0x000000ffff170224 */ /* 0x000fe200078e0219 */
[----:B------:R-:W-:Y:S01]  /*0ed0*/  BSSY.RECONVERGENT B0, `(.L_x_575) ;  /* 0x0000012000007945 */ /* 0x000fe20003800200 */
[----:B-12---:R-:W-:Y:S02]  /*0ee0*/  SEL R19, R7, R9, P0 ;  /* 0x0000000907137207 */ /* 0x006fe40000000000 */
[----:B------:R-:W-:Y:S01]  /*0ef0*/  ISETP.GE.AND P1, PT, R27, R20, PT ;  /* 0x000000141b00720c */ /* 0x000fe20003f26270 */
[----:B---3--:R-:W-:Y:S01]  /*0f00*/  IMAD R26, R26, 0x20, R21 ;  /* 0x000000201a1a7824 */ /* 0x008fe200078e0215 */
[----:B0-----:R-:W-:Y:S02]  /*0f10*/  @!P0 LEA R22, R23, UR4, 0x3 ;  /* 0x0000000417168c11 */ /* 0x001fe4000f8e18ff */
        /* <DEDUP_REMOVED lines=13> */
.L_x_576:
[----:B------:R-:W-:Y:S05]  /*0ff0*/  BSYNC.RECONVERGENT B0 ;  /* 0x0000000000007941 */ /* 0x000fea0003800200 */
.L_x_575:
[----:B------:R-:W-:Y:S01]  /*1000*/  BAR.SYNC.DEFER_BLOCKING 0x0 ;  /* 0x0000000000007b1d */ /* 0x000fe20000010000 */
[----:B-12---:R-:W-:Y:S01]  /*1010*/  SEL R27, R7, R9, P0 ;  /* 0x00000009071b7207 */ /* 0x006fe20000000000 */
[----:B------:R-:W-:Y:S01]  /*1020*/  IMAD R2, R21, -0x30, R28 ;  /* 0xffffffd015027824 */ /* 0x000fe200078e021c */
[----:B------:R-:W-:-:S03]  /*1030*/  SEL R26, R6, R8, P0 ;  /* 0x00000008061a7207 */ /* 0x000fc60000000000 */
[----:B------:R-:W-:Y:S04]  /*1040*/  STS.64 [R28], R4 ;  /* 0x000000041c007388 */ /* 0x000fe80000000a00 */
[----:B------:R-:W-:Y:S04]  /*1050*/  STS.64 [R28+0x8], R10 ;  /* 0x0000080a1c007388 */ /* 0x000fe80000000a00 */
[----:B------:R1:W-:Y:S04]  /*1060*/  STS.64 [R28+0x10], R12 ;  /* 0x0000100c1c007388 */ /* 0x0003e80000000a00 */
[----:B------:R2:W-:Y:S04]  /*1070*/  STS.64 [R28+0x18], R14 ;  /* 0x0000180e1c007388 */ /* 0x0005e80000000a00 */
[----:B------:R-:W-:Y:S04]  /*1080*/  STS.64 [R28+0x20], R16 ;  /* 0x000020101c007388 */ /* 0x000fe80000000a00 */
[----:B------:R-:W-:Y:S01]  /*1090*/  STS.64 [R28+0x28], R18 ;  /* 0x000028121c007388 */ /* 0x000fe20000000a00 */
[----:B-1----:R-:W1:Y:S03]  /*10a0*/  LDC.64 R12, c[0x0][0x3b0] ;  /* 0x0000ec00ff0c7b82 */ /* 0x002e660000000a00 */
[----:B------:R-:W-:Y:S01]  /*10b0*/  STS.64 [R28+0x30], R26 ;  /* 0x0000301a1c007388 */ /* 0x000fe20000000a00 */
[----:B------:R-:W-:-:S03]  /*10c0*/  NOP ;  /* 0x0000000000007918 */ /* 0x000fc60000000000 */
[----:B0-----:R-:W0:Y:S01]  /*10d0*/  LDS.64 R24, [R2] ;  /* 0x0000000002187984 */ /* 0x001e220000000a00 */
[C---:B--2---:R-:W-:Y:S02]  /*10e0*/  LOP3.LUT R15, R3.reuse, 0x1f, RZ, 0xc0, !PT ;  /* 0x0000001f030f7812 */ /* 0x044fe400078ec0ff */
[----:B------:R-:W-:Y:S01]  /*10f0*/  LOP3.LUT R3, R3, 0x3e0, RZ, 0xc0, !PT ;  /* 0x000003e003037812 */ /* 0x000fe200078ec0ff */
[----:B------:R-:W2:Y:S02]  /*1100*/  LDS.64 R22, [R2+0x100] ;  /* 0x0001000002167984 */ /* 0x000ea40000000a00 */
[----:B------:R-:W-:Y:S02]  /*1110*/  IMAD R0, R0, 0xe00, R15 ;  /* 0x00000e0000007824 */ /* 0x000fe400078e020f */
[----:B------:R-:W3:Y:S02]  /*1120*/  LDS.64 R20, [R2+0x200] ;  /* 0x0002000002147984 */ /* 0x000ee40000000a00 */
[----:B------:R-:W-:-:S02]  /*1130*/  IMAD R3, R3, 0x7, R0 ;  /* 0x0000000703037824 */ /* 0x000fc400078e0200 */
[----:B------:R-:W4:Y:S02]  /*1140*/  LDS.64 R8, [R2+0x300] ;  /* 0x0003000002087984 */ /* 0x000f240000000a00 */
[----:B-1----:R-:W-:Y:S02]  /*1150*/  IMAD.WIDE.U32 R12, R3, 0x8, R12 ;  /* 0x00000008030c7825 */ /* 0x002fe400078e000c */
[----:B------:R-:W1:Y:S04]  /*1160*/  LDS.64 R6, [R2+0x400] ;  /* 0x0004000002067984 */ /* 0x000e680000000a00 */
[----:B------:R-:W5:Y:S04]  /*1170*/  LDS.64 R4, [R2+0x500] ;  /* 0x0005000002047984 */ /* 0x000f680000000a00 */
[----:B------:R-:W5:Y:S04]  /*1180*/  LDS.64 R10, [R2+0x600] ;  /* 0x00060000020a7984 */ /* 0x000f680000000a00 */
[----:B0-----:R-:W-:Y:S04]  /*1190*/  STG.E desc[UR8][R12.64], R24 ;  /* 0x000000180c007986 */ /* 0x001fe8000c101908 */
[----:B------:R-:W-:Y:S04]  /*11a0*/  STG.E desc[UR8][R12.64+0x4], R25 ;  /* 0x000004190c007986 */ /* 0x000fe8000c101908 */
[----:B--2---:R-:W-:Y:S04]  /*11b0*/  STG.E desc[UR8][R12.64+0x100], R22 ;  /* 0x000100160c007986 */ /* 0x004fe8000c101908 */
        /* <DEDUP_REMOVED lines=12> */
.L_x_559:
[----:B------:R-:W0:Y:S01]  /*1280*/  LDC.64 R2, c[0x0][0x3c8] ;  /* 0x0000f200ff027b82 */ /* 0x000e220000000a00 */
[----:B------:R-:W1:Y:S01]  /*1290*/  S2R R4, SR_TID.X ;  /* 0x0000000000047919 */ /* 0x000e620000002100 */
[----:B------:R-:W2:Y:S01]  /*12a0*/  LDCU.64 UR4, c[0x0][0x380] ;  /* 0x00007000ff0477ac */ /* 0x000ea20008000a00 */
[----:B0-----:R-:W-:-:S05]  /*12b0*/  IMAD.WIDE.U32 R6, R0, 0x4, R2 ;  /* 0x0000000400067825 */ /* 0x001fca00078e0002 */
[----:B------:R-:W3:Y:S04]  /*12c0*/  LDG.E R9, desc[UR8][R6.64] ;  /* 0x0000000806097981 */ /* 0x000ee8000c1e1900 */
[----:B------:R-:W4:Y:S01]  /*12d0*/  LDG.E R2, desc[UR8][R6.64+0x4] ;  /* 0x0000040806027981 */ /* 0x000f22000c1e1900 */
[----:B------:R-:W-:Y:S01]  /*12e0*/  IMAD.MOV.U32 R3, RZ, RZ, 0xe00 ;  /* 0x00000e00ff037424 */ /* 0x000fe200078e00ff */
[----:B------:R-:W-:Y:S03]  /*12f0*/  BSSY.RECONVERGENT B0, `(.L_x_577) ;  /* 0x0000019000007945 */ /* 0x000fe60003800200 */
[----:B------:R-:W-:-:S05]  /*1300*/  IMAD R8, R0, R3, 0xe00 ;  /* 0x00000e0000087424 */ /* 0x000fca00078e0203 */
[----:B------:R-:W-:Y:S01]  /*1310*/  VIMNMX R25, PT, PT, R25, R8, PT ;  /* 0x0000000819197248 */ /* 0x000fe20003fe0100 */
[--C-:B---3--:R-:W-:Y:S01]  /*1320*/  IMAD R12, R0, 0xe00, -R9.reuse ;  /* 0x00000e00000c7824 */ /* 0x108fe200078e0a09 */
[----:B-1----:R-:W-:Y:S01]  /*1330*/  IADD3 R8, P0, PT, R9, R4, RZ ;  /* 0x0000000409087210 */ /* 0x002fe20007f1e0ff */
[----:B----4-:R-:W-:-:S03]  /*1340*/  IMAD.IADD R3, R2, 0x1, -R9 ;  /* 0x0000000102037824 */ /* 0x010fc600078e0a09 */
[----:B------:R-:W-:Y:S02]  /*1350*/  IADD3 R24, PT, PT, R25, -R12, -R2 ;  /* 0x8000000c19187210 */ /* 0x000fe40007ffe802 */
[----:B------:R-:W-:Y:S02]  /*1360*/  LEA.HI.X.SX32 R9, R9, RZ, 0x1, P0 ;  /* 0x000000ff09097211 */ /* 0x000fe400000f0eff */
[C---:B--2---:R-:W-:Y:S01]  /*1370*/  LEA R6, P1, R8.reuse, UR4, 0x3 ;  /* 0x0000000408067c11 */ /* 0x044fe2000f8218ff */
[----:B------:R-:W-:Y:S01]  /*1380*/  IMAD.IADD R2, R3, 0x1, R24 ;  /* 0x0000000103027824 */ /* 0x000fe200078e0218 */
[----:B------:R-:W-:Y:S02]  /*1390*/  SHF.R.S32.HI R14, RZ, 0x1f, R12 ;  /* 0x0000001fff0e7819 */ /* 0x000fe4000001140c */
[----:B------:R-:W-:Y:S02]  /*13a0*/  LEA.HI.X R7, R8, UR5, R9, 0x3, P1 ;  /* 0x0000000508077c11 */ /* 0x000fe400088f1c09 */
[----:B------:R-:W-:-:S13]  /*13b0*/  ISETP.GE.AND P0, PT, R4, R2, PT ;  /* 0x000000020400720c */ /* 0x000fda0003f06270 */
[----:B------:R-:W-:Y:S05]  /*13c0*/  @P0 BRA `(.L_x_578) ;  /* 0x00000000002c0947 */ /* 0x000fea0003800000 */
[----:B------:R-:W-:-:S13]  /*13d0*/  ISETP.GE.AND P0, PT, R4, R3, PT ;  /* 0x000000030400720c */ /* 0x000fda0003f06270 */
[----:B------:R0:W5:Y:S01]  /*13e0*/  @!P0 LDG.E R8, desc[UR8][R6.64] ;  /* 0x0000000806088981 */ /* 0x000162000c1e1900 */
[----:B------:R-:W1:Y:S03]  /*13f0*/  @P0 LDC.64 R10, c[0x0][0x398] ;  /* 0x0000e600ff0a0b82 */ /* 0x000e660000000a00 */
[----:B------:R0:W5:Y:S01]  /*1400*/  @!P0 LDG.E R9, desc[UR8][R6.64+0x4] ;  /* 0x0000040806098981 */ /* 0x000162000c1e1900 */
[----:B------:R-:W-:-:S05]  /*1410*/  @P0 IMAD.IADD R13, R4, 0x1, -R3 ;  /* 0x00000001040d0824 */ /* 0x000fca00078e0a03 */
[----:B------:R-:W-:-:S04]  /*1420*/  @P0 IADD3 R15, P1, PT, R12, R13, RZ ;  /* 0x0000000d0c0f0210 */ /* 0x000fc80007f3e0ff */
[----:B------:R-:W-:Y:S02]  /*1430*/  @P0 LEA.HI.X.SX32 R16, R13, R14, 0x1, P1 ;  /* 0x0000000e0d100211 */ /* 0x000fe400008f0eff */
[----:B-1----:R-:W-:-:S04]  /*1440*/  @P0 LEA R10, P1, R15, R10, 0x3 ;  /* 0x0000000a0f0a0211 */ /* 0x002fc800078218ff */
[----:B------:R-:W-:-:S05]  /*1450*/  @P0 LEA.HI.X R11, R15, R11, R16, 0x3, P1 ;  /* 0x0000000b0f0b0211 */ /* 0x000fca00008f1c10 */
[----:B------:R0:W5:Y:S04]  /*1460*/  @P0 LDG.E R8, desc[UR8][R10.64] ;  /* 0x000000080a080981 */ /* 0x000168000c1e1900 */
[----:B------:R0:W5:Y:S02]  /*1470*/  @P0 LDG.E R9, desc[UR8][R10.64+0x4] ;  /* 0x000004080a090981 */ /* 0x000164000c1e1900 */
.L_x_578:
[----:B------:R-:W-:Y:S05]  /*1480*/  BSYNC.RECONVERGENT B0 ;  /* 0x0000000000007941 */ /* 0x000fea0003800200 */
.L_x_577:
[----:B------:R-:W1:Y:S01]  /*1490*/  LDCU.64 UR4, c[0x0][0x398] ;  /* 0x00007300ff0477ac */ /* 0x000e620008000a00 */
[--C-:B------:R-:W-:Y:S01]  /*14a0*/  IADD3 R12, P0, P1, R12, R4, -R3.reuse ;  /* 0x000000040c0c7210 */ /* 0x100fe2000791e803 */
[----:B------:R-:W-:Y:S01]  /*14b0*/  VIADD R13, R4, 0x200 ;  /* 0x00000200040d7836 */ /* 0x000fe20000000000 */
[----:B0-----:R-:W-:Y:S01]  /*14c0*/  SHF.R.S32.HI R11, RZ, 0x1f, R3 ;  /* 0x0000001fff0b7819 */ /* 0x001fe20000011403 */
[----:B------:R-:W-:Y:S03]  /*14d0*/  BSSY.RECONVERGENT B0, `(.L_x_579) ;  /* 0x000000b000007945 */ /* 0x000fe60003800200 */
[----:B------:R-:W-:Y:S02]  /*14e0*/  IADD3.X R11, PT, PT, R14, RZ, ~R11, P0, P1 ;  /* 0x000000ff0e0b7210 */ /* 0x000fe400007e2c0b */
[----:B------:R-:W-:Y:S02]  /*14f0*/  ISETP.GE.AND P0, PT, R13, R2, PT ;  /* 0x000000020d00720c */ /* 0x000fe40003f06270 */
[----:B-1----:R-:W-:-:S04]  /*1500*/  LEA R10, P1, R12, UR4, 0x3 ;  /* 0x000000040c0a7c11 */ /* 0x002fc8000f8218ff */
[----:B------:R-:W-:-:S07]  /*1510*/  LEA.HI.X R11, R12, UR5, R11, 0x3, P1 ;  /* 0x000000050c0b7c11 */ /* 0x000fce00088f1c0b */
[----:B------:R-:W-:Y:S05]  /*1520*/  @P0 BRA `(.L_x_580) ;  /* 0x0000000000140947 */ /* 0x000fea0003800000 */
[----:B------:R-:W-:-:S13]  /*1530*/  ISETP.GE.AND P0, PT, R13, R3, PT ;  /* 0x000000030d00720c */ /* 0x000fda0003f06270 */
[----:B------:R0:W5:Y:S04]  /*1540*/  @P0 LDG.E R12, desc[UR8][R10.64+0x1000] ;  /* 0x001000080a0c0981 */ /* 0x000168000c1e1900 */
[----:B------:R0:W5:Y:S04]  /*1550*/  @P0 LDG.E R13, desc[UR8][R10.64+0x1004] ;  /* 0x001004080a0d0981 */ /* 0x000168000c1e1900 */
[----:B------:R0:W5:Y:S04]  /*1560*/  @!P0 LDG.E R12, desc[UR8][R6.64+0x1000] ;  /* 0x00100008060c8981 */ /* 0x000168000c1e1900 */
[----:B------:R0:W5:Y:S02]  /*1570*/  @!P0 LDG.E R13, desc[UR8][R6.64+0x1004] ;  /* 0x00100408060d8981 */ /* 0x000164000c1e1900 */
.L_x_580:
[----:B------:R-:W-:Y:S05]  /*1580*/  BSYNC.RECONVERGENT B0 ;  /* 0x0000000000007941 */ /* 0x000fea0003800200 */
.L_x_579:
[----:B------:R-:W-:Y:S01]  /*1590*/  LOP3.LUT R14, R4, 0x400, RZ, 0xfc, !PT ;  /* 0x00000400040e7812 */ /* 0x000fe200078efcff */
[----:B------:R-:W-:Y:S03]  /*15a0*/  BSSY.RECONVERGENT B0, `(.L_x_581) ;  /* 0x0000008000007945 */ /* 0x000fe60003800200 */
[----:B------:R-:W-:-:S13]  /*15b0*/  ISETP.GE.AND P0, PT, R14, R2, PT ;  /* 0x000000020e00720c */ /* 0x000fda0003f06270 */
[----:B------:R-:W-:Y:S05]  /*15c0*/  @P0 BRA `(.L_x_582) ;  /* 0x0000000000140947 */ /* 0x000fea0003800000 */
[----:B------:R-:W-:-:S13]  /*15d0*/  ISETP.GE.AND P0, PT, R14, R3, PT ;  /* 0x000000030e00720c */ /* 0x000fda0003f06270 */
[----:B------:R1:W5:Y:S04]  /*15e0*/  @P0 LDG.E R14, desc[UR8][R10.64+0x2000] ;  /* 0x002000080a0e0981 */ /* 0x000368000c1e1900 */
[----:B------:R1:W5:Y:S04]  /*15f0*/  @P0 LDG.E R15, desc[UR8][R10.64+0x2004] ;  /* 0x002004080a0f0981 */ /* 0x000368000c1e1900 */
[----:B------:R1:W5:Y:S04]  /*1600*/  @!P0 LDG.E R14, desc[UR8][R6.64+0x2000] ;  /* 0x00200008060e8981 */ /* 0x000368000c1e1900 */
[----:B------:R1:W5:Y:S02]  /*1610*/  @!P0 LDG.E R15, desc[UR8][R6.64+0x2004] ;  /* 0x00200408060f8981 */ /* 0x000364000c1e1900 */
.L_x_582:
[----:B------:R-:W-:Y:S05]  /*1620*/  BSYNC.RECONVERGENT B0 ;  /* 0x0000000000007941 */ /* 0x000fea0003800200 */
.L_x_581:
[----:B------:R-:W-:Y:S01]  /*1630*/  VIADD R16, R4, 0x600 ;  /* 0x0000060004107836 */ /* 0x000fe20000000000 */
[----:B------:R-:W-:Y:S04]  /*1640*/  BSSY.RECONVERGENT B0, `(.L_x_583) ;  /* 0x0000008000007945 */ /* 0x000fe80003800200 */
[----:B------:R-:W-:-:S13]  /*1650*/  ISETP.GE.AND P0, PT, R16, R2, PT ;  /* 0x000000021000720c */ /* 0x000fda0003f06270 */
[----:B------:R-:W-:Y:S05]  /*1660*/  @P0 BRA `(.L_x_584) ;  /* 0x0000000000140947 */ /* 0x000fea0003800000 */
[----:B------:R-:W-:-:S13]  /*1670*/  ISETP.GE.AND P0, PT, R16, R3, PT ;  /* 0x000000031000720c */ /* 0x000fda0003f06270 */
[----:B------:R2:W5:Y:S04]  /*1680*/  @P0 LDG.E R16, desc[UR8][R10.64+0x3000] ;  /* 0x003000080a100981 */ /* 0x000568000c1e1900 */
[----:B------:R2:W5:Y:S04]  /*1690*/  @P0 LDG.E R17, desc[UR8][R10.64+0x3004] ;  /* 0x003004080a110981 */ /* 0x000568000c1e1900 */
[----:B------:R2:W5:Y:S04]  /*16a0*/  @!P0 LDG.E R16, desc[UR8][R6.64+0x3000] ;  /* 0x0030000806108981 */ /* 0x000568000c1e1900 */
[----:B------:R2:W5:Y:S02]  /*16b0*/  @!P0 LDG.E R17, desc[UR8][R6.64+0x3004] ;  /* 0x0030040806118981 */ /* 0x000564000c1e1900 */
.L_x_584:
[----:B------:R-:W-:Y:S05]  /*16c0*/  BSYNC.RECONVERGENT B0 ;  /* 0x0000000000007941 */ /* 0x000fea0003800200 */
.L_x_583:
        /* <DEDUP_REMOVED lines=9> */
.L_x_586:
[----:B------:R-:W-:Y:S05]  /*1760*/  BSYNC.RECONVERGENT B0 ;  /* 0x0000000000007941 */ /* 0x000fea0003800200 */
.L_x_585:
        /* <DEDUP_REMOVED lines=9> */
.L_x_588:
[----:B------:R-:W-:Y:S05]  /*1800*/  BSYNC.RECONVERGENT B0 ;  /* 0x0000000000007941 */ /* 0x000fea0003800200 */
.L_x_587:
        /* <DEDUP_REMOVED lines=9> */
.L_x_590:
[----:B------:R-:W-:Y:S05]  /*18a0*/  BSYNC.RECONVERGENT B0 ;  /* 0x0000000000007941 */ /* 0x000fea0003800200 */
.L_x_589:
[----:B------:R-:W0:Y:S02]  /*18b0*/  S2UR UR5, SR_CgaCtaId ;  /* 0x00000000000579c3 */ /* 0x000e240000008800 */
[----:B01234-:R-:W-:Y:S01]  /*18c0*/  IMAD R7, R4, 0x7, RZ ;  /* 0x0000000704077824 */ /* 0x01ffe200078e02ff */
[----:B------:R-:W-:Y:S01]  /*18d0*/  UMOV UR4, 0x400 ;  /* 0x0000040000047882 */ /* 0x000fe20000000000 */
[----:B------:R-:W-:Y:S03]  /*18e0*/  BSSY.RECONVERGENT B0, `(.L_x_591) ;  /* 0x0000024000007945 */ /* 0x000fe60003800200 */
[----:B------:R-:W-:-:S04]  /*18f0*/  VIMNMX R6, PT, PT, R7, R2, PT ;  /* 0x0000000207067248 */ /* 0x000fc80003fe0100 */
[C---:B------:R-:W-:Y:S01]  /*1900*/  ISETP.GE.AND P0, PT, R6.reuse, R24, PT ;  /* 0x000000180600720c */ /* 0x040fe20003f06270 */
[----:B------:R-:W-:Y:S01]  /*1910*/  IMAD.IADD R24, R6, 0x1, -R24 ;  /* 0x0000000106187824 */ /* 0x000fe200078e0a18 */
[----:B------:R-:W-:-:S04]  /*1920*/  VIMNMX R7, PT, PT, R3, R6, PT ;  /* 0x0000000603077248 */ /* 0x000fc80003fe0100 */
[----:B------:R-:W-:-:S04]  /*1930*/  SEL R24, R24, RZ, P0 ;  /* 0x000000ff18187207 */ /* 0x000fc80000000000 */
[----:B------:R-:W-:Y:S01]  /*1940*/  ISETP.GE.AND P0, PT, R24, R7, PT ;  /* 0x000000071800720c */ /* 0x000fe20003f06270 */
[----:B------:R-:W-:-:S06]  /*1950*/  ULEA UR4, UR5, UR4, 0x18 ;  /* 0x0000000405047291 */ /* 0x000fcc000f8ec0ff */
        /* <DEDUP_REMOVED lines=10> */
[----:B0-----:R-:W-:-:S07]  /*1a00*/  IMAD.IADD R8, R3, 0x1, R6 ;  /* 0x0000000103087824 */ /* 0x001fce00078e0206 */
.L_x_593:
        /* <DEDUP_REMOVED lines=17> */
.L_x_592:
[----:B------:R-:W-:Y:S05]  /*1b20*/  BSYNC.RECONVERGENT B0 ;  /* 0x0000000000007941 */ /* 0x000fea0003800200 */
.L_x_591:
[----:B0-----:R-:W-:Y:S01]  /*1b30*/  IADD3 R15, PT, PT, R3, R6, -R24 ;  /* 0x00000006030f7210 */ /* 0x001fe20007ffe818 */
[----:B------:R-:W-:Y:S01]  /*1b40*/  BSSY.RECONVERGENT B0, `(.L_x_594) ;  /* 0x000000d000007945 */ /* 0x000fe20003800200 */
[----:B------:R-:W-:Y:S02]  /*1b50*/  LEA R17, R24, UR4, 0x3 ;  /* 0x0000000418117c11 */ /* 0x000fe4000f8e18ff */
        /* <DEDUP_REMOVED lines=11> */
.L_x_595:
[----:B------:R-:W-:Y:S05]  /*1c10*/  BSYNC.RECONVERGENT B0 ;  /* 0x0000000000007941 */ /* 0x000fea0003800200 */
.L_x_594:
        /* <DEDUP_REMOVED lines=19> */
.L_x_597:
[----:B------:R-:W-:Y:S05]  /*1d50*/  BSYNC.RECONVERGENT B0 ;  /* 0x0000000000007941 */ /* 0x000fea0003800200 */
.L_x_596:
[----:B------:R-:W-:Y:S01]  /*1d60*/  @!P0 IMAD.MOV R15, RZ, RZ, R13 ;  /* 0x000000ffff0f8224 */ /* 0x000fe200078e020d */
[----:B------:R-:W-:Y:S01]  /*1d70*/  BSSY.RECONVERGENT B0, `(.L_x_598) ;  /* 0x0000012000007945 */ /* 0x000fe20003800200 */
[----:B------:R-:W-:Y:S01]  /*1d80*/  @P0 IMAD.MOV R14, RZ, RZ, R12 ;  /* 0x000000ffff0e0224 */ /* 0x000fe200078e020c */
[----:B-12---:R-:W-:Y:S01]  /*1d90*/  SEL R19, R9, R11, P0 ;  /* 0x0000000b09137207 */ /* 0x006fe20000000000 */
[C---:B------:R-:W-:Y:S01]  /*1da0*/  VIADD R21, R15.reuse, 0x1 ;  /* 0x000000010f157836 */ /* 0x040fe20000000000 */
[C---:B------:R-:W-:Y:S01]  /*1db0*/  ISETP.GE.AND P1, PT, R15.reuse, R2, PT ;  /* 0x000000020f00720c */ /* 0x040fe20003f26270 */
        /* <DEDUP_REMOVED lines=13> */
.L_x_599:
[----:B------:R-:W-:Y:S05]  /*1e90*/  BSYNC.RECONVERGENT B0 ;  /* 0x0000000000007941 */ /* 0x000fea0003800200 */
.L_x_598:
[----:B------:R-:W-:Y:S01]  /*1ea0*/  @!P0 IMAD.MOV R21, RZ, RZ, R15 ;  /* 0x000000ffff158224 */ /* 0x000fe200078e020f */
[----:B------:R-:W-:Y:S01]  /*1eb0*/  BSSY.RECONVERGENT B0, `(.L_x_600) ;  /* 0x0000012000007945 */ /* 0x000fe20003800200 */
[----:B------:R-:W-:Y:S01]  /*1ec0*/  @P0 IMAD.MOV R20, RZ, RZ, R14 ;  /* 0x000000ffff140224 */ /* 0x000fe200078e020e */
[----:B-12---:R-:W-:Y:S01]  /*1ed0*/  SEL R17, R9, R11, P0 ;  /* 0x0000000b09117207 */ /* 0x006fe20000000000 */
[C---:B------:R-:W-:Y:S01]  /*1ee0*/  VIADD R23, R21.reuse, 0x1 ;  /* 0x0000000115177836 */ /* 0x040fe20000000000 */
[C---:B------:R-:W-:Y:S01]  /*1ef0*/  ISETP.GE.AND P1, PT, R21.reuse, R2, PT ;  /* 0x000000021500720c */ /* 0x040fe20003f26270 */
        /* <DEDUP_REMOVED lines=13> */
.L_x_601:
[----:B------:R-:W-:Y:S05]  /*1fd0*/  BSYNC.RECONVERGENT B0 ;  /* 0x0000000000007941 */ /* 0x000fea0003800200 */
.L_x_600:
        /* <DEDUP_REMOVED lines=19> */
.L_x_603:
[----:B------:R-:W-:Y:S05]  /*2110*/  BSYNC.RECONVERGENT B0 ;  /* 0x0000000000007941 */ /* 0x000fea0003800200 */
.L_x_602:
[----:B------:R-:W-:Y:S01]  /*2120*/  @P0 IMAD.MOV R20, RZ, RZ, R22 ;  /* 0x000000ffff140224 */ /* 0x000fe200078e0216 */
[----:B------:R-:W-:Y:S01]  /*2130*/  BSSY.RECONVERGENT B0, `(.L_x_604) ;  /* 0x0000013000007945 */ /* 0x000fe20003800200 */
[----:B------:R-:W-:Y:S01]  /*2140*/  @!P0 IMAD.MOV R21, RZ, RZ, R23 ;  /* 0x000000ffff158224 */ /* 0x000fe200078e0217 */
[----:B------:R-:W3:Y:S01]  /*2150*/  S2R R22, SR_LANEID ;  /* 0x0000000000167919 */ /* 0x000ee20000000000 */
[----:B012---:R-:W-:Y:S01]  /*2160*/  SEL R13, R9, R11, P0 ;  /* 0x0000000b090d7207 */ /* 0x007fe20000000000 */
[C---:B------:R-:W-:Y:S01]  /*2170*/  VIADD R24, R20.reuse, 0x1 ;  /* 0x0000000114187836 */ /* 0x040fe20000000000 */
[----:B------:R-:W-:Y:S01]  /*2180*/  @!P0 LEA R23, R20, UR4, 0x3 ;  /* 0x0000000414178c11 */ /* 0x000fe2000f8e18ff */
[C---:B------:R-:W-:Y:S01]  /*2190*/  VIADD R27, R21.reuse, 0x1 ;  /* 0x00000001151b7836 */ /* 0x040fe20000000000 */
[C---:B------:R-:W-:Y:S02]  /*21a0*/  ISETP.GE.AND P1, PT, R21.reuse, R2, PT ;  /* 0x000000021500720c */ /* 0x040fe40003f26270 */
[----:B------:R-:W-:-:S02]  /*21b0*/  @P0 LEA R25, R21, UR4, 0x3 ;  /* 0x0000000415190c11 */ /* 0x000fc4000f8e18ff */
[----:B------:R-:W-:Y:S02]  /*21c0*/  SEL R12, R8, R10, P0 ;  /* 0x0000000a080c7207 */ /* 0x000fe40000000000 */
[----:B------:R0:W1:Y:S04]  /*21d0*/  @!P0 LDS.64 R10, [R23] ;  /* 0x00000000170a8984 */ /* 0x0000680000000a00 */
[----:B------:R0:W2:Y:S01]  /*21e0*/  @P0 LDS.64 R8, [R25] ;  /* 0x0000000019080984 */ /* 0x0000a20000000a00 */
[----:B------:R-:W-:Y:S02]  /*21f0*/  PLOP3.LUT P0, PT, PT, PT, PT, 0x8, 0x80 ;  /* 0x000000000080781c */ /* 0x000fe40003f0e170 */
[----:B------:R-:W-:Y:S11]  /*2200*/  @P1 BRA `(.L_x_605) ;  /* 0x0000000000141947 */ /* 0x000ff60003800000 */
[----:B-12---:R-:W-:Y:S02]  /*2210*/  ISETP.GE.AND P1, PT, R8, R10, PT ;  /* 0x0000000a0800720c */ /* 0x006fe40003f26270 */
[----:B------:R-:W-:Y:S02]  /*2220*/  PLOP3.LUT P0, PT, PT, PT, PT, 0x80, 0x8 ;  /* 0x000000000008781c */ /* 0x000fe40003f0f070 */
[----:B------:R-:W-:-:S13]  /*2230*/  ISETP.GE.OR P1, PT, R20, R3, !P1 ;  /* 0x000000031400720c */ /* 0x000fda0004f26670 */
[----:B------:R-:W-:-:S04]  /*2240*/  @!P1 ISETP.GT.AND P2, PT, R9, R11, PT ;  /* 0x0000000b0900920c */ /* 0x000fc80003f44270 */
[----:B------:R-:W-:-:S13]  /*2250*/  @!P1 ISETP.LE.AND P0, PT, R8, R10, !P2 ;  /* 0x0000000a0800920c */ /* 0x000fda0005703270 */
.L_x_605:
[----:B------:R-:W-:Y:S05]  /*2260*/  BSYNC.RECONVERGENT B0 ;  /* 0x0000000000007941 */ /* 0x000fea0003800200 */
.L_x_604:
[----:B------:R-:W-:Y:S01]  /*2270*/  @!P0 IMAD.MOV R27, RZ, RZ, R21 ;  /* 0x000000ffff1b8224 */ /* 0x000fe200078e0215 */
[----:B------:R-:W-:Y:S01]  /*2280*/  BSSY.RECONVERGENT B0, `(.L_x_606) ;  /* 0x0000012000007945 */ /* 0x000fe20003800200 */
[----:B------:R-:W-:Y:S01]  /*2290*/  @P0 IMAD.MOV R24, RZ, RZ, R20 ;  /* 0x000000ffff180224 */ /* 0x000fe200078e0214 */
[----:B-12---:R-:W-:Y:S02]  /*22a0*/  SEL R21, R9, R11, P0 ;  /* 0x0000000b09157207 */ /* 0x006fe40000000000 */
[C---:B------:R-:W-:Y:S02]  /*22b0*/  ISETP.GE.AND P1, PT, R27.reuse, R2, PT ;  /* 0x000000021b00720c */ /* 0x040fe40003f26270 */
[----:B0-----:R-:W-:Y:S02]  /*22c0*/  @!P0 LEA R23, R24, UR4, 0x3 ;  /* 0x0000000418178c11 */ /* 0x001fe4000f8e18ff */
        /* <DEDUP_REMOVED lines=13> */
.L_x_607:
[----:B------:R-:W-:Y:S05]  /*23a0*/  BSYNC.RECONVERGENT B0 ;  /* 0x0000000000007941 */ /* 0x000fea0003800200 */
.L_x_606:
[----:B------:R-:W3:Y:S08]  /*23b0*/  S2UR UR6, SR_CgaCtaId ;  /* 0x00000000000679c3 */ /* 0x000ef00000008800 */
[----:B------:R-:W-:Y:S01]  /*23c0*/  BAR.SYNC.DEFER_BLOCKING 0x0 ;  /* 0x0000000000007b1d */ /* 0x000fe20000010000 */
[----:B------:R-:W-:Y:S01]  /*23d0*/  ISETP.NE.AND P1, PT, R4, RZ, PT ;  /* 0x000000ff0400720c */ /* 0x000fe20003f25270 */
[----:B------:R-:W-:Y:S01]  /*23e0*/  IMAD R27, R27, 0x7, RZ ;  /* 0x000000071b1b7824 */ /* 0x000fe200078e02ff */
[----:B-12---:R-:W-:-:S02]  /*23f0*/  SEL R3, R9, R11, P0 ;  /* 0x0000000b09037207 */ /* 0x006fc40000000000 */
[----:B------:R-:W-:Y:S01]  /*2400*/  SEL R2, R8, R10, P0 ;  /* 0x0000000a08027207 */ /* 0x000fe20000000000 */
[----:B------:R-:W-:Y:S01]  /*2410*/  UMOV UR5, 0x400 ;  /* 0x0000040000057882 */ /* 0x000fe20000000000 */
[----:B------:R-:W-:-:S05]  /*2420*/  LEA R27, R27, UR4, 0x3 ;  /* 0x000000041b1b7c11 */ /* 0x000fca000f8e18ff */
[----:B------:R-:W-:Y:S02]  /*2430*/  IMAD R24, R22, -0x30, R27 ;  /* 0xffffffd016187824 */ /* 0x000fe400078e021b */
[----:B------:R-:W-:Y:S01]  /*2440*/  @!P1 VIMNMX R22, PT, PT, R5, 0xe00, PT ;  /* 0x00000e0005169848 */ /* 0x000fe20003fe0100 */
[----:B---3--:R-:W-:Y:S01]  /*2450*/  ULEA UR5, UR6, UR5, 0x18 ;  /* 0x0000000506057291 */ /* 0x008fe2000f8ec0ff */
[----:B------:R-:W-:Y:S04]  /*2460*/  STS.64 [R27], R6 ;  /* 0x000000061b007388 */ /* 0x000fe80000000a00 */
[----:B------:R-:W-:Y:S04]  /*2470*/  STS.64 [R27+0x8], R18 ;  /* 0x000008121b007388 */ /* 0x000fe80000000a00 */
[----:B------:R-:W-:Y:S04]  /*2480*/  STS.64 [R27+0x10], R16 ;  /* 0x000010101b007388 */ /* 0x000fe80000000a00 */
[----:B------:R-:W-:Y:S04]  /*2490*/  STS.64 [R27+0x18], R14 ;  /* 0x0000180e1b007388 */ /* 0x000fe80000000a00 */
[----:B------:R1:W-:Y:S04]  /*24a0*/  STS.64 [R27+0x20], R12 ;  /* 0x0000200c1b007388 */ /* 0x0003e80000000a00 */
[----:B------:R2:W-:Y:S04]  /*24b0*/  STS.64 [R27+0x28], R20 ;  /* 0x000028141b007388 */ /* 0x0005e80000000a00 */
[----:B------:R-:W-:Y:S01]  /*24c0*/  STS.64 [R27+0x30], R2 ;  /* 0x000030021b007388 */ /* 0x000fe20000000a00 */
[----:B------:R-:W-:-:S03]  /*24d0*/  NOP ;  /* 0x0000000000007918 */ /* 0x000fc60000000000 */
[----:B------:R-:W-:Y:S01]  /*24e0*/  LDS.64 R18, [R24] ;  /* 0x0000000018127984 */ /* 0x000fe20000000a00 */
[----:B-1----:R-:W1:Y:S01]  /*24f0*/  LDC.64 R12, c[0x0][0x3b0] ;  /* 0x0000ec00ff0c7b82 */ /* 0x002e620000000a00 */
[C---:B--2---:R-:W-:Y:S02]  /*2500*/  LOP3.LUT R21, R4.reuse, 0x1f, RZ, 0xc0, !PT ;  /* 0x0000001f04157812 */ /* 0x044fe400078ec0ff */
[----:B------:R-:W-:Y:S01]  /*2510*/  LDS.64 R16, [R24+0x100] ;  /* 0x0001000018107984 */ /* 0x000fe20000000a00 */
[----:B------:R-:W-:-:S03]  /*2520*/  LOP3.LUT R4, R4, 0x3e0, RZ, 0xc0, !PT ;  /* 0x000003e004047812 */ /* 0x000fc600078ec0ff */
[----:B------:R-:W-:Y:S02]  /*2530*/  LDS.64 R14, [R24+0x200] ;  /* 0x00020000180e7984 */ /* 0x000fe40000000a00 */
[----:B------:R-:W-:Y:S02]  /*2540*/  IMAD R21, R4, 0x7, R21 ;  /* 0x0000000704157824 */ /* 0x000fe400078e0215 */
[----:B------:R-:W-:Y:S02]  /*2550*/  LDS.64 R10, [R24+0x300] ;  /* 0x00030000180a7984 */ /* 0x000fe40000000a00 */
[----:B------:R-:W-:Y:S02]  /*2560*/  IMAD R5, R0, 0xe00, R21 ;  /* 0x00000e0000057824 */ /* 0x000fe400078e0215 */
[----:B------:R-:W-:Y:S01]  /*2570*/  LDS.64 R8, [R24+0x400] ;  /* 0x0004000018087984 */ /* 0x000fe20000000a00 */
[C---:B0-----:R-:W-:Y:S02]  /*2580*/  VIADD R23, R21.reuse, 0x20 ;  /* 0x0000002015177836 */ /* 0x041fe40000000000 */
[----:B------:R-:W-:Y:S01]  /*2590*/  VIADD R25, R21, 0x60 ;  /* 0x0000006015197836 */ /* 0x000fe20000000000 */
[----:B------:R-:W-:Y:S04]  /*25a0*/  LDS.64 R6, [R24+0x500] ;  /* 0x0005000018067984 */ /* 0x000fe80000000a00 */
[----:B------:R-:W-:Y:S01]  /*25b0*/  LDS.64 R2, [R24+0x600] ;  /* 0x0006000018027984 */ /* 0x000fe20000000a00 */
[----:B-1----:R-:W-:-:S03]  /*25c0*/  IMAD.WIDE.U32 R4, R5, 0x8, R12 ;  /* 0x0000000805047825 */ /* 0x002fc600078e000c */
[----:B------:R-:W-:Y:S01]  /*25d0*/  @!P1 STS [UR5+0x7000], R22 ;  /* 0x00700016ff009988 */ /* 0x000fe20008000805 */
[----:B------:R-:W-:Y:S01]  /*25e0*/  VIADD R13, R21, 0x40 ;  /* 0x00000040150d7836 */ /* 0x000fe20000000000 */
[----:B------:R-:W-:Y:S06]  /*25f0*/  BAR.SYNC.DEFER_BLOCKING 0x0 ;  /* 0x0000000000007b1d */ /* 0x000fec0000010000 */
[----:B------:R-:W0:Y:S02]  /*2600*/  LDS R20, [UR5+0x7000] ;  /* 0x00700005ff147984 */ /* 0x000e240008000800 */
[-C--:B0-----:R-:W-:Y:S01]  /*2610*/  ISETP.GE.AND P1, PT, R23, R20.reuse, PT ;  /* 0x000000141700720c */ /* 0x081fe20003f26270 */
[----:B------:R-:W-:Y:S01]  /*2620*/  VIADD R23, R21, 0x80 ;  /* 0x0000008015177836 */ /* 0x000fe20000000000 */
[-C--:B------:R-:W-:Y:S01]  /*2630*/  ISETP.GE.AND P2, PT, R13, R20.reuse, PT ;  /* 0x000000140d00720c */ /* 0x080fe20003f46270 */
[C---:B------:R-:W-:Y:S01]  /*2640*/  VIADD R13, R21.reuse, 0xa0 ;  /* 0x000000a0150d7836 */ /* 0x040fe20000000000 */
[CC--:B------:R-:W-:Y:S01]  /*2650*/  ISETP.GE.AND P0, PT, R21.reuse, R20.reuse, PT ;  /* 0x000000141500720c */ /* 0x0c0fe20003f06270 */
[----:B------:R-:W-:Y:S01]  /*2660*/  VIADD R21, R21, 0xc0 ;  /* 0x000000c015157836 */ /* 0x000fe20000000000 */
[----:B------:R-:W-:-:S02]  /*2670*/  ISETP.GE.AND P3, PT, R25, R20, PT ;  /* 0x000000141900720c */ /* 0x000fc40003f66270 */
[-C--:B------:R-:W-:Y:S02]  /*2680*/  ISETP.GE.AND P4, PT, R23, R20.reuse, PT ;  /* 0x000000141700720c */ /* 0x080fe40003f86270 */
        /* <DEDUP_REMOVED lines=18> */
.L_x_608:
        /* <DEDUP_REMOVED lines=13> */
.L_x_1457:


//--------------------- .text._ZN3cub18CUB_300001_SM_10006detail5merge34device_partition_merge_path_kernelINS2_10policy_hubI6EntityNS0_8NullTypeEE9policy600EPS5_PS6_S9_SA_S9_SA_i3cmpEEvT0_T6_T2_SD_SD_PSD_T7_ --------------------------
	.section	.text._ZN3cub18CUB_300001_SM_10006detail5merge34device_partition_merge_path_kernelINS2_10policy_hubI6EntityNS0_8NullTypeEE9policy600EPS5_PS6_S9_SA_S9_SA_i3cmpEEvT0_T6_T2_SD_SD_PSD_T7_,"ax",@progbits
	.align	128
        .global         _ZN3cub18CUB_300001_SM_10006detail5merge34device_partition_merge_path_kernelINS2_10policy_hubI6EntityNS0_8NullTypeEE9policy600EPS5_PS6_S9_SA_S9_SA_i3cmpEEvT0_T6_T2_SD_SD_PSD_T7_
        .type           _ZN3cub18CUB_300001_SM_10006detail5merge34device_partition_merge_path_kernelINS2_10policy_hubI6EntityNS0_8NullTypeEE9policy600EPS5_PS6_S9_SA_S9_SA_i3cmpEEvT0_T6_T2_SD_SD_PSD_T7_,@function
        .size           _ZN3cub18CUB_300001_SM_10006detail5merge34device_partition_merge_path_kernelINS2_10policy_hubI6EntityNS0_8NullTypeEE9policy600EPS5_PS6_S9_SA_S9_SA_i3cmpEEvT0_T6_T2_SD_SD_PSD_T7_,(.L_x_1458 - _ZN3cub18CUB_300001_SM_10006detail5merge34device_partition_merge_path_kernelINS2_10policy_hubI6EntityNS0_8NullTypeEE9policy600EPS5_PS6_S9_SA_S9_SA_i3cmpEEvT0_T6_T2_SD_SD_PSD_T7_)
        .other          _ZN3cub18CUB_300001_SM_10006detail5merge34device_partition_merge_path_kernelINS2_10policy_hubI6EntityNS0_8NullTypeEE9policy600EPS5_PS6_S9_SA_S9_SA_i3cmpEEvT0_T6_T2_SD_SD_PSD_T7_,@"STO_CUDA_ENTRY STV_DEFAULT"
_ZN3cub18CUB_300001_SM_10006detail5merge34device_partition_merge_path_kernelINS2_10policy_hubI6EntityNS0_8NullTypeEE9policy600EPS5_PS6_S9_SA_S9_SA_i3cmpEEvT0_T6_T2_SD_SD_PSD_T7_:
.text._ZN3cub18CUB_300001_SM_10006detail5merge34device_partition_merge_path_kernelINS2_10policy_hubI6EntityNS0_8NullTypeEE9policy600EPS5_PS6_S9_SA_S9_SA_i3cmpEEvT0_T6_T2_SD_SD_PSD_T7_:
[----:B------:R-:W-:Y:S01]  /*0000*/  LDC R1, c[0x0][0x37c] ;  /* 0x0000df00ff017b82 */ /* 0x000fe20000000800 */
[----:B------:R-:W0:Y:S01]  /*0010*/  S2R R11, SR_CTAID.X ;  /* 0x00000000000b7919 */ /* 0x000e220000002500 */
[----:B------:R-:W0:Y:S01]  /*0020*/  LDCU UR4, c[0x0][0x360] ;  /* 0x00006c00ff0477ac */ /* 0x000e220008000800 */
[----:B------:R-:W0:Y:S01]  /*0030*/  S2R R0, SR_TID.X ;  /* 0x0000000000007919 */ /* 0x000e220000002100 */
[----:B------:R-:W1:Y:S01]  /*0040*/  LDCU UR5, c[0x0][0x39c] ;  /* 0x00007380ff0577ac */ /* 0x000e620008000800 */
[----:B0-----:R-:W-:-:S05]  /*0050*/  IMAD R11, R11, UR4, R0 ;  /* 0x000000040b0b7c24 */ /* 0x001fca000f8e0200 */
[----:B-1----:R-:W-:-:S13]  /*0060*/  ISETP.GE.AND P0, PT, R11, UR5, PT ;  /* 0x000000050b007c0c */ /* 0x002fda000bf06270 */
[----:B------:R-:W-:Y:S05]  /*0070*/  @P0 EXIT ;  /* 0x000000000000094d */ /* 0x000fea0003800000 */
[----:B------:R-:W0:Y:S01]  /*0080*/  LDC R3, c[0x0][0x388] ;  /* 0x0000e200ff037b82 */ /* 0x000e220000000800 */
[----:B------:R-:W0:Y:S01]  /*0090*/  LDCU UR4, c[0x0][0x398] ;  /* 0x00007300ff0477ac */ /* 0x000e220008000800 */
[----:B------:R-:W-:Y:S01]  /*00a0*/  IMAD R0, R11, 0xe00, RZ ;  /* 0x00000e000b007824 */ /* 0x000fe200078e02ff */
[----:B------:R-:W-:Y:S04]  /*00b0*/  BSSY.RECONVERGENT B0, `(.L_x_609) ;  /* 0x0000024000007945 */ /* 0x000fe80003800200 */
[----:B0-----:R-:W-:-:S04]  /*00c0*/  VIADDMNMX R0, R3, UR4, R0, PT ;  /* 0x0000000403007c46 */ /* 0x001fc8000b800100 */
[C---:B------:R-:W-:Y:S01]  /*00d0*/  ISETP.GE.AND P0, PT, R0.reuse, UR4, PT ;  /* 0x0000000400007c0c */ /* 0x040fe2000bf06270 */
[C---:B------:R-:W-:Y:S01]  /*00e0*/  VIADD R2, R0.reuse, -UR4 ;  /* 0x8000000400027c36 */ /* 0x040fe20008000000 */
[----:B------:R-:W-:Y:S01]  /*00f0*/  VIMNMX R6, PT, PT, R0, R3, PT ;  /* 0x0000000300067248 */ /* 0x000fe20003fe0100 */
[----:B------:R-:W0:Y:S03]  /*0100*/  LDCU.64 UR4, c[0x0][0x358] ;  /* 0x00006b00ff0477ac */ /* 0x000e260008000a00 */
[----:B------:R-:W-:-:S04]  /*0110*/  SEL R7, R2, RZ, P0 ;  /* 0x000000ff02077207 */ /* 0x000fc80000000000 */
[----:B------:R-:W-:-:S13]  /*0120*/  ISETP.GE.AND P0, PT, R7, R6, PT ;  /* 0x000000060700720c */ /* 0x000fda0003f06270 */
[----:B0-----:R-:W-:Y:S05]  /*0130*/  @P0 BRA `(.L_x_610) ;  /* 0x00000000006c0947 */ /* 0x001fea0003800000 */
[----:B------:R-:W0:Y:S01]  /*0140*/  LDC.64 R2, c[0x0][0x380] ;  /* 0x0000e000ff027b82 */ /* 0x000e220000000a00 */
[----:B------:R-:W-:-:S07]  /*0150*/  IMAD.MOV.U32 R10, RZ, RZ, R6 ;  /* 0x000000ffff0a7224 */ /* 0x000fce00078e0006 */
[----:B------:R-:W1:Y:S02]  /*0160*/  LDC.64 R4, c[0x0][0x390] ;  /* 0x0000e400ff047b82 */ /* 0x000e640000000a00 */
.L_x_613:
[----:B------:R-:W-:-:S04]  /*0170*/  IMAD.MOV.U32 R13, RZ, RZ, R7 ;  /* 0x000000ffff0d7224 */ /* 0x000fc800078e0007 */
[----:B------:R-:W-:-:S05]  /*0180*/  IMAD.IADD R6, R10, 0x1, -R13 ;  /* 0x000000010a067824 */ /* 0x000fca00078e0a0d */
[----:B------:R-:W-:-:S04]  /*0190*/  LEA.HI R6, R6, R6, RZ, 0x1 ;  /* 0x0000000606067211 */ /* 0x000fc800078f08ff */
[----:B------:R-:W-:-:S04]  /*01a0*/  LEA.HI.SX32 R15, R6, R13, 0x1f ;  /* 0x0000000d060f7211 */ /* 0x000fc800078ffaff */
[----:B------:R-:W-:-:S05]  /*01b0*/  LOP3.LUT R7, RZ, R15, RZ, 0x33, !PT ;  /* 0x0000000fff077212 */ /* 0x000fca00078e33ff */
[----:B------:R-:W-:Y:S02]  /*01c0*/  IMAD.IADD R9, R0, 0x1, R7 ;  /* 0x0000000100097824 */ /* 0x000fe400078e0207 */
[----:B0-----:R-:W-:-:S04]  /*01d0*/  IMAD.WIDE R6, R15, 0x8, R2 ;  /* 0x000000080f067825 */ /* 0x001fc800078e0202 */
[----:B-1----:R-:W-:Y:S01]  /*01e0*/  IMAD.WIDE R8, R9, 0x8, R4 ;  /* 0x0000000809087825 */ /* 0x002fe200078e0204 */
[----:B------:R-:W2:Y:S04]  /*01f0*/  LDG.E R12, desc[UR4][R6.64] ;  /* 0x00000004060c7981 */ /* 0x000ea8000c1e1900 */
[----:B------:R-:W2:Y:S01]  /*0200*/  LDG.E R17, desc[UR4][R8.64] ;  /* 0x0000000408117981 */ /* 0x000ea2000c1e1900 */
[----:B------:R-:W-:Y:S01]  /*0210*/  BSSY.RECONVERGENT B1, `(.L_x_611) ;  /* 0x0000008000017945 */ /* 0x000fe20003800200 */
[----:B------:R-:W-:Y:S02]  /*0220*/  PLOP3.LUT P0, PT, PT, PT, PT, 0x8, 0x80 ;  /* 0x000000000080781c */ /* 0x000fe40003f0e170 */
[----:B--2---:R-:W-:-:S13]  /*0230*/  ISETP.GE.AND P1, PT, R17, R12, PT ;  /* 0x0000000c1100720c */ /* 0x004fda0003f26270 */
[----:B------:R-:W-:Y:S05]  /*0240*/  @!P1 BRA `(.L_x_612) ;  /* 0x0000000000109947 */ /* 0x000fea0003800000 */
[----:B------:R-:W2:Y:S04]  /*0250*/  LDG.E R8, desc[UR4][R8.64+0x4] ;  /* 0x0000040408087981 */ /* 0x000ea8000c1e1900 */
[----:B------:R-:W2:Y:S02]  /*0260*/  LDG.E R7, desc[UR4][R6.64+0x4] ;  /* 0x0000040406077981 */ /* 0x000ea4000c1e1900 */
[----:B--2---:R-:W-:-:S04]  /*0270*/  ISETP.GT.AND P0, PT, R8, R7, PT ;  /* 0x000000070800720c */ /* 0x004fc80003f04270 */
[----:B------:R-:W-:-:S13]  /*0280*/  ISETP.GT.OR P0, PT, R17, R12, P0 ;  /* 0x0000000c1100720c */ /* 0x000fda0000704670 */
.L_x_612:
[----:B------:R-:W-:Y:S05]  /*0290*/  BSYNC.RECONVERGENT B1 ;  /* 0x0000000000017941 */ /* 0x000fea0003800200 */
.L_x_611:
[----:B------:R-:W-:Y:S01]  /*02a0*/  @P0 VIADD R13, R15, 0x1 ;  /* 0x000000010f0d0836 */ /* 0x000fe20000000000 */
[----:B------:R-:W-:-:S03]  /*02b0*/  SEL R10, R10, R15, P0 ;  /* 0x0000000f0a0a7207 */ /* 0x000fc60000000000 */
[----:B------:R-:W-:Y:S01]  /*02c0*/  IMAD.MOV.U32 R7, RZ, RZ, R13 ;  /* 0x000000ffff077224 */ /* 0x000fe200078e000d */
[----:B------:R-:W-:-:S13]  /*02d0*/  ISETP.GE.AND P0, PT, R13, R10, PT ;  /* 0x0000000a0d00720c */ /* 0x000fda0003f06270 */
[----:B------:R-:W-:Y:S05]  /*02e0*/  @!P0 BRA `(.L_x_613) ;  /* 0xfffffffc00a08947 */ /* 0x000fea000383ffff */
.L_x_610:
[----:B------:R-:W-:Y:S05]  /*02f0*/  BSYNC.RECONVERGENT B0 ;  /* 0x0000000000007941 */ /* 0x000fea0003800200 */
.L_x_609:
[----:B------:R-:W0:Y:S02]  /*0300*/  LDC.64 R2, c[0x0][0x3a0] ;  /* 0x0000e800ff027b82 */ /* 0x000e240000000a00 */
[----:B0-----:R-:W-:-:S05]  /*0310*/  IMAD.WIDE R2, R11, 0x4, R2 ;  /* 0x000000040b027825 */ /* 0x001fca00078e0202 */
[----:B------:R-:W-:Y:S01]  /*0320*/  STG.E desc[UR4][R2.64], R7 ;  /* 0x0000000702007986 */ /* 0x000fe2000c101904 */
[----:B------:R-:W-:Y:S05]  /*0330*/  EXIT ;  /* 0x000000000000794d */ /* 0x000fea0003800000 */
.L_x_614:
        /* <DEDUP_REMOVED lines=12> */
.L_x_1458:


//--------------------- .text._ZN3cub18CUB_300001_SM_10006detail10merge_sort26DeviceMergeSortMergeKernelINS2_10policy_hubIP6EntityE9Policy600ES6_PNS0_8NullTypeES6_SA_m3cmpS5_S9_EEvbT2_T3_T4_PT6_PT7_T5_PSE_SE_NS1_7vsmem_tE --------------------------
	.section	.text._ZN3cub18CUB_300001_SM_10006detail10merge_sort26DeviceMergeSortMergeKernelINS2_10policy_hubIP6EntityE9Policy600ES6_PNS0_8NullTypeES6_SA_m3cmpS5_S9_EEvbT2_T3_T4_PT6_PT7_T5_PSE_SE_NS1_7vsmem_tE,"ax",@progbits
	.align	128
        .global         _ZN3cub18CUB_300001_SM_10006detail10merge_sort26DeviceMergeSortMergeKernelINS2_10policy_hubIP6EntityE9Policy600ES6_PNS0_8NullTypeES6_SA_m3cmpS5_S9_EEvbT2_T3_T4_PT6_PT7_T5_PSE_SE_NS1_7vsmem_tE
        .type           _ZN3cub18CUB_300001_SM_10006detail10merge_sort26DeviceMergeSortMergeKernelINS2_10policy_hubIP6EntityE9Policy600ES6_PNS0_8NullTypeES6_SA_m3cmpS5_S9_EEvbT2_T3_T4_PT6_PT7_T5_PSE_SE_NS1_7vsmem_tE,@function
        .size           _ZN3cub18CUB_300001_SM_10006detail10merge_sort26DeviceMergeSortMergeKernelINS2_10policy_hubIP6EntityE9Policy600ES6_PNS0_8NullTypeES6_SA_m3cmpS5_S9_EEvbT2_T3_T4_PT6_PT7_T5_PSE_SE_NS1_7vsmem_tE,(.L_x_1459 - _ZN3cub18CUB_300001_SM_10006detail10merge_sort26DeviceMergeSortMergeKernelINS2_10policy_hubIP6EntityE9Policy600ES6_PNS0_8NullTypeES6_SA_m3cmpS5_S9_EEvbT2_T3_T4_PT6_PT7_T5_PSE_SE_NS1_7vsmem_tE)
        .other          _ZN3cub18CUB_300001_SM_10006detail10merge_sort26DeviceMergeSortMergeKernelINS2_10policy_hubIP6EntityE9Policy600ES6_PNS0_8NullTypeES6_SA_m3cmpS5_S9_EEvbT2_T3_T4_PT6_PT7_T5_PSE_SE_NS1_7vsmem_tE,@"STO_CUDA_ENTRY STV_DEFAULT"
_ZN3cub18CUB_300001_SM_10006detail10merge_sort26DeviceMergeSortMergeKernelINS2_10policy_hubIP6EntityE9Policy600ES6_PNS0_8NullTypeES6_SA_m3cmpS5_S9_EEvbT2_T3_T4_PT6_PT7_T5_PSE_SE_NS1_7vsmem_tE:
.text._ZN3cub18CUB_300001_SM_10006detail10merge_sort26DeviceMergeSortMergeKernelINS2_10policy_hubIP6EntityE9Policy600ES6_PNS0_8NullTypeES6_SA_m3cmpS5_S9_EEvbT2_T3_T4_PT6_PT7_T5_PSE_SE_NS1_7vsmem_tE:
[----:B------:R-:W-:Y:S01]  /*0000*/  LDC R1, c[0x0][0x37c] ;  /* 0x0000df00ff017b82 */ /* 0x000fe20000000800 */
[----:B------:R-:W0:Y:S01]  /*0010*/  S2R R18, SR_CTAID.X ;  /* 0x0000000000127919 */ /* 0x000e220000002500 */
[----:B------:R-:W1:Y:S06]  /*0020*/  LDCU UR4, c[0x0][0x370] ;  /* 0x00006e00ff0477ac */ /* 0x000e6c0008000800 */
[----:B------:R-:W2:Y:S01]  /*0030*/  LDC.64 R2, c[0x0][0x3c0] ;  /* 0x0000f000ff027b82 */ /* 0x000ea20000000a00 */
[----:B------:R-:W3:Y:S01]  /*0040*/  S2R R0, SR_TID.X ;  /* 0x0000000000007919 */ /* 0x000ee20000002100 */
[----:B------:R-:W4:Y:S01]  /*0050*/  LDCU.64 UR6, c[0x0][0x358] ;  /* 0x00006b00ff0677ac */ /* 0x000f220008000a00 */
[----:B-1----:R-:W-:-:S06]  /*0060*/  UIADD3 UR4, UPT, UPT, UR4, -0x1, URZ ;  /* 0xffffffff04047890 */ /* 0x002fcc000fffe0ff */
[----:B0-----:R-:W-:-:S13]  /*0070*/  ISETP.GE.U32.AND P0, PT, R18, UR4, PT ;  /* 0x0000000412007c0c */ /* 0x001fda000bf06070 */
[----:B---34-:R-:W-:Y:S05]  /*0080*/  @P0 BRA `(.L_x_615) ;  /* 0x00000020003c0947 */ /* 0x018fea0003800000 */
[----:B------:R-:W0:Y:S01]  /*0090*/  LDC.64 R16, c[0x0][0x3b8] ;  /* 0x0000ee00ff107b82 */ /* 0x000e220000000a00 */
[----:B--2---:R-:W-:-:S07]  /*00a0*/  IADD3 R21, P2, PT, RZ, -R2, RZ ;  /* 0x80000002ff157210 */ /* 0x004fce0007f5e0ff */
[----:B------:R-:W1:Y:S01]  /*00b0*/  LDC.64 R10, c[0x0][0x398] ;  /* 0x0000e600ff0a7b82 */ /* 0x000e620000000a00 */
[----:B------:R-:W-:Y:S01]  /*00c0*/  IMAD.WIDE.U32 R14, R2, 0x400, RZ ;  /* 0x00000400020e7825 */ /* 0x000fe200078e00ff */
[----:B------:R-:W2:Y:S01]  /*00d0*/  LDCU.U8 UR4, c[0x0][0x380] ;  /* 0x00007000ff0477ac */ /* 0x000ea20008000000 */
[----:B0-----:R-:W-:-:S04]  /*00e0*/  LEA R16, P0, R18, R16, 0x3 ;  /* 0x0000001012107211 */ /* 0x001fc800078018ff */
[----:B------:R-:W-:-:S05]  /*00f0*/  LEA.HI.X R17, R18, R17, RZ, 0x3, P0 ;  /* 0x0000001112117211 */ /* 0x000fca00000f1cff */
[----:B------:R-:W3:Y:S04]  /*0100*/  LDG.E.64 R12, desc[UR6][R16.64+0x8] ;  /* 0x00000806100c7981 */ /* 0x000ee8000c1e1b00 */
[----:B------:R0:W4:Y:S01]  /*0110*/  LDG.E.64 R4, desc[UR6][R16.64] ;  /* 0x0000000610047981 */ /* 0x000122000c1e1b00 */
[-C--:B------:R-:W-:Y:S01]  /*0120*/  LOP3.LUT R19, R21, R18.reuse, RZ, 0xc0, !PT ;  /* 0x0000001215137212 */ /* 0x080fe200078ec0ff */
[----:B------:R-:W-:Y:S01]  /*0130*/  IMAD.SHL.U32 R7, R3, 0x400, RZ ;  /* 0x0000040003077824 */ /* 0x000fe200078e00ff */
[----:B------:R-:W-:Y:S01]  /*0140*/  LOP3.LUT R8, R14, 0xfffff800, RZ, 0xc0, !PT ;  /* 0xfffff8000e087812 */ /* 0x000fe200078ec0ff */
[----:B--2---:R-:W-:Y:S01]  /*0150*/  UPRMT UR4, UR4, 0x8880, URZ ;  /* 0x0000888004047896 */ /* 0x004fe200080000ff */
[C---:B------:R-:W-:Y:S01]  /*0160*/  SHF.L.U64.HI R6, R19.reuse, 0xb, RZ ;  /* 0x0000000b13067819 */ /* 0x040fe200000102ff */
[----:B------:R-:W-:Y:S01]  /*0170*/  IMAD.SHL.U32 R9, R19, 0x800, RZ ;  /* 0x0000080013097824 */ /* 0x000fe200078e00ff */
[----:B------:R-:W-:Y:S01]  /*0180*/  ACQBULK ;  /* 0x000000000000782e */ /* 0x000fe20000000000 */
[----:B------:R-:W-:Y:S01]  /*0190*/  IMAD.IADD R7, R15, 0x1, R7 ;  /* 0x000000010f077824 */ /* 0x000fe200078e0207 */
[----:B------:R-:W-:Y:S01]  /*01a0*/  LOP3.LUT R15, R21, R18, RZ, 0xfc, !PT ;  /* 0x00000012150f7212 */ /* 0x000fe200078efcff */
[----:B0-----:R-:W-:Y:S01]  /*01b0*/  IMAD.X R17, RZ, RZ, ~R3, P2 ;  /* 0x000000ffff117224 */ /* 0x001fe200010e0e03 */
[----:B------:R-:W-:Y:S01]  /*01c0*/  IADD3 R16, P3, PT, R18, -R19, RZ ;  /* 0x8000001312107210 */ /* 0x000fe20007f7e0ff */
[----:B------:R-:W-:Y:S01]  /*01d0*/  UISETP.NE.AND UP0, UPT, UR4, URZ, UPT ;  /* 0x000000ff0400728c */ /* 0x000fe2000bf05270 */
[----:B------:R-:W-:-:S03]  /*01e0*/  ISETP.NE.U32.AND P0, PT, R15, -0x1, PT ;  /* 0xffffffff0f00780c */ /* 0x000fc60003f05070 */
[----:B------:R-:W-:Y:S01]  /*01f0*/  IMAD.X R19, RZ, RZ, -0x1, P3 ;  /* 0xffffffffff137424 */ /* 0x000fe200018e06ff */
[----:B------:R-:W-:Y:S02]  /*0200*/  ISETP.NE.AND.EX P0, PT, R17, -0x1, PT, P0 ;  /* 0xffffffff1100780c */ /* 0x000fe40003f05300 */
[-C--:B---3--:R-:W-:Y:S02]  /*0210*/  IADD3 R2, P1, PT, R12, -R9.reuse, RZ ;  /* 0x800000090c027210 */ /* 0x088fe40007f3e0ff */
[----:B----4-:R-:W-:-:S03]  /*0220*/  IADD3 R3, P3, PT, R4, -R9, RZ ;  /* 0x8000000904037210 */ /* 0x010fc60007f7e0ff */
[--C-:B------:R-:W-:Y:S01]  /*0230*/  IMAD.X R12, R13, 0x1, ~R6.reuse, P1 ;  /* 0x000000010d0c7824 */ /* 0x100fe200008e0e06 */
[----:B-1----:R-:W-:Y:S02]  /*0240*/  IADD3 R13, P4, PT, -R9, R10, RZ ;  /* 0x0000000a090d7210 */ /* 0x002fe40007f9e1ff */
[C---:B------:R-:W-:Y:S01]  /*0250*/  ISETP.NE.U32.AND P1, PT, R16.reuse, -0x1, PT ;  /* 0xffffffff1000780c */ /* 0x040fe20003f25070 */
[--C-:B------:R-:W-:Y:S01]  /*0260*/  IMAD.X R15, R5, 0x1, ~R6.reuse, P3 ;  /* 0x00000001050f7824 */ /* 0x100fe200018e0e06 */
[----:B------:R-:W-:Y:S01]  /*0270*/  ISETP.GT.U32.AND P2, PT, R13, R8, PT ;  /* 0x000000080d00720c */ /* 0x000fe20003f44070 */
[----:B------:R-:W-:Y:S01]  /*0280*/  IMAD.X R10, R11, 0x1, ~R6, P4 ;  /* 0x000000010b0a7824 */ /* 0x000fe200020e0e06 */
[----:B------:R-:W-:Y:S01]  /*0290*/  ISETP.NE.AND.EX P1, PT, R19, -0x1, PT, P1 ;  /* 0xffffffff1300780c */ /* 0x000fe20003f25310 */
[----:B------:R-:W-:Y:S01]  /*02a0*/  IMAD.MOV.U32 R11, RZ, RZ, 0x7ff ;  /* 0x000007ffff0b7424 */ /* 0x000fe200078e00ff */
[C---:B------:R-:W-:Y:S01]  /*02b0*/  SHF.L.U64.HI R19, R16.reuse, 0xb, R19 ;  /* 0x0000000b10137819 */ /* 0x040fe20000010213 */
[----:B------:R-:W-:-:S03]  /*02c0*/  IMAD.SHL.U32 R16, R16, 0x800, RZ ;  /* 0x0000080010107824 */ /* 0x000fc600078e00ff */
[----:B------:R-:W-:Y:S02]  /*02d0*/  SEL R11, R11, 0x800, !P1 ;  /* 0x000008000b0b7807 */ /* 0x000fe40004800000 */
[----:B------:R-:W-:Y:S02]  /*02e0*/  ISETP.GT.U32.AND.EX P1, PT, R10, R7, PT, P2 ;  /* 0x000000070a00720c */ /* 0x000fe40003f24120 */
[----:B------:R-:W-:Y:S02]  /*02f0*/  IADD3 R11, P3, P4, -R2, R11, R16 ;  /* 0x0000000b020b7210 */ /* 0x000fe40007c7e110 */
[----:B------:R-:W-:Y:S02]  /*0300*/  SEL R17, R13, R8, P1 ;  /* 0x000000080d117207 */ /* 0x000fe40000800000 */
[----:B------:R-:W-:Y:S02]  /*0310*/  IADD3 R14, P2, PT, -R3, R16, RZ ;  /* 0x00000010030e7210 */ /* 0x000fe40007f5e1ff */
[----:B------:R-:W-:-:S02]  /*0320*/  SEL R20, R10, R7, P1 ;  /* 0x000000070a147207 */ /* 0x000fc40000800000 */
[----:B------:R-:W-:Y:S01]  /*0330*/  IADD3 R16, P1, PT, R17, -R8, RZ ;  /* 0x8000000811107210 */ /* 0x000fe20007f3e0ff */
[----:B------:R-:W-:Y:S01]  /*0340*/  IMAD.X R15, R19, 0x1, ~R15, P2 ;  /* 0x00000001130f7824 */ /* 0x000fe200010e0e0f */
[----:B------:R-:W-:Y:S02]  /*0350*/  IADD3.X R12, PT, PT, ~R12, RZ, R19, P3, P4 ;  /* 0x000000ff0c0c7210 */ /* 0x000fe40001fe8513 */
[----:B------:R-:W-:Y:S01]  /*0360*/  SEL R11, R8, R11, !P0 ;  /* 0x0000000b080b7207 */ /* 0x000fe20004000000 */
[----:B------:R-:W-:Y:S01]  /*0370*/  IMAD.X R20, R20, 0x1, ~R7, P1 ;  /* 0x0000000114147824 */ /* 0x000fe200008e0e07 */
[----:B------:R-:W-:Y:S02]  /*0380*/  ISETP.LT.U32.AND P2, PT, R8, R13, PT ;  /* 0x0000000d0800720c */ /* 0x000fe40003f41070 */
[----:B------:R-:W-:Y:S02]  /*0390*/  SEL R12, R7, R12, !P0 ;  /* 0x0000000c070c7207 */ /* 0x000fe40004000000 */
[----:B------:R-:W-:-:S02]  /*03a0*/  ISETP.LT.U32.AND P1, PT, R14, R16, PT ;  /* 0x000000100e00720c */ /* 0x000fc40003f21070 */
[----:B------:R-:W-:Y:S02]  /*03b0*/  ISETP.LT.U32.AND P3, PT, R11, R16, PT ;  /* 0x000000100b00720c */ /* 0x000fe40003f61070 */
[----:B------:R-:W-:Y:S02]  /*03c0*/  ISETP.LT.U32.AND.EX P2, PT, R7, R10, PT, P2 ;  /* 0x0000000a0700720c */ /* 0x000fe40003f41120 */
[-C--:B------:R-:W-:Y:S02]  /*03d0*/  ISETP.LT.U32.AND.EX P1, PT, R15, R20.reuse, PT, P1 ;  /* 0x000000140f00720c */ /* 0x080fe40003f21110 */
[----:B------:R-:W-:Y:S02]  /*03e0*/  ISETP.LT.U32.AND.EX P3, PT, R12, R20, PT, P3 ;  /* 0x000000140c00720c */ /* 0x000fe40003f61130 */
[----:B------:R-:W-:Y:S02]  /*03f0*/  @!P0 SEL R2, R8, R13, P2 ;  /* 0x0000000d08028207 */ /* 0x000fe40001000000 */
[----:B------:R-:W-:-:S02]  /*0400*/  SEL R13, R14, R16, P1 ;  /* 0x000000100e0d7207 */ /* 0x000fc40000800000 */
[----:B------:R-:W-:Y:S01]  /*0410*/  SEL R10, R11, R16, P3 ;  /* 0x000000100b0a7207 */ /* 0x000fe20001800000 */
[----:B------:R-:W-:Y:S01]  /*0420*/  IMAD.IADD R3, R2, 0x1, -R3 ;  /* 0x0000000102037824 */ /* 0x000fe200078e0a03 */
[----:B------:R-:W-:-:S03]  /*0430*/  SEL R11, R15, R20, P1 ;  /* 0x000000140f0b7207 */ /* 0x000fc60000800000 */
[----:B------:R-:W-:Y:S01]  /*0440*/  IMAD.IADD R2, R10, 0x1, -R13 ;  /* 0x000000010a027824 */ /* 0x000fe200078e0a0d */
[----:B------:R-:W-:Y:S06]  /*0450*/  BRA.U !UP0, `(.L_x_616) ;  /* 0x0000000108f07547 */ /* 0x000fec000b800000 */
[----:B------:R-:W0:Y:S01]  /*0460*/  LDCU.64 UR4, c[0x0][0x388] ;  /* 0x00007100ff0477ac */ /* 0x000e220008000a00 */
[----:B------:R-:W-:Y:S02]  /*0470*/  IADD3 R4, P0, PT, R4, R0, RZ ;  /* 0x0000000004047210 */ /* 0x000fe40007f1e0ff */
[----:B------:R-:W-:-:S03]  /*0480*/  ISETP.GE.AND P6, PT, R0, R3, PT ;  /* 0x000000030000720c */ /* 0x000fc60003fc6270 */
[----:B------:R-:W-:Y:S01]  /*0490*/  IMAD.X R5, RZ, RZ, R5, P0 ;  /* 0x000000ffff057224 */ /* 0x000fe200000e0605 */
[----:B0-----:R-:W-:-:S04]  /*04a0*/  LEA R22, P0, R4, UR4, 0x3 ;  /* 0x0000000404167c11 */ /* 0x001fc8000f8018ff */
[----:B------:R-:W-:-:S05]  /*04b0*/  LEA.HI.X R23, R4, UR5, R5, 0x3, P0 ;  /* 0x0000000504177c11 */ /* 0x000fca00080f1c05 */
[----:B------:R0:W5:Y:S04]  /*04c0*/  @!P6 LDG.E R20, desc[UR6][R22.64] ;  /* 0x000000061614e981 */ /* 0x000168000c1e1900 */
[----:B------:R0:W5:Y:S01]  /*04d0*/  @!P6 LDG.E R21, desc[UR6][R22.64+0x4] ;  /* 0x000004061615e981 */ /* 0x000162000c1e1900 */
[----:B------:R-:W-:Y:S01]  /*04e0*/  IADD3 R5, P0, P1, R13, R9, R8 ;  /* 0x000000090d057210 */ /* 0x000fe2000791e008 */
[C---:B------:R-:W-:Y:S02]  /*04f0*/  IMAD.IADD R4, R0.reuse, 0x1, -R3 ;  /* 0x0000000100047824 */ /* 0x040fe400078e0a03 */
[C---:B------:R-:W-:Y:S01]  /*0500*/  VIADD R10, R0.reuse, 0x300 ;  /* 0x00000300000a7836 */ /* 0x040fe20000000000 */
[----:B------:R-:W-:Y:S01]  /*0510*/  IADD3.X R7, PT, PT, R11, R6, R7, P0, P1 ;  /* 0x000000060b077210 */ /* 0x000fe200007e2407 */
[----:B------:R-:W-:Y:S01]  /*0520*/  VIADD R6, R0, 0x100 ;  /* 0x0000010000067836 */ /* 0x000fe20000000000 */
[----:B------:R-:W-:Y:S01]  /*0530*/  IADD3 R5, P0, PT, R4, R5, RZ ;  /* 0x0000000504057210 */ /* 0x000fe20007f1e0ff */
[----:B------:R-:W-:Y:S01]  /*0540*/  VIADD R8, R0, 0x200 ;  /* 0x0000020000087836 */ /* 0x000fe20000000000 */
[----:B------:R-:W-:-:S02]  /*0550*/  ISETP.GE.AND P3, PT, R10, R3, PT ;  /* 0x000000030a00720c */ /* 0x000fc40003f66270 */
[----:B------:R-:W-:Y:S02]  /*0560*/  LEA.HI.X.SX32 R10, R4, R7, 0x1, P0 ;  /* 0x00000007040a7211 */ /* 0x000fe400000f0eff */
[C---:B------:R-:W-:Y:S02]  /*0570*/  LEA R24, P0, R5.reuse, UR4, 0x3 ;  /* 0x0000000405187c11 */ /* 0x040fe4000f8018ff */
[----:B------:R-:W-:Y:S02]  /*0580*/  LOP3.LUT R4, R0, 0x400, RZ, 0xfc, !PT ;  /* 0x0000040000047812 */ /* 0x000fe400078efcff */
[-C--:B------:R-:W-:Y:S01]  /*0590*/  ISETP.GE.AND P5, PT, R6, R3.reuse, PT ;  /* 0x000000030600720c */ /* 0x080fe20003fa6270 */
[----:B------:R-:W-:Y:S01]  /*05a0*/  VIADD R6, R0, 0x500 ;  /* 0x0000050000067836 */ /* 0x000fe20000000000 */
[----:B------:R-:W-:Y:S01]  /*05b0*/  ISETP.GE.AND P4, PT, R8, R3, PT ;  /* 0x000000030800720c */ /* 0x000fe20003f86270 */
[----:B------:R-:W-:Y:S01]  /*05c0*/  VIADD R8, R0, 0x600 ;  /* 0x0000060000087836 */ /* 0x000fe20000000000 */
[----:B------:R-:W-:-:S02]  /*05d0*/  LEA.HI.X R25, R5, UR5, R10, 0x3, P0 ;  /* 0x0000000505197c11 */ /* 0x000fc400080f1c0a */
[-C--:B------:R-:W-:Y:S01]  /*05e0*/  ISETP.GE.AND P2, PT, R4, R3.reuse, PT ;  /* 0x000000030400720c */ /* 0x080fe20003f46270 */
[----:B------:R-:W-:Y:S01]  /*05f0*/  VIADD R4, R0, 0x700 ;  /* 0x0000070000047836 */ /* 0x000fe20000000000 */
[-C--:B------:R-:W-:Y:S01]  /*0600*/  ISETP.GE.AND P1, PT, R6, R3.reuse, PT ;  /* 0x000000030600720c */ /* 0x080fe20003f26270 */
[----:B------:R0:W5:Y:S01]  /*0610*/  @P3 LDG.E R12, desc[UR6][R24.64+0x1800] ;  /* 0x00180006180c3981 */ /* 0x000162000c1e1900 */
[----:B------:R-:W-:-:S03]  /*0620*/  ISETP.GE.AND P0, PT, R8, R3, PT ;  /* 0x000000030800720c */ /* 0x000fc60003f06270 */
[----:B------:R0:W5:Y:S04]  /*0630*/  @P5 LDG.E R16, desc[UR6][R24.64+0x800] ;  /* 0x0008000618105981 */ /* 0x000168000c1e1900 */
        /* <DEDUP_REMOVED lines=11> */
[----:B------:R0:W5:Y:S01]  /*06f0*/  @P6 LDG.E R21, desc[UR6][R24.64+0x4] ;  /* 0x0000040618156981 */ /* 0x000162000c1e1900 */
[----:B------:R-:W-:-:S13]  /*0700*/  ISETP.GE.AND P6, PT, R4, R3, PT ;  /* 0x000000030400720c */ /* 0x000fda0003fc6270 */
[----:B------:R0:W5:Y:S04]  /*0710*/  @P6 LDG.E R4, desc[UR6][R24.64+0x3800] ;  /* 0x0038000618046981 */ /* 0x000168000c1e1900 */
[----:B------:R0:W5:Y:S04]  /*0720*/  @P6 LDG.E R5, desc[UR6][R24.64+0x3804] ;  /* 0x0038040618056981 */ /* 0x000168000c1e1900 */
[----:B------:R0:W5:Y:S04]  /*0730*/  @!P3 LDG.E R12, desc[UR6][R22.64+0x1800] ;  /* 0x00180006160cb981 */ /* 0x000168000c1e1900 */
        /* <DEDUP_REMOVED lines=12> */
[----:B------:R0:W5:Y:S01]  /*0800*/  @!P6 LDG.E R5, desc[UR6][R22.64+0x3804] ;  /* 0x003804061605e981 */ /* 0x000162000c1e1900 */
[----:B------:R-:W-:Y:S05]  /*0810*/  BRA `(.L_x_617) ;  /* 0x0000000000ec7947 */ /* 0x000fea0003800000 */
.L_x_616:
        /* <DEDUP_REMOVED lines=8> */
[C---:B------:R-:W-:Y:S01]  /*08a0*/  IMAD.IADD R5, R0.reuse, 0x1, -R3 ;  /* 0x0000000100057824 */ /* 0x040fe200078e0a03 */
[----:B------:R-:W-:Y:S01]  /*08b0*/  IADD3 R8, P1, P2, R13, R9, R8 ;  /* 0x000000090d087210 */ /* 0x000fe20007a3e008 */
[C---:B------:R-:W-:Y:S02]  /*08c0*/  VIADD R4, R0.reuse, 0x100 ;  /* 0x0000010000047836 */ /* 0x040fe40000000000 */
[C---:B------:R-:W-:Y:S01]  /*08d0*/  VIADD R10, R0.reuse, 0x200 ;  /* 0x00000200000a7836 */ /* 0x040fe20000000000 */
[----:B------:R-:W-:Y:S01]  /*08e0*/  IADD3.X R6, PT, PT, R11, R6, R7, P1, P2 ;  /* 0x000000060b067210 */ /* 0x000fe20000fe4407 */
[----:B------:R-:W-:Y:S01]  /*08f0*/  VIADD R12, R0, 0x300 ;  /* 0x00000300000c7836 */ /* 0x000fe20000000000 */
[----:B------:R-:W-:-:S02]  /*0900*/  IADD3 R8, P4, PT, R5, R8, RZ ;  /* 0x0000000805087210 */ /* 0x000fc40007f9e0ff */
[-C--:B------:R-:W-:Y:S02]  /*0910*/  ISETP.GE.AND P1, PT, R4, R3.reuse, PT ;  /* 0x000000030400720c */ /* 0x080fe40003f26270 */
[----:B------:R-:W-:Y:S01]  /*0920*/  LEA.HI.X.SX32 R5, R5, R6, 0x1, P4 ;  /* 0x0000000605057211 */ /* 0x000fe200020f0eff */
[----:B------:R-:W-:Y:S01]  /*0930*/  VIADD R6, R0, 0x500 ;  /* 0x0000050000067836 */ /* 0x000fe20000000000 */
[----:B------:R-:W-:Y:S02]  /*0940*/  LEA R24, P4, R8, UR4, 0x3 ;  /* 0x0000000408187c11 */ /* 0x000fe4000f8818ff */
[----:B------:R-:W-:Y:S02]  /*0950*/  LOP3.LUT R4, R0, 0x400, RZ, 0xfc, !PT ;  /* 0x0000040000047812 */ /* 0x000fe400078efcff */
[----:B------:R-:W-:Y:S01]  /*0960*/  ISETP.GE.AND P2, PT, R10, R3, PT ;  /* 0x000000030a00720c */ /* 0x000fe20003f46270 */
[----:B------:R-:W-:Y:S01]  /*0970*/  VIADD R10, R0, 0x600 ;  /* 0x00000600000a7836 */ /* 0x000fe20000000000 */
[----:B------:R-:W-:-:S02]  /*0980*/  LEA.HI.X R25, R8, UR5, R5, 0x3, P4 ;  /* 0x0000000508197c11 */ /* 0x000fc4000a0f1c05 */
[-C--:B------:R-:W-:Y:S01]  /*0990*/  ISETP.GE.AND P6, PT, R4, R3.reuse, PT ;  /* 0x000000030400720c */ /* 0x080fe20003fc6270 */
[----:B------:R-:W-:Y:S01]  /*09a0*/  VIADD R4, R0, 0x700 ;  /* 0x0000070000047836 */ /* 0x000fe20000000000 */
[-C--:B------:R-:W-:Y:S01]  /*09b0*/  ISETP.GE.AND P3, PT, R12, R3.reuse, PT ;  /* 0x000000030c00720c */ /* 0x080fe20003f66270 */
[----:B------:R1:W5:Y:S01]  /*09c0*/  @P1 LDG.E R16, desc[UR6][R24.64+0x800] ;  /* 0x0008000618101981 */ /* 0x000362000c1e1900 */
[-C--:B------:R-:W-:Y:S02]  /*09d0*/  ISETP.GE.AND P5, PT, R6, R3.reuse, PT ;  /* 0x000000030600720c */ /* 0x080fe40003fa6270 */
[-C--:B------:R-:W-:Y:S01]  /*09e0*/  ISETP.GE.AND P4, PT, R10, R3.reuse, PT ;  /* 0x000000030a00720c */ /* 0x080fe20003f86270 */
        /* <DEDUP_REMOVED lines=29> */
[----:B------:R1:W5:Y:S02]  /*0bc0*/  @!P0 LDG.E R5, desc[UR6][R22.64+0x3804] ;  /* 0x0038040616058981 */ /* 0x000364000c1e1900 */
.L_x_617:
[----:B------:R-:W2:Y:S01]  /*0bd0*/  S2UR UR5, SR_CgaCtaId ;  /* 0x00000000000579c3 */ /* 0x000ea20000008800 */
[----:B------:R-:W-:Y:S01]  /*0be0*/  UMOV UR4, 0x400 ;  /* 0x0000040000047882 */ /* 0x000fe20000000000 */
[----:B------:R-:W-:Y:S01]  /*0bf0*/  IMAD.SHL.U32 R19, R0, 0x8, RZ ;  /* 0x0000000800137824 */ /* 0x000fe200078e00ff */
[----:B--2---:R-:W-:-:S09]  /*0c00*/  ULEA UR4, UR5, UR4, 0x18 ;  /* 0x0000000405047291 */ /* 0x004fd2000f8ec0ff */
[----:B-----5:R-:W-:Y:S04]  /*0c10*/  STS.64 [R19+UR4], R20 ;  /* 0x0000001413007988 */ /* 0x020fe80008000a04 */
[----:B------:R2:W-:Y:S04]  /*0c20*/  STS.64 [R19+UR4+0x800], R16 ;  /* 0x0008001013007988 */ /* 0x0005e80008000a04 */
[----:B------:R-:W-:Y:S04]  /*0c30*/  STS.64 [R19+UR4+0x1000], R14 ;  /* 0x0010000e13007988 */ /* 0x000fe80008000a04 */
[----:B------:R-:W-:Y:S04]  /*0c40*/  STS.64 [R19+UR4+0x1800], R12 ;  /* 0x0018000c13007988 */ /* 0x000fe80008000a04 */
[----:B------:R-:W-:Y:S04]  /*0c50*/  STS.64 [R19+UR4+0x2000], R10 ;  /* 0x0020000a13007988 */ /* 0x000fe80008000a04 */
[----:B------:R-:W-:Y:S04]  /*0c60*/  STS.64 [R19+UR4+0x2800], R8 ;  /* 0x0028000813007988 */ /* 0x000fe80008000a04 */
[----:B------:R-:W-:Y:S04]  /*0c70*/  STS.64 [R19+UR4+0x3000], R6 ;  /* 0x0030000613007988 */ /* 0x000fe80008000a04 */
[----:B------:R3:W-:Y:S01]  /*0c80*/  STS.64 [R19+UR4+0x3800], R4 ;  /* 0x0038000413007988 */ /* 0x0007e20008000a04 */
[----:B------:R-:W-:Y:S01]  /*0c90*/  BAR.SYNC.DEFER_BLOCKING 0x0 ;  /* 0x0000000000007b1d */ /* 0x000fe20000010000 */
[----:B--2---:R-:W-:-:S07]  /*0ca0*/  IMAD.IADD R16, R3, 0x1, R2 ;  /* 0x0000000103107824 */ /* 0x004fce00078e0202 */
[----:B------:R-:W-:Y:S01]  /*0cb0*/  PREEXIT ;  /* 0x000000000000782d */ /* 0x000fe20000000000 */
[----:B------:R-:W-:Y:S01]  /*0cc0*/  BSSY.RECONVERGENT B0, `(.L_x_618) ;  /* 0x000001a000007945 */ /* 0x000fe20003800200 */
[----:B---3--:R-:W-:Y:S02]  /*0cd0*/  LEA R4, R3, UR4, 0x3 ;  /* 0x0000000403047c11 */ /* 0x008fe4000f8e18ff */
[----:B------:R-:W-:-:S04]  /*0ce0*/  VIMNMX R19, PT, PT, R19, R16, PT ;  /* 0x0000001013137248 */ /* 0x000fc80003fe0100 */
[C---:B------:R-:W-:Y:S01]  /*0cf0*/  ISETP.GE.AND P0, PT, R19.reuse, R2, PT ;  /* 0x000000021300720c */ /* 0x040fe20003f06270 */
[----:B------:R-:W-:Y:S01]  /*0d00*/  IMAD.IADD R2, R19, 0x1, -R2 ;  /* 0x0000000113027824 */ /* 0x000fe200078e0a02 */
[----:B------:R-:W-:-:S04]  /*0d10*/  VIMNMX R5, PT, PT, R3, R19, PT ;  /* 0x0000001303057248 */ /* 0x000fc80003fe0100 */
[----:B------:R-:W-:-:S04]  /*0d20*/  SEL R2, R2, RZ, P0 ;  /* 0x000000ff02027207 */ /* 0x000fc80000000000 */
[----:B------:R-:W-:-:S13]  /*0d30*/  ISETP.GE.AND P0, PT, R2, R5, PT ;  /* 0x000000050200720c */ /* 0x000fda0003f06270 */
[----:B------:R-:W-:Y:S05]  /*0d40*/  @P0 BRA `(.L_x_619) ;  /* 0x0000000000440947 */ /* 0x000fea0003800000 */
.L_x_620:
[----:B------:R-:W-:Y:S01]  /*0d50*/  IMAD.IADD R6, R5, 0x1, -R2 ;  /* 0x0000000105067824 */ /* 0x000fe200078e0a02 */
[----:B------:R-:W-:-:S04]  /*0d60*/  PLOP3.LUT P0, PT, PT, PT, PT, 0x8, 0x80 ;  /* 0x000000000080781c */ /* 0x000fc80003f0e170 */
[----:B------:R-:W-:-:S04]  /*0d70*/  LEA.HI R7, R6, R6, RZ, 0x1 ;  /* 0x0000000606077211 */ /* 0x000fc800078f08ff */
[----:B------:R-:W-:-:S04]  /*0d80*/  LEA.HI.SX32 R8, R7, R2, 0x1f ;  /* 0x0000000207087211 */ /* 0x000fc800078ffaff */
[----:B------:R-:W-:-:S05]  /*0d90*/  LOP3.LUT R6, RZ, R8, RZ, 0x33, !PT ;  /* 0x00000008ff067212 */ /* 0x000fca00078e33ff */
[----:B------:R-:W-:Y:S01]  /*0da0*/  IMAD.IADD R7, R19, 0x1, R6 ;  /* 0x0000000113077824 */ /* 0x000fe200078e0206 */
[----:B------:R-:W-:-:S03]  /*0db0*/  LEA R6, R8, UR4, 0x3 ;  /* 0x0000000408067c11 */ /* 0x000fc6000f8e18ff */
[----:B------:R-:W-:-:S03]  /*0dc0*/  IMAD R9, R7, 0x8, R4 ;  /* 0x0000000807097824 */ /* 0x000fc600078e0204 */
[----:B------:R-:W-:Y:S04]  /*0dd0*/  LDS.64 R6, [R6] ;  /* 0x0000000006067984 */ /* 0x000fe80000000a00 */
[----:B------:R-:W2:Y:S02]  /*0de0*/  LDS.64 R10, [R9] ;  /* 0x00000000090a7984 */ /* 0x000ea40000000a00 */
[----:B--2---:R-:W-:-:S13]  /*0df0*/  ISETP.GE.AND P2, PT, R10, R6, PT ;  /* 0x000000060a00720c */ /* 0x004fda0003f46270 */
[----:B------:R-:W-:-:S04]  /*0e00*/  @P2 ISETP.GT.AND P1, PT, R11, R7, PT ;  /* 0x000000070b00220c */ /* 0x000fc80003f24270 */
[----:B------:R-:W-:-:S04]  /*0e10*/  @P2 ISETP.GT.OR P0, PT, R10, R6, P1 ;  /* 0x000000060a00220c */ /* 0x000fc80000f04670 */
[----:B------:R-:W-:-:S09]  /*0e20*/  SEL R5, R5, R8, P0 ;  /* 0x0000000805057207 */ /* 0x000fd20000000000 */
[----:B------:R-:W-:-:S05]  /*0e30*/  @P0 VIADD R2, R8, 0x1 ;  /* 0x0000000108020836 */ /* 0x000fca0000000000 */
[----:B------:R-:W-:-:S13]  /*0e40*/  ISETP.GE.AND P0, PT, R2, R5, PT ;  /* 0x000000050200720c */ /* 0x000fda0003f06270 */
[----:B------:R-:W-:Y:S05]  /*0e50*/  @!P0 BRA `(.L_x_620) ;  /* 0xfffffffc00bc8947 */ /* 0x000fea000383ffff */
.L_x_619:
[----:B------:R-:W-:Y:S05]  /*0e60*/  BSYNC.RECONVERGENT B0 ;  /* 0x0000000000007941 */ /* 0x000fea0003800200 */
.L_x_618:
[----:B------:R-:W-:Y:S01]  /*0e70*/  IMAD.IADD R19, R19, 0x1, -R2 ;  /* 0x0000000113137824 */ /* 0x000fe200078e0a02 */
[----:B------:R-:W-:Y:S01]  /*0e80*/  LEA R10, R2, UR4, 0x3 ;  /* 0x00000004020a7c11 */ /* 0x000fe2000f8e18ff */
[----:B------:R-:W-:Y:S01]  /*0e90*/  BSSY.RECONVERGENT B0, `(.L_x_621) ;  /* 0x000000d000007945 */ /* 0x000fe20003800200 */
[----:B------:R-:W-:Y:S01]  /*0ea0*/  PLOP3.LUT P0, PT, PT, PT, PT, 0x8, 0x80 ;  /* 0x000000000080781c */ /* 0x000fe20003f0e170 */
[----:B------:R-:W-:Y:S02]  /*0eb0*/  IMAD R8, R19, 0x8, R4 ;  /* 0x0000000813087824 */ /* 0x000fe400078e0204 */
[----:B------:R2:W3:Y:S01]  /*0ec0*/  LDS.64 R20, [R10] ;  /* 0x000000000a147984 */ /* 0x0004e20000000a00 */
[----:B------:R-:W-:-:S03]  /*0ed0*/  IMAD.IADD R19, R3, 0x1, R19 ;  /* 0x0000000103137824 */ /* 0x000fc600078e0213 */
[----:B01----:R2:W0:Y:S02]  /*0ee0*/  LDS.64 R22, [R8] ;  /* 0x0000000008167984 */ /* 0x0034240000000a00 */
[----:B------:R-:W-:-:S13]  /*0ef0*/  ISETP.GE.AND P1, PT, R19, R16, PT ;  /* 0x000000101300720c */ /* 0x000fda0003f26270 */
[----:B--2---:R-:W-:Y:S05]  /*0f00*/  @P1 BRA `(.L_x_622) ;  /* 0x0000000000141947 */ /* 0x004fea0003800000 */
[----:B0--3--:R-:W-:Y:S02]  /*0f10*/  ISETP.GE.AND P1, PT, R22, R20, PT ;  /* 0x000000141600720c */ /* 0x009fe40003f26270 */
[----:B------:R-:W-:Y:S02]  /*0f20*/  PLOP3.LUT P0, PT, PT, PT, PT, 0x80, 0x8 ;  /* 0x000000000008781c */ /* 0x000fe40003f0f070 */
[----:B------:R-:W-:-:S13]  /*0f30*/  ISETP.GE.OR P1, PT, R2, R3, !P1 ;  /* 0x000000030200720c */ /* 0x000fda0004f26670 */
[----:B------:R-:W-:-:S04]  /*0f40*/  @!P1 ISETP.GT.AND P2, PT, R23, R21, PT ;  /* 0x000000151700920c */ /* 0x000fc80003f44270 */
[----:B------:R-:W-:-:S13]  /*0f50*/  @!P1 ISETP.LE.AND P0, PT, R22, R20, !P2 ;  /* 0x000000141600920c */ /* 0x000fda0005703270 */
.L_x_622:
[----:B------:R-:W-:Y:S05]  /*0f60*/  BSYNC.RECONVERGENT B0 ;  /* 0x0000000000007941 */ /* 0x000fea0003800200 */
.L_x_621:
[----:B------:R-:W-:Y:S01]  /*0f70*/  VIADD R7, R19, 0x1 ;  /* 0x0000000113077836 */ /* 0x000fe20000000000 */
[----:B------:R-:W-:Y:S01]  /*0f80*/  BSSY.RECONVERGENT B0, `(.L_x_623) ;  /* 0x0000012000007945 */ /* 0x000fe20003800200 */
[----:B------:R-:W-:Y:S01]  /*0f90*/  @!P0 IMAD.MOV R7, RZ, RZ, R19 ;  /* 0x000000ffff078224 */ /* 0x000fe200078e0213 */
[----:B0--3--:R-:W-:Y:S01]  /*0fa0*/  SEL R5, R23, R21, P0 ;  /* 0x0000001517057207 */ /* 0x009fe20000000000 */
        /* <DEDUP_REMOVED lines=15> */
.L_x_624:
[----:B------:R-:W-:Y:S05]  /*10a0*/  BSYNC.RECONVERGENT B0 ;  /* 0x0000000000007941 */ /* 0x000fea0003800200 */
.L_x_623:
        /* <DEDUP_REMOVED lines=19> */
.L_x_626:
[----:B------:R-:W-:Y:S05]  /*11e0*/  BSYNC.RECONVERGENT B0 ;  /* 0x0000000000007941 */ /* 0x000fea0003800200 */
.L_x_625:
        /* <DEDUP_REMOVED lines=19> */
.L_x_628:
[----:B------:R-:W-:Y:S05]  /*1320*/  BSYNC.RECONVERGENT B0 ;  /* 0x0000000000007941 */ /* 0x000fea0003800200 */
.L_x_627:
        /* <DEDUP_REMOVED lines=19> */
.L_x_630:
[----:B------:R-:W-:Y:S05]  /*1460*/  BSYNC.RECONVERGENT B0 ;  /* 0x0000000000007941 */ /* 0x000fea0003800200 */
.L_x_629:
        /* <DEDUP_REMOVED lines=19> */
.L_x_632:
[----:B------:R-:W-:Y:S05]  /*15a0*/  BSYNC.RECONVERGENT B0 ;  /* 0x0000000000007941 */ /* 0x000fea0003800200 */
.L_x_631:
[----:B------:R-:W-:Y:S01]  /*15b0*/  @!P0 IMAD.MOV R17, RZ, RZ, R15 ;  /* 0x000000ffff118224 */ /* 0x000fe200078e020f */
[----:B------:R-:W-:Y:S01]  /*15c0*/  BSSY.RECONVERGENT B0, `(.L_x_633) ;  /* 0x0000010000007945 */ /* 0x000fe20003800200 */
[----:B------:R-:W-:Y:S01]  /*15d0*/  @P0 IMAD.MOV R26, RZ, RZ, R24 ;  /* 0x000000ffff1a0224 */ /* 0x000fe200078e0218 */
[----:B-12---:R-:W-:Y:S02]  /*15e0*/  SEL R15, R23, R21, P0 ;  /* 0x00000015170f7207 */ /* 0x006fe40000000000 */
[C---:B------:R-:W-:Y:S02]  /*15f0*/  ISETP.GE.AND P1, PT, R17.reuse, R16, PT ;  /* 0x000000101100720c */ /* 0x040fe40003f26270 */
        /* <DEDUP_REMOVED lines=12> */
.L_x_634:
[----:B------:R-:W-:Y:S05]  /*16c0*/  BSYNC.RECONVERGENT B0 ;  /* 0x0000000000007941 */ /* 0x000fea0003800200 */
.L_x_633:
[----:B------:R-:W3:Y:S01]  /*16d0*/  S2UR UR5, SR_CgaCtaId ;  /* 0x00000000000579c3 */ /* 0x000ee20000008800 */
[----:B------:R-:W-:Y:S01]  /*16e0*/  UMOV UR4, 0x400 ;  /* 0x0000040000047882 */ /* 0x000fe20000000000 */
[----:B0-----:R-:W-:Y:S01]  /*16f0*/  VIADD R19, R17, 0x1 ;  /* 0x0000000111137836 */ /* 0x001fe20000000000 */
[----:B------:R-:W-:Y:S01]  /*1700*/  BSSY.RECONVERGENT B0, `(.L_x_635) ;  /* 0x0000015000007945 */ /* 0x000fe20003800200 */
[----:B------:R-:W-:Y:S01]  /*1710*/  @!P0 IMAD.MOV R19, RZ, RZ, R17 ;  /* 0x000000ffff138224 */ /* 0x000fe200078e0211 */
[----:B-12---:R-:W-:Y:S01]  /*1720*/  SEL R17, R23, R21, P0 ;  /* 0x0000001517117207 */ /* 0x006fe20000000000 */
[----:B------:R-:W-:Y:S02]  /*1730*/  VIADD R24, R26, 0x1 ;  /* 0x000000011a187836 */ /* 0x000fe40000000000 */
[----:B------:R-:W-:Y:S01]  /*1740*/  @P0 IMAD.MOV R24, RZ, RZ, R26 ;  /* 0x000000ffff180224 */ /* 0x000fe200078e021a */
[----:B------:R-:W-:Y:S02]  /*1750*/  ISETP.GE.AND P1, PT, R19, R16, PT ;  /* 0x000000101300720c */ /* 0x000fe40003f26270 */
[----:B------:R-:W-:Y:S01]  /*1760*/  SEL R16, R22, R20, P0 ;  /* 0x0000001416107207 */ /* 0x000fe20000000000 */
[----:B---3--:R-:W-:-:S06]  /*1770*/  ULEA UR4, UR5, UR4, 0x18 ;  /* 0x0000000405047291 */ /* 0x008fcc000f8ec0ff */
[----:B------:R-:W-:-:S04]  /*1780*/  @!P0 IMAD.U32 R2, RZ, RZ, UR4 ;  /* 0x00000004ff028e24 */ /* 0x000fc8000f8e00ff */
[----:B------:R-:W-:Y:S02]  /*1790*/  @!P0 IMAD R25, R24, 0x8, R2 ;  /* 0x0000000818198824 */ /* 0x000fe400078e0202 */
[----:B------:R-:W-:-:S03]  /*17a0*/  @P0 IMAD.U32 R2, RZ, RZ, UR4 ;  /* 0x00000004ff020e24 */ /* 0x000fc6000f8e00ff */
[----:B------:R0:W1:Y:S01]  /*17b0*/  @!P0 LDS.64 R20, [R25] ;  /* 0x0000000019148984 */ /* 0x0000620000000a00 */
[----:B------:R-:W-:-:S05]  /*17c0*/  @P0 IMAD R19, R19, 0x8, R2 ;  /* 0x0000000813130824 */ /* 0x000fca00078e0202 */
        /* <DEDUP_REMOVED lines=8> */
.L_x_636:
[----:B------:R-:W-:Y:S05]  /*1850*/  BSYNC.RECONVERGENT B0 ;  /* 0x0000000000007941 */ /* 0x000fea0003800200 */
.L_x_635:
[----:B------:R-:W3:Y:S01]  /*1860*/  LDCU.U8 UR4, c[0x0][0x380] ;  /* 0x00007000ff0477ac */ /* 0x000ee20008000000 */
[----:B-12---:R-:W-:Y:S01]  /*1870*/  SEL R21, R23, R21, P0 ;  /* 0x0000001517157207 */ /* 0x006fe20000000000 */
[----:B------:R-:W-:Y:S01]  /*1880*/  IMAD.SHL.U32 R3, R0, 0x8, RZ ;  /* 0x0000000800037824 */ /* 0x000fe200078e00ff */
[----:B------:R-:W-:Y:S01]  /*1890*/  SEL R20, R22, R20, P0 ;  /* 0x0000001416147207 */ /* 0x000fe20000000000 */
[----:B---3--:R-:W-:-:S04]  /*18a0*/  UPRMT UR4, UR4, 0x8880, URZ ;  /* 0x0000888004047896 */ /* 0x008fc800080000ff */
[----:B------:R-:W-:Y:S01]  /*18b0*/  UISETP.NE.AND UP0, UPT, UR4, URZ, UPT ;  /* 0x000000ff0400728c */ /* 0x000fe2000bf05270 */
[----:B------:R-:W-:Y:S08]  /*18c0*/  BAR.SYNC.DEFER_BLOCKING 0x0 ;  /* 0x0000000000007b1d */ /* 0x000ff00000010000 */
[----:B------:R-:W-:Y:S05]  /*18d0*/  BRA.U !UP0, `(.L_x_637) ;  /* 0x0000000508147547 */ /* 0x000fea000b800000 */
[----:B------:R-:W0:Y:S01]  /*18e0*/  S2R R22, SR_LANEID ;  /* 0x0000000000167919 */ /* 0x000e220000000000 */
[----:B------:R-:W-:Y:S01]  /*18f0*/  LOP3.LUT R3, R3, 0x1f00, RZ, 0xc0, !PT ;  /* 0x00001f0003037812 */ /* 0x000fe200078ec0ff */
[----:B------:R-:W1:Y:S04]  /*1900*/  LDCU.64 UR4, c[0x0][0x3a0] ;  /* 0x00007400ff0477ac */ /* 0x000e680008000a00 */
[----:B0-----:R-:W-:-:S05]  /*1910*/  IMAD R19, R22, 0x8, R3 ;  /* 0x0000000816137824 */ /* 0x001fca00078e0203 */
[----:B------:R-:W-:Y:S01]  /*1920*/  LEA.HI.SX32 R23, R19, R19, 0x1b ;  /* 0x0000001313177211 */ /* 0x000fe200078fdaff */
[----:B------:R-:W-:-:S04]  /*1930*/  IMAD R19, R22, -0x7, R19 ;  /* 0xfffffff916137824 */ /* 0x000fc800078e0213 */
[----:B------:R-:W-:Y:S01]  /*1940*/  IMAD R23, R23, 0x8, R2 ;  /* 0x0000000817177824 */ /* 0x000fe200078e0202 */
[CC--:B------:R-:W-:Y:S01]  /*1950*/  LEA.HI.SX32 R25, R19.reuse, R19.reuse, 0x1b ;  /* 0x0000001313197211 */ /* 0x0c0fe200078fdaff */
[C---:B------:R-:W-:Y:S02]  /*1960*/  VIADD R22, R19.reuse, 0x20 ;  /* 0x0000002013167836 */ /* 0x040fe40000000000 */
[C---:B------:R-:W-:Y:S01]  /*1970*/  VIADD R24, R19.reuse, 0x40 ;  /* 0x0000004013187836 */ /* 0x040fe20000000000 */
[----:B------:R0:W-:Y:S04]  /*1980*/  STS.64 [R23], R4 ;  /* 0x0000000417007388 */ /* 0x0001e80000000a00 */
[----:B------:R2:W-:Y:S04]  /*1990*/  STS.64 [R23+0x8], R6 ;  /* 0x0000080617007388 */ /* 0x0005e80000000a00 */
[----:B------:R3:W-:Y:S04]  /*19a0*/  STS.64 [R23+0x10], R8 ;  /* 0x0000100817007388 */ /* 0x0007e80000000a00 */
[----:B------:R4:W-:Y:S01]  /*19b0*/  STS.64 [R23+0x18], R10 ;  /* 0x0000180a17007388 */ /* 0x0009e20000000a00 */
[----:B0-----:R-:W-:Y:S01]  /*19c0*/  VIADD R4, R19, 0x60 ;  /* 0x0000006013047836 */ /* 0x001fe20000000000 */
[----:B------:R-:W-:-:S02]  /*19d0*/  LEA.HI.SX32 R5, R22, R19, 0x1b ;  /* 0x0000001316057211 */ /* 0x000fc400078fdaff */
[----:B------:R0:W-:Y:S01]  /*19e0*/  STS.64 [R23+0x20], R12 ;  /* 0x0000200c17007388 */ /* 0x0001e20000000a00 */
[C---:B--2---:R-:W-:Y:S01]  /*19f0*/  VIADD R6, R19.reuse, 0x80 ;  /* 0x0000008013067836 */ /* 0x044fe20000000000 */
[-C--:B------:R-:W-:Y:S01]  /*1a00*/  LEA.HI.SX32 R7, R24, R19.reuse, 0x1b ;  /* 0x0000001318077211 */ /* 0x080fe200078fdaff */
[----:B---3--:R-:W-:Y:S01]  /*1a10*/  VIADD R8, R19, 0xa0 ;  /* 0x000000a013087836 */ /* 0x008fe20000000000 */
[----:B------:R2:W-:Y:S01]  /*1a20*/  STS.64 [R23+0x28], R14 ;  /* 0x0000280e17007388 */ /* 0x0005e20000000a00 */
[-C--:B------:R-:W-:Y:S01]  /*1a30*/  LEA.HI.SX32 R9, R4, R19.reuse, 0x1b ;  /* 0x0000001304097211 */ /* 0x080fe200078fdaff */
[--C-:B------:R-:W-:Y:S01]  /*1a40*/  IMAD R4, R25, 0x8, R2.reuse ;  /* 0x0000000819047824 */ /* 0x100fe200078e0202 */
[-C--:B----4-:R-:W-:Y:S01]  /*1a50*/  LEA.HI.SX32 R11, R6, R19.reuse, 0x1b ;  /* 0x00000013060b7211 */ /* 0x090fe200078fdaff */
[----:B------:R-:W-:Y:S01]  /*1a60*/  VIADD R10, R19, 0xc0 ;  /* 0x000000c0130a7836 */ /* 0x000fe20000000000 */
[----:B------:R3:W-:Y:S01]  /*1a70*/  STS.64 [R23+0x30], R16 ;  /* 0x0000301017007388 */ /* 0x0007e20000000a00 */
[--C-:B------:R-:W-:Y:S01]  /*1a80*/  IMAD R6, R5, 0x8, R2.reuse ;  /* 0x0000000805067824 */ /* 0x100fe200078e0202 */
[-C--:B0-----:R-:W-:Y:S01]  /*1a90*/  LEA.HI.SX32 R13, R8, R19.reuse, 0x1b ;  /* 0x00000013080d7211 */ /* 0x081fe200078fdaff */
[----:B------:R-:W-:Y:S01]  /*1aa0*/  VIADD R12, R19, 0xe0 ;  /* 0x000000e0130c7836 */ /* 0x000fe20000000000 */
[----:B------:R0:W-:Y:S01]  /*1ab0*/  STS.64 [R23+0x38], R20 ;  /* 0x0000381417007388 */ /* 0x0001e20000000a00 */
[--C-:B------:R-:W-:Y:S01]  /*1ac0*/  IMAD R8, R7, 0x8, R2.reuse ;  /* 0x0000000807087824 */ /* 0x100fe200078e0202 */
[----:B------:R-:W-:Y:S01]  /*1ad0*/  NOP ;  /* 0x0000000000007918 */ /* 0x000fe20000000000 */
[-C--:B--2---:R-:W-:Y:S01]  /*1ae0*/  LEA.HI.SX32 R15, R10, R19.reuse, 0x1b ;  /* 0x000000130a0f7211 */ /* 0x084fe200078fdaff */
[--C-:B------:R-:W-:Y:S01]  /*1af0*/  IMAD R10, R9, 0x8, R2.reuse ;  /* 0x00000008090a7824 */ /* 0x100fe200078e0202 */
[----:B------:R-:W-:Y:S01]  /*1b00*/  LEA.HI.SX32 R19, R12, R19, 0x1b ;  /* 0x000000130c137211 */ /* 0x000fe200078fdaff */
[--C-:B------:R-:W-:Y:S01]  /*1b10*/  IMAD R12, R11, 0x8, R2.reuse ;  /* 0x000000080b0c7824 */ /* 0x100fe200078e0202 */
[----:B------:R-:W2:Y:S01]  /*1b20*/  LDS.64 R4, [R4] ;  /* 0x0000000004047984 */ /* 0x000ea20000000a00 */
[----:B------:R-:W-:-:S02]  /*1b30*/  IMAD R14, R13, 0x8, R2 ;  /* 0x000000080d0e7824 */ /* 0x000fc400078e0202 */
[--C-:B---3--:R-:W-:Y:S01]  /*1b40*/  IMAD R16, R15, 0x8, R2.reuse ;  /* 0x000000080f107824 */ /* 0x108fe200078e0202 */
[----:B------:R-:W3:Y:S01]  /*1b50*/  LDS.64 R6, [R6+0x100] ;  /* 0x0001000006067984 */ /* 0x000ee20000000a00 */
[----:B0-----:R-:W-:Y:S01]  /*1b60*/  IMAD R20, R19, 0x8, R2 ;  /* 0x0000000813147824 */ /* 0x001fe200078e0202 */
[----:B------:R-:W-:Y:S01]  /*1b70*/  LOP3.LUT R2, R3, 0x1f, R0, 0xf8, !PT ;  /* 0x0000001f03027812 */ /* 0x000fe200078ef800 */
[----:B------:R-:W-:Y:S01]  /*1b80*/  IMAD.MOV.U32 R3, RZ, RZ, RZ ;  /* 0x000000ffff037224 */ /* 0x000fe200078e00ff */
[----:B------:R-:W0:Y:S03]  /*1b90*/  LDS.64 R8, [R8+0x200] ;  /* 0x0002000008087984 */ /* 0x000e260000000a00 */
[----:B------:R-:W-:Y:S01]  /*1ba0*/  IMAD.WIDE.U32 R2, R18, 0x800, R2 ;  /* 0x0000080012027825 */ /* 0x000fe200078e0002 */
[----:B------:R-:W4:Y:S04]  /*1bb0*/  LDS.64 R10, [R10+0x300] ;  /* 0x000300000a0a7984 */ /* 0x000f280000000a00 */
[----:B------:R-:W5:Y:S01]  /*1bc0*/  LDS.64 R12, [R12+0x400] ;  /* 0x000400000c0c7984 */ /* 0x000f620000000a00 */
[----:B-1----:R-:W-:-:S03]  /*1bd0*/  LEA R18, P0, R2, UR4, 0x3 ;  /* 0x0000000402127c11 */ /* 0x002fc6000f8018ff */
[----:B------:R-:W1:Y:S01]  /*1be0*/  LDS.64 R14, [R14+0x500] ;  /* 0x000500000e0e7984 */ /* 0x000e620000000a00 */
[----:B------:R-:W-:-:S03]  /*1bf0*/  LEA.HI.X R19, R2, UR5, R3, 0x3, P0 ;  /* 0x0000000502137c11 */ /* 0x000fc600080f1c03 */
[----:B------:R-:W1:Y:S04]  /*1c00*/  LDS.64 R16, [R16+0x600] ;  /* 0x0006000010107984 */ /* 0x000e680000000a00 */
[----:B------:R-:W1:Y:S04]  /*1c10*/  LDS.64 R20, [R20+0x700] ;  /* 0x0007000014147984 */ /* 0x000e680000000a00 */
[----:B--2---:R-:W-:Y:S04]  /*1c20*/  STG.E desc[UR6][R18.64], R4 ;  /* 0x0000000412007986 */ /* 0x004fe8000c101906 */
[----:B------:R-:W-:Y:S04]  /*1c30*/  STG.E desc[UR6][R18.64+0x4], R5 ;  /* 0x0000040512007986 */ /* 0x000fe8000c101906 */
[----:B---3--:R-:W-:Y:S04]  /*1c40*/  STG.E desc[UR6][R18.64+0x100], R6 ;  /* 0x0001000612007986 */ /* 0x008fe8000c101906 */
[----:B------:R-:W-:Y:S04]  /*1c50*/  STG.E desc[UR6][R18.64+0x104], R7 ;  /* 0x0001040712007986 */ /* 0x000fe8000c101906 */
[----:B0-----:R-:W-:Y:S04]  /*1c60*/  STG.E desc[UR6][R18.64+0x200], R8 ;  /* 0x0002000812007986 */ /* 0x001fe8000c101906 */
[----:B------:R-:W-:Y:S04]  /*1c70*/  STG.E desc[UR6][R18.64+0x204], R9 ;  /* 0x0002040912007986 */ /* 0x000fe8000c101906 */
[----:B----4-:R-:W-:Y:S04]  /*1c80*/  STG.E desc[UR6][R18.64+0x300], R10 ;  /* 0x0003000a12007986 */ /* 0x010fe8000c101906 */
[----:B------:R-:W-:Y:S04]  /*1c90*/  STG.E desc[UR6][R18.64+0x304], R11 ;  /* 0x0003040b12007986 */ /* 0x000fe8000c101906 */
[----:B-----5:R-:W-:Y:S04]  /*1ca0*/  STG.E desc[UR6][R18.64+0x400], R12 ;  /* 0x0004000c12007986 */ /* 0x020fe8000c101906 */
[----:B------:R-:W-:Y:S04]  /*1cb0*/  STG.E desc[UR6][R18.64+0x404], R13 ;  /* 0x0004040d12007986 */ /* 0x000fe8000c101906 */
[----:B-1----:R-:W-:Y:S04]  /*1cc0*/  STG.E desc[UR6][R18.64+0x500], R14 ;  /* 0x0005000e12007986 */ /* 0x002fe8000c101906 */
[----:B------:R-:W-:Y:S04]  /*1cd0*/  STG.E desc[UR6][R18.64+0x504], R15 ;  /* 0x0005040f12007986 */ /* 0x000fe8000c101906 */
[----:B------:R-:W-:Y:S04]  /*1ce0*/  STG.E desc[UR6][R18.64+0x600], R16 ;  /* 0x0006001012007986 */ /* 0x000fe8000c101906 */
[----:B------:R-:W-:Y:S04]  /*1cf0*/  STG.E desc[UR6][R18.64+0x604], R17 ;  /* 0x0006041112007986 */ /* 0x000fe8000c101906 */
[----:B------:R-:W-:Y:S04]  /*1d00*/  STG.E desc[UR6][R18.64+0x700], R20 ;  /* 0x0007001412007986 */ /* 0x000fe8000c101906 */
[----:B------:R-:W-:Y:S01]  /*1d10*/  STG.E desc[UR6][R18.64+0x704], R21 ;  /* 0x0007041512007986 */ /* 0x000fe2000c101906 */
[----:B------:R-:W-:Y:S05]  /*1d20*/  EXIT ;  /* 0x000000000000794d */ /* 0x000fea0003800000 */
.L_x_637:
        /* <DEDUP_REMOVED lines=23> */
[----:B----4-:R-:W-:Y:S01]  /*1ea0*/  LEA.HI.SX32 R11, R6, R19, 0x1b ;  /* 0x00000013060b7211 */ /* 0x010fe200078fdaff */
[----:B------:R-:W-:Y:S01]  /*1eb0*/  VIADD R10, R19, 0xc0 ;  /* 0x000000c0130a7836 */ /* 0x000fe20000000000 */
[----:B------:R3:W-:Y:S01]  /*1ec0*/  STS.64 [R23+0x30], R16 ;  /* 0x0000301017007388 */ /* 0x0007e20000000a00 */
[----:B------:R-:W-:-:S02]  /*1ed0*/  IMAD R9, R9, 0x8, R2 ;  /* 0x0000000809097824 */ /* 0x000fc400078e0202 */
[----:B0-----:R-:W-:Y:S01]  /*1ee0*/  VIADD R12, R19, 0xe0 ;  /* 0x000000e0130c7836 */ /* 0x001fe20000000000 */
[----:B------:R0:W-:Y:S01]  /*1ef0*/  STS.64 [R23+0x38], R20 ;  /* 0x0000381417007388 */ /* 0x0001e20000000a00 */
[--C-:B------:R-:W-:Y:S01]  /*1f00*/  IMAD R6, R11, 0x8, R2.reuse ;  /* 0x000000080b067824 */ /* 0x100fe200078e0202 */
[-C--:B--2---:R-:W-:Y:S01]  /*1f10*/  LEA.HI.SX32 R15, R8, R19.reuse, 0x1b ;  /* 0x00000013080f7211 */ /* 0x084fe200078fdaff */
[----:B------:R-:W-:Y:S01]  /*1f20*/  NOP ;  /* 0x0000000000007918 */ /* 0x000fe20000000000 */
[-C--:B---3--:R-:W-:Y:S01]  /*1f30*/  LEA.HI.SX32 R17, R10, R19.reuse, 0x1b ;  /* 0x000000130a117211 */ /* 0x088fe200078fdaff */
[--C-:B------:R-:W-:Y:S01]  /*1f40*/  IMAD R10, R7, 0x8, R2.reuse ;  /* 0x00000008070a7824 */ /* 0x100fe200078e0202 */
[----:B------:R-:W-:Y:S01]  /*1f50*/  LEA.HI.SX32 R19, R12, R19, 0x1b ;  /* 0x000000130c137211 */ /* 0x000fe200078fdaff */
[--C-:B------:R-:W-:Y:S01]  /*1f60*/  IMAD R12, R5, 0x8, R2.reuse ;  /* 0x00000008050c7824 */ /* 0x100fe200078e0202 */
[----:B------:R-:W2:Y:S01]  /*1f70*/  LDS.64 R8, [R9+0x300] ;  /* 0x0003000009087984 */ /* 0x000ea20000000a00 */
[----:B------:R-:W-:-:S02]  /*1f80*/  IMAD R15, R15, 0x8, R2 ;  /* 0x000000080f0f7824 */ /* 0x000fc400078e0202 */
[--C-:B------:R-:W-:Y:S01]  /*1f90*/  IMAD R17, R17, 0x8, R2.reuse ;  /* 0x0000000811117824 */ /* 0x100fe200078e0202 */
[----:B------:R-:W3:Y:S01]  /*1fa0*/  LDS.64 R4, [R4] ;  /* 0x0000000004047984 */ /* 0x000ee20000000a00 */
        /* <DEDUP_REMOVED lines=13> */
[----:B---3--:R-:W-:Y:S04]  /*2080*/  STG.E desc[UR6][R2.64], R4 ;  /* 0x0000000402007986 */ /* 0x008fe8000c101906 */
[----:B------:R-:W-:Y:S04]  /*2090*/  STG.E desc[UR6][R2.64+0x4], R5 ;  /* 0x0000040502007986 */ /* 0x000fe8000c101906 */
[----:B0-----:R-:W-:Y:S04]  /*20a0*/  STG.E desc[UR6][R2.64+0x100], R12 ;  /* 0x0001000c02007986 */ /* 0x001fe8000c101906 */
[----:B------:R-:W-:Y:S04]  /*20b0*/  STG.E desc[UR6][R2.64+0x104], R13 ;  /* 0x0001040d02007986 */ /* 0x000fe8000c101906 */
[----:B----4-:R-:W-:Y:S04]  /*20c0*/  STG.E desc[UR6][R2.64+0x200], R10 ;  /* 0x0002000a02007986 */ /* 0x010fe8000c101906 */
[----:B------:R-:W-:Y:S04]  /*20d0*/  STG.E desc[UR6][R2.64+0x204], R11 ;  /* 0x0002040b02007986 */ /* 0x000fe8000c101906 */
        /* <DEDUP_REMOVED lines=10> */
.L_x_615:
[----:B------:R-:W0:Y:S01]  /*2180*/  LDC.64 R14, c[0x0][0x3b8] ;  /* 0x0000ee00ff0e7b82 */ /* 0x000e220000000a00 */
[----:B--2---:R-:W-:Y:S01]  /*2190*/  IADD3 R9, P2, PT, RZ, -R2, RZ ;  /* 0x80000002ff097210 */ /* 0x004fe20007f5e0ff */
[----:B------:R-:W1:Y:S06]  /*21a0*/  LDCU.U8 UR4, c[0x0][0x380] ;  /* 0x00007000ff0477ac */ /* 0x000e6c0008000000 */
[----:B------:R-:W2:Y:S01]  /*21b0*/  LDC.64 R10, c[0x0][0x398] ;  /* 0x0000e600ff0a7b82 */ /* 0x000ea20000000a00 */
[----:B0-----:R-:W-:-:S04]  /*21c0*/  LEA R14, P0, R18, R14, 0x3 ;  /* 0x0000000e120e7211 */ /* 0x001fc800078018ff */
[----:B------:R-:W-:-:S05]  /*21d0*/  LEA.HI.X R15, R18, R15, RZ, 0x3, P0 ;  /* 0x0000000f120f7211 */ /* 0x000fca00000f1cff */
[----:B------:R-:W3:Y:S04]  /*21e0*/  LDG.E.64 R12, desc[UR6][R14.64+0x8] ;  /* 0x000008060e0c7981 */ /* 0x000ee8000c1e1b00 */
[----:B------:R0:W4:Y:S01]  /*21f0*/  LDG.E.64 R4, desc[UR6][R14.64] ;  /* 0x000000060e047981 */ /* 0x000122000c1e1b00 */
[CC--:B------:R-:W-:Y:S01]  /*2200*/  LOP3.LUT R17, R9.reuse, R18.reuse, RZ, 0xc0, !PT ;  /* 0x0000001209117212 */ /* 0x0c0fe200078ec0ff */
[----:B-1----:R-:W-:Y:S01]  /*2210*/  UPRMT UR4, UR4, 0x8880, URZ ;  /* 0x0000888004047896 */ /* 0x002fe200080000ff */
[----:B------:R-:W-:Y:S01]  /*2220*/  LOP3.LUT R9, R9, R18, RZ, 0xfc, !PT ;  /* 0x0000001209097212 */ /* 0x000fe200078efcff */
[----:B------:R-:W-:Y:S01]  /*2230*/  BSSY.RECONVERGENT B0, `(.L_x_638) ;  /* 0x00000e7000007945 */ /* 0x000fe20003800200 */
[C---:B------:R-:W-:Y:S01]  /*2240*/  SHF.L.U64.HI R6, R17.reuse, 0xb, RZ ;  /* 0x0000000b11067819 */ /* 0x040fe200000102ff */
[----:B------:R-:W-:Y:S01]  /*2250*/  IMAD.SHL.U32 R7, R17, 0x800, RZ ;  /* 0x0000080011077824 */ /* 0x000fe200078e00ff */
[----:B------:R-:W-:Y:S01]  /*2260*/  ISETP.NE.U32.AND P0, PT, R9, -0x1, PT ;  /* 0xffffffff0900780c */ /* 0x000fe20003f05070 */
[----:B------:R-:W-:Y:S01]  /*2270*/  UISETP.NE.AND UP0, UPT, UR4, URZ, UPT ;  /* 0x000000ff0400728c */ /* 0x000fe2000bf05270 */
[----:B------:R-:W-:Y:S01]  /*2280*/  IADD3 R17, P3, PT, R18, -R17, RZ ;  /* 0x8000001112117210 */ /* 0x000fe20007f7e0ff */
[--C-:B0-----:R-:W-:Y:S01]  /*2290*/  IMAD.X R15, RZ, RZ, ~R3.reuse, P2 ;  /* 0x000000ffff0f7224 */ /* 0x101fe200010e0e03 */
[C---:B------:R-:W-:Y:S01]  /*22a0*/  SHF.L.U64.HI R9, R2.reuse, 0xa, R3 ;  /* 0x0000000a02097819 */ /* 0x040fe20000010203 */
[----:B------:R-:W-:Y:S01]  /*22b0*/  IMAD.SHL.U32 R2, R2, 0x400, RZ ;  /* 0x0000040002027824 */ /* 0x000fe200078e00ff */
[----:B--2---:R-:W-:Y:S01]  /*22c0*/  IADD3 R3, P2, PT, -R7, R10, RZ ;  /* 0x0000000a07037210 */ /* 0x004fe20007f5e1ff */
[----:B------:R-:W-:Y:S01]  /*22d0*/  IMAD.X R10, RZ, RZ, -0x1, P3 ;  /* 0xffffffffff0a7424 */ /* 0x000fe200018e06ff */
[----:B------:R-:W-:Y:S01]  /*22e0*/  ISETP.NE.AND.EX P0, PT, R15, -0x1, PT, P0 ;  /* 0xffffffff0f00780c */ /* 0x000fe20003f05300 */
[----:B------:R-:W-:Y:S01]  /*22f0*/  ACQBULK ;  /* 0x000000000000782e */ /* 0x000fe20000000000 */
[----:B------:R-:W-:Y:S01]  /*2300*/  LOP3.LUT R2, R2, 0xfffff800, RZ, 0xc0, !PT ;  /* 0xfffff80002027812 */ /* 0x000fe200078ec0ff */
[----:B------:R-:W-:Y:S01]  /*2310*/  IMAD.X R8, R11, 0x1, ~R6, P2 ;  /* 0x000000010b087824 */ /* 0x000fe200010e0e06 */
[C---:B------:R-:W-:Y:S01]  /*2320*/  SHF.L.U64.HI R19, R17.reuse, 0xb, R10 ;  /* 0x0000000b11137819 */ /* 0x040fe2000001020a */
[----:B------:R-:W-:Y:S01]  /*2330*/  IMAD.SHL.U32 R11, R17, 0x800, RZ ;  /* 0x00000800110b7824 */ /* 0x000fe200078e00ff */
[----:B---3--:R-:W-:-:S05]  /*2340*/  IADD3 R21, P1, PT, R12, -R7, RZ ;  /* 0x800000070c157210 */ /* 0x008fca0007f3e0ff */
[----:B------:R-:W-:Y:S01]  /*2350*/  IMAD.X R12, R13, 0x1, ~R6, P1 ;  /* 0x000000010d0c7824 */ /* 0x000fe200008e0e06 */
[----:B------:R-:W-:Y:S01]  /*2360*/  ISETP.NE.U32.AND P1, PT, R17, -0x1, PT ;  /* 0xffffffff1100780c */ /* 0x000fe20003f25070 */
[----:B------:R-:W-:-:S03]  /*2370*/  IMAD.MOV.U32 R13, RZ, RZ, 0x7ff ;  /* 0x000007ffff0d7424 */ /* 0x000fc600078e00ff */
[----:B------:R-:W-:Y:S02]  /*2380*/  ISETP.NE.AND.EX P2, PT, R10, -0x1, PT, P1 ;  /* 0xffffffff0a00780c */ /* 0x000fe40003f45310 */
[-C--:B------:R-:W-:Y:S02]  /*2390*/  ISETP.GT.U32.AND P1, PT, R3, R2.reuse, PT ;  /* 0x000000020300720c */ /* 0x080fe40003f24070 */
[----:B----4-:R-:W-:Y:S02]  /*23a0*/  IADD3 R10, P3, PT, R4, -R7, RZ ;  /* 0x80000007040a7210 */ /* 0x010fe40007f7e0ff */
[----:B------:R-:W-:Y:S02]  /*23b0*/  ISETP.GT.U32.AND.EX P1, PT, R8, R9, PT, P1 ;  /* 0x000000090800720c */ /* 0x000fe40003f24110 */
[----:B------:R-:W-:Y:S01]  /*23c0*/  SEL R16, R13, 0x800, !P2 ;  /* 0x000008000d107807 */ /* 0x000fe20005000000 */
[----:B------:R-:W-:Y:S01]  /*23d0*/  IMAD.X R14, R5, 0x1, ~R6, P3 ;  /* 0x00000001050e7824 */ /* 0x000fe200018e0e06 */
[----:B------:R-:W-:-:S02]  /*23e0*/  SEL R15, R3, R2, P1 ;  /* 0x00000002030f7207 */ /* 0x000fc40000800000 */
[----:B------:R-:W-:Y:S02]  /*23f0*/  IADD3 R13, P2, PT, -R10, R11, RZ ;  /* 0x0000000b0a0d7210 */ /* 0x000fe40007f5e1ff */
[----:B------:R-:W-:Y:S02]  /*2400*/  IADD3 R11, P3, P4, -R21, R16, R11 ;  /* 0x00000010150b7210 */ /* 0x000fe40007c7e10b */
[----:B------:R-:W-:Y:S01]  /*2410*/  SEL R16, R8, R9, P1 ;  /* 0x0000000908107207 */ /* 0x000fe20000800000 */
[----:B------:R-:W-:Y:S01]  /*2420*/  IMAD.X R14, R19, 0x1, ~R14, P2 ;  /* 0x00000001130e7824 */ /* 0x000fe200010e0e0e */
[----:B------:R-:W-:Y:S02]  /*2430*/  IADD3 R15, P1, PT, R15, -R2, RZ ;  /* 0x800000020f0f7210 */ /* 0x000fe40007f3e0ff */
[----:B------:R-:W-:Y:S02]  /*2440*/  IADD3.X R12, PT, PT, ~R12, RZ, R19, P3, P4 ;  /* 0x000000ff0c0c7210 */ /* 0x000fe40001fe8513 */
[----:B------:R-:W-:Y:S01]  /*2450*/  SEL R20, R2, R11, !P0 ;  /* 0x0000000b02147207 */ /* 0x000fe20004000000 */
[----:B------:R-:W-:Y:S01]  /*2460*/  IMAD.X R17, R16, 0x1, ~R9, P1 ;  /* 0x0000000110117824 */ /* 0x000fe200008e0e09 */
[----:B------:R-:W-:-:S02]  /*2470*/  ISETP.LT.U32.AND P2, PT, R2, R3, PT ;  /* 0x000000030200720c */ /* 0x000fc40003f41070 */
[----:B------:R-:W-:Y:S02]  /*2480*/  SEL R11, R9, R12, !P0 ;  /* 0x0000000c090b7207 */ /* 0x000fe40004000000 */
[-C--:B------:R-:W-:Y:S02]  /*2490*/  ISETP.LT.U32.AND P1, PT, R13, R15.reuse, PT ;  /* 0x0000000f0d00720c */ /* 0x080fe40003f21070 */
[----:B------:R-:W-:Y:S02]  /*24a0*/  ISETP.LT.U32.AND P3, PT, R20, R15, PT ;  /* 0x0000000f1400720c */ /* 0x000fe40003f61070 */
[----:B------:R-:W-:Y:S02]  /*24b0*/  ISETP.LT.U32.AND.EX P2, PT, R9, R8, PT, P2 ;  /* 0x000000080900720c */ /* 0x000fe40003f41120 */
[-C--:B------:R-:W-:Y:S02]  /*24c0*/  ISETP.LT.U32.AND.EX P1, PT, R14, R17.reuse, PT, P1 ;  /* 0x000000110e00720c */ /* 0x080fe40003f21110 */
[----:B------:R-:W-:-:S02]  /*24d0*/  ISETP.LT.U32.AND.EX P3, PT, R11, R17, PT, P3 ;  /* 0x000000110b00720c */ /* 0x000fc40003f61130 */
[----:B------:R-:W-:Y:S02]  /*24e0*/  @!P0 SEL R21, R2, R3, P2 ;  /* 0x0000000302158207 */ /* 0x000fe40001000000 */
[-C--:B------:R-:W-:Y:S02]  /*24f0*/  SEL R3, R13, R15.reuse, P1 ;  /* 0x0000000f0d037207 */ /* 0x080fe40000800000 */
[----:B------:R-:W-:Y:S01]  /*2500*/  SEL R20, R20, R15, P3 ;  /* 0x0000000f14147207 */ /* 0x000fe20001800000 */
[----:B------:R-:W-:Y:S01]  /*2510*/  IMAD.IADD R21, R21, 0x1, -R10 ;  /* 0x0000000115157824 */ /* 0x000fe200078e0a0a */
[----:B------:R-:W-:-:S03]  /*2520*/  SEL R8, R14, R17, P1 ;  /* 0x000000110e087207 */ /* 0x000fc60000800000 */
[----:B------:R-:W-:Y:S01]  /*2530*/  IMAD.IADD R20, R20, 0x1, -R3 ;  /* 0x0000000114147824 */ /* 0x000fe200078e0a03 */
[----:B------:R-:W-:Y:S06]  /*2540*/  BRA.U !UP0, `(.L_x_639) ;  /* 0x00000005086c7547 */ /* 0x000fec000b800000 */
[----:B------:R-:W-:Y:S01]  /*2550*/  IADD3 R3, P0, P1, R3, R7, R2 ;  /* 0x0000000703037210 */ /* 0x000fe2000791e002 */
[----:B------:R-:W0:Y:S01]  /*2560*/  LDCU.64 UR4, c[0x0][0x388] ;  /* 0x00007100ff0477ac */ /* 0x000e220008000a00 */
[----:B------:R-:W-:Y:S01]  /*2570*/  IMAD.IADD R19, R21, 0x1, R20 ;  /* 0x0000000115137824 */ /* 0x000fe200078e0214 */
[----:B------:R-:W-:Y:S01]  /*2580*/  BSSY.RECONVERGENT B1, `(.L_x_640) ;  /* 0x0000012000017945 */ /* 0x000fe20003800200 */
[----:B------:R-:W-:Y:S01]  /*2590*/  IADD3.X R9, PT, PT, R8, R6, R9, P0, P1 ;  /* 0x0000000608097210 */ /* 0x000fe200007e2409 */
[----:B------:R-:W-:Y:S01]  /*25a0*/  IMAD.IADD R2, R0, 0x1, -R21 ;  /* 0x0000000100027824 */ /* 0x000fe200078e0a15 */
[----:B------:R-:W-:-:S04]  /*25b0*/  IADD3 R4, P0, PT, R4, R0, RZ ;  /* 0x0000000004047210 */ /* 0x000fc80007f1e0ff */
[----:B------:R-:W-:Y:S01]  /*25c0*/  IADD3 R3, P1, PT, R2, R3, RZ ;  /* 0x0000000302037210 */ /* 0x000fe20007f3e0ff */
[----:B------:R-:W-:Y:S01]  /*25d0*/  IMAD.X R5, RZ, RZ, R5, P0 ;  /* 0x000000ffff057224 */ /* 0x000fe200000e0605 */
[----:B------:R-:W-:Y:S02]  /*25e0*/  ISETP.GE.AND P0, PT, R0, R19, PT ;  /* 0x000000130000720c */ /* 0x000fe40003f06270 */
[----:B------:R-:W-:Y:S02]  /*25f0*/  LEA.HI.X.SX32 R2, R2, R9, 0x1, P1 ;  /* 0x0000000902027211 */ /* 0x000fe400008f0eff */
[C---:B0-----:R-:W-:Y:S02]  /*2600*/  LEA R22, P1, R4.reuse, UR4, 0x3 ;  /* 0x0000000404167c11 */ /* 0x041fe4000f8218ff */
[----:B------:R-:W-:Y:S02]  /*2610*/  LEA R24, P2, R3, UR4, 0x3 ;  /* 0x0000000403187c11 */ /* 0x000fe4000f8418ff */
[----:B------:R-:W-:-:S02]  /*2620*/  LEA.HI.X R23, R4, UR5, R5, 0x3, P1 ;  /* 0x0000000504177c11 */ /* 0x000fc400088f1c05 */
[----:B------:R-:W-:-:S03]  /*2630*/  LEA.HI.X R25, R3, UR5, R2, 0x3, P2 ;  /* 0x0000000503197c11 */ /* 0x000fc600090f1c02 */
[----:B------:R-:W-:Y:S06]  /*2640*/  @P0 BRA `(.L_x_641) ;  /* 0x0000000000140947 */ /* 0x000fec0003800000 */
[----:B------:R-:W-:-:S13]  /*2650*/  ISETP.GE.AND P0, PT, R0, R21, PT ;  /* 0x000000150000720c */ /* 0x000fda0003f06270 */
[----:B------:R0:W5:Y:S04]  /*2660*/  @!P0 LDG.E R16, desc[UR6][R22.64] ;  /* 0x0000000616108981 */ /* 0x000168000c1e1900 */
[----:B------:R0:W5:Y:S04]  /*2670*/  @!P0 LDG.E R17, desc[UR6][R22.64+0x4] ;  /* 0x0000040616118981 */ /* 0x000168000c1e1900 */
[----:B------:R0:W5:Y:S04]  /*2680*/  @P0 LDG.E R16, desc[UR6][R24.64] ;  /* 0x0000000618100981 */ /* 0x000168000c1e1900 */
[----:B------:R0:W5:Y:S02]  /*2690*/  @P0 LDG.E R17, desc[UR6][R24.64+0x4] ;  /* 0x0000040618110981 */ /* 0x000164000c1e1900 */
.L_x_641:
[----:B------:R-:W-:Y:S05]  /*26a0*/  BSYNC.RECONVERGENT B1 ;  /* 0x0000000000017941 */ /* 0x000fea0003800200 */
.L_x_640:
        /* <DEDUP_REMOVED lines=9> */
.L_x_643:
[----:B------:R-:W-:Y:S05]  /*2740*/  BSYNC.RECONVERGENT B1 ;  /* 0x0000000000017941 */ /* 0x000fea0003800200 */
.L_x_642:
        /* <DEDUP_REMOVED lines=9> */
.L_x_645:
[----:B------:R-:W-:Y:S05]  /*27e0*/  BSYNC.RECONVERGENT B1 ;  /* 0x0000000000017941 */ /* 0x000fea0003800200 */
.L_x_644:
        /* <DEDUP_REMOVED lines=9> */
.L_x_647:
[----:B------:R-:W-:Y:S05]  /*2880*/  BSYNC.RECONVERGENT B1 ;  /* 0x0000000000017941 */ /* 0x000fea0003800200 */
.L_x_646:
        /* <DEDUP_REMOVED lines=9> */
.L_x_649:
[----:B------:R-:W-:Y:S05]  /*2920*/  BSYNC.RECONVERGENT B1 ;  /* 0x0000000000017941 */ /* 0x000fea0003800200 */
.L_x_648:
        /* <DEDUP_REMOVED lines=9> */
.L_x_651:
[----:B------:R-:W-:Y:S05]  /*29c0*/  BSYNC.RECONVERGENT B1 ;  /* 0x0000000000017941 */ /* 0x000fea0003800200 */
.L_x_650:
        /* <DEDUP_REMOVED lines=9> */
.L_x_653:
[----:B------:R-:W-:Y:S05]  /*2a60*/  BSYNC.RECONVERGENT B1 ;  /* 0x0000000000017941 */ /* 0x000fea0003800200 */
.L_x_652:
[----:B------:R-:W-:-:S05]  /*2a70*/  VIADD R2, R0, 0x700 ;  /* 0x0000070000027836 */ /* 0x000fca0000000000 */
[----:B------:R-:W-:-:S13]  /*2a80*/  ISETP.GE.AND P0, PT, R2, R19, PT ;  /* 0x000000130200720c */ /* 0x000fda0003f06270 */
[----:B------:R-:W-:Y:S05]  /*2a90*/  @P0 BRA `(.L_x_654) ;  /* 0x0000000400800947 */ /* 0x000fea0003800000 */
[----:B------:R-:W-:-:S13]  /*2aa0*/  ISETP.GE.AND P0, PT, R2, R21, PT ;  /* 0x000000150200720c */ /* 0x000fda0003f06270 */
[----:B------:R0:W5:Y:S04]  /*2ab0*/  @P0 LDG.E R2, desc[UR6][R24.64+0x3800] ;  /* 0x0038000618020981 */ /* 0x000168000c1e1900 */
[----:B------:R0:W5:Y:S04]  /*2ac0*/  @P0 LDG.E R3, desc[UR6][R24.64+0x3804] ;  /* 0x0038040618030981 */ /* 0x000168000c1e1900 */
[----:B------:R0:W5:Y:S04]  /*2ad0*/  @!P0 LDG.E R2, desc[UR6][R22.64+0x3800] ;  /* 0x0038000616028981 */ /* 0x000168000c1e1900 */
[----:B------:R0:W5:Y:S01]  /*2ae0*/  @!P0 LDG.E R3, desc[UR6][R22.64+0x3804] ;  /* 0x0038040616038981 */ /* 0x000162000c1e1900 */
[----:B------:R-:W-:Y:S05]  /*2af0*/  BRA `(.L_x_654) ;  /* 0x0000000400687947 */ /* 0x000fea0003800000 */
.L_x_639:
[----:B------:R-:W0:Y:S01]  /*2b00*/  LDCU.64 UR4, c[0x0][0x3a0] ;  /* 0x00007400ff0477ac */ /* 0x000e220008000a00 */
[----:B------:R-:W-:Y:S01]  /*2b10*/  IMAD.IADD R19, R21, 0x1, R20 ;  /* 0x0000000115137824 */ /* 0x000fe200078e0214 */
[----:B------:R-:W-:Y:S01]  /*2b20*/  IADD3 R2, P0, P1, R3, R7, R2 ;  /* 0x0000000703027210 */ /* 0x000fe2000791e002 */
[C---:B------:R-:W-:Y:S01]  /*2b30*/  IMAD.IADD R7, R0.reuse, 0x1, -R21 ;  /* 0x0000000100077824 */ /* 0x040fe200078e0a15 */
[----:B------:R-:W-:Y:S02]  /*2b40*/  BSSY.RECONVERGENT B1, `(.L_x_655) ;  /* 0x0000011000017945 */ /* 0x000fe40003800200 */
[----:B------:R-:W-:Y:S02]  /*2b50*/  ISETP.GE.AND P2, PT, R0, R19, PT ;  /* 0x000000130000720c */ /* 0x000fe40003f46270 */
[----:B------:R-:W-:Y:S02]  /*2b60*/  IADD3.X R6, PT, PT, R8, R6, R9, P0, P1 ;  /* 0x0000000608067210 */ /* 0x000fe400007e2409 */
[----:B------:R-:W-:-:S02]  /*2b70*/  IADD3 R3, P0, PT, R4, R0, RZ ;  /* 0x0000000004037210 */ /* 0x000fc40007f1e0ff */
[----:B------:R-:W-:-:S03]  /*2b80*/  IADD3 R2, P1, PT, R7, R2, RZ ;  /* 0x0000000207027210 */ /* 0x000fc60007f3e0ff */
[----:B------:R-:W-:Y:S01]  /*2b90*/  IMAD.X R4, RZ, RZ, R5, P0 ;  /* 0x000000ffff047224 */ /* 0x000fe200000e0605 */
[----:B------:R-:W-:Y:S02]  /*2ba0*/  LEA.HI.X.SX32 R7, R7, R6, 0x1, P1 ;  /* 0x0000000607077211 */ /* 0x000fe400008f0eff */
[C---:B0-----:R-:W-:Y:S02]  /*2bb0*/  LEA R22, P0, R3.reuse, UR4, 0x3 ;  /* 0x0000000403167c11 */ /* 0x041fe4000f8018ff */
[C---:B------:R-:W-:Y:S02]  /*2bc0*/  LEA R24, P1, R2.reuse, UR4, 0x3 ;  /* 0x0000000402187c11 */ /* 0x040fe4000f8218ff */
[----:B------:R-:W-:Y:S02]  /*2bd0*/  LEA.HI.X R23, R3, UR5, R4, 0x3, P0 ;  /* 0x0000000503177c11 */ /* 0x000fe400080f1c04 */
[----:B------:R-:W-:Y:S01]  /*2be0*/  LEA.HI.X R25, R2, UR5, R7, 0x3, P1 ;  /* 0x0000000502197c11 */ /* 0x000fe200088f1c07 */
[----:B------:R-:W-:Y:S08]  /*2bf0*/  @P2 BRA `(.L_x_656) ;  /* 0x0000000000142947 */ /* 0x000ff00003800000 */
[----:B------:R-:W-:-:S13]  /*2c00*/  ISETP.GE.AND P0, PT, R0, R21, PT ;  /* 0x000000150000720c */ /* 0x000fda0003f06270 */
[----:B------:R0:W5:Y:S04]  /*2c10*/  @!P0 LDG.E R16, desc[UR6][R22.64] ;  /* 0x0000000616108981 */ /* 0x000168000c1e1900 */
[----:B------:R0:W5:Y:S04]  /*2c20*/  @!P0 LDG.E R17, desc[UR6][R22.64+0x4] ;  /* 0x0000040616118981 */ /* 0x000168000c1e1900 */
[----:B------:R0:W5:Y:S04]  /*2c30*/  @P0 LDG.E R16, desc[UR6][R24.64] ;  /* 0x0000000618100981 */ /* 0x000168000c1e1900 */
[----:B------:R0:W5:Y:S02]  /*2c40*/  @P0 LDG.E R17, desc[UR6][R24.64+0x4] ;  /* 0x0000040618110981 */ /* 0x000164000c1e1900 */
.L_x_656:
[----:B------:R-:W-:Y:S05]  /*2c50*/  BSYNC.RECONVERGENT B1 ;  /* 0x0000000000017941 */ /* 0x000fea0003800200 */
.L_x_655:
        /* <DEDUP_REMOVED lines=9> */
.L_x_658:
[----:B------:R-:W-:Y:S05]  /*2cf0*/  BSYNC.RECONVERGENT B1 ;  /* 0x0000000000017941 */ /* 0x000fea0003800200 */
.L_x_657:
        /* <DEDUP_REMOVED lines=9> */
.L_x_660:
[----:B------:R-:W-:Y:S05]  /*2d90*/  BSYNC.RECONVERGENT B1 ;  /* 0x0000000000017941 */ /* 0x000fea0003800200 */
.L_x_659:
        /* <DEDUP_REMOVED lines=9> */
.L_x_662:
[----:B------:R-:W-:Y:S05]  /*2e30*/  BSYNC.RECONVERGENT B1 ;  /* 0x0000000000017941 */ /* 0x000fea0003800200 */
.L_x_661:
        /* <DEDUP_REMOVED lines=9> */
.L_x_664:
[----:B------:R-:W-:Y:S05]  /*2ed0*/  BSYNC.RECONVERGENT B1 ;  /* 0x0000000000017941 */ /* 0x000fea0003800200 */
.L_x_663:
        /* <DEDUP_REMOVED lines=9> */
.L_x_666:
[----:B------:R-:W-:Y:S05]  /*2f70*/  BSYNC.RECONVERGENT B1 ;  /* 0x0000000000017941 */ /* 0x000fea0003800200 */
.L_x_665:
        /* <DEDUP_REMOVED lines=9> */
.L_x_668:
[----:B------:R-:W-:Y:S05]  /*3010*/  BSYNC.RECONVERGENT B1 ;  /* 0x0000000000017941 */ /* 0x000fea0003800200 */
.L_x_667:
[----:B------:R-:W-:-:S05]  /*3020*/  VIADD R2, R0, 0x700 ;  /* 0x0000070000027836 */ /* 0x000fca0000000000 */
[----:B------:R-:W-:-:S13]  /*3030*/  ISETP.GE.AND P0, PT, R2, R19, PT ;  /* 0x000000130200720c */ /* 0x000fda0003f06270 */
[----:B------:R-:W-:Y:S05]  /*3040*/  @P0 BRA `(.L_x_654) ;  /* 0x0000000000140947 */ /* 0x000fea0003800000 */
[----:B------:R-:W-:-:S13]  /*3050*/  ISETP.GE.AND P0, PT, R2, R21, PT ;  /* 0x000000150200720c */ /* 0x000fda0003f06270 */
[----:B------:R0:W5:Y:S04]  /*3060*/  @P0 LDG.E R2, desc[UR6][R24.64+0x3800] ;  /* 0x0038000618020981 */ /* 0x000168000c1e1900 */
[----:B------:R0:W5:Y:S04]  /*3070*/  @P0 LDG.E R3, desc[UR6][R24.64+0x3804] ;  /* 0x0038040618030981 */ /* 0x000168000c1e1900 */
[----:B------:R0:W5:Y:S04]  /*3080*/  @!P0 LDG.E R2, desc[UR6][R22.64+0x3800] ;  /* 0x0038000616028981 */ /* 0x000168000c1e1900 */
[----:B------:R0:W5:Y:S02]  /*3090*/  @!P0 LDG.E R3, desc[UR6][R22.64+0x3804] ;  /* 0x0038040616038981 */ /* 0x000164000c1e1900 */
.L_x_654:
[----:B------:R-:W-:Y:S05]  /*30a0*/  BSYNC.RECONVERGENT B0 ;  /* 0x0000000000007941 */ /* 0x000fea0003800200 */
.L_x_638:
[----:B------:R-:W0:Y:S01]  /*30b0*/  S2UR UR5, SR_CgaCtaId ;  /* 0x00000000000579c3 */ /* 0x000e220000008800 */
[----:B------:R-:W-:Y:S01]  /*30c0*/  UMOV UR4, 0x400 ;  /* 0x0000040000047882 */ /* 0x000fe20000000000 */
[----:B01234-:R-:W-:Y:S01]  /*30d0*/  IMAD.SHL.U32 R22, R0, 0x8, RZ ;  /* 0x0000000800167824 */ /* 0x01ffe200078e00ff */
[----:B------:R-:W-:-:S09]  /*30e0*/  ULEA UR4, UR5, UR4, 0x18 ;  /* 0x0000000405047291 */ /* 0x000fd2000f8ec0ff */
[----:B-----5:R-:W-:Y:S04]  /*30f0*/  STS.64 [R22+UR4], R16 ;  /* 0x0000001016007988 */ /* 0x020fe80008000a04 */
[----:B------:R-:W-:Y:S04]  /*3100*/  STS.64 [R22+UR4+0x800], R14 ;  /* 0x0008000e16007988 */ /* 0x000fe80008000a04 */
[----:B------:R-:W-:Y:S04]  /*3110*/  STS.64 [R22+UR4+0x1000], R12 ;  /* 0x0010000c16007988 */ /* 0x000fe80008000a04 */
[----:B------:R-:W-:Y:S04]  /*3120*/  STS.64 [R22+UR4+0x1800], R10 ;  /* 0x0018000a16007988 */ /* 0x000fe80008000a04 */
[----:B------:R-:W-:Y:S04]  /*3130*/  STS.64 [R22+UR4+0x2000], R8 ;  /* 0x0020000816007988 */ /* 0x000fe80008000a04 */
[----:B------:R-:W-:Y:S04]  /*3140*/  STS.64 [R22+UR4+0x2800], R6 ;  /* 0x0028000616007988 */ /* 0x000fe80008000a04 */
[----:B------:R-:W-:Y:S04]  /*3150*/  STS.64 [R22+UR4+0x3000], R4 ;  /* 0x0030000416007988 */ /* 0x000fe80008000a04 */
[----:B------:R0:W-:Y:S01]  /*3160*/  STS.64 [R22+UR4+0x3800], R2 ;  /* 0x0038000216007988 */ /* 0x0001e20008000a04 */
[----:B------:R-:W-:Y:S01]  /*3170*/  BAR.SYNC.DEFER_BLOCKING 0x0 ;  /* 0x0000000000007b1d */ /* 0x000fe20000010000 */
[----:B0-----:R-:W-:-:S07]  /*3180*/  VIMNMX R3, PT, PT, R22, R19, PT ;  /* 0x0000001316037248 */ /* 0x001fce0003fe0100 */
[----:B------:R-:W-:Y:S01]  /*3190*/  PREEXIT ;  /* 0x000000000000782d */ /* 0x000fe20000000000 */
[----:B------:R-:W-:Y:S01]  /*31a0*/  BSSY.RECONVERGENT B0, `(.L_x_669) ;  /* 0x0000019000007945 */ /* 0x000fe20003800200 */
[----:B------:R-:W-:Y:S01]  /*31b0*/  LEA R4, R21, UR4, 0x3 ;  /* 0x0000000415047c11 */ /* 0x000fe2000f8e18ff */
[C---:B------:R-:W-:Y:S01]  /*31c0*/  IMAD.IADD R2, R3.reuse, 0x1, -R20 ;  /* 0x0000000103027824 */ /* 0x040fe200078e0a14 */
[----:B------:R-:W-:Y:S02]  /*31d0*/  ISETP.GE.AND P0, PT, R3, R20, PT ;  /* 0x000000140300720c */ /* 0x000fe40003f06270 */
[----:B------:R-:W-:Y:S02]  /*31e0*/  VIMNMX R5, PT, PT, R21, R3, PT ;  /* 0x0000000315057248 */ /* 0x000fe40003fe0100 */
[----:B------:R-:W-:-:S04]  /*31f0*/  SEL R2, R2, RZ, P0 ;  /* 0x000000ff02027207 */ /* 0x000fc80000000000 */
[----:B------:R-:W-:-:S13]  /*3200*/  ISETP.GE.AND P0, PT, R2, R5, PT ;  /* 0x000000050200720c */ /* 0x000fda0003f06270 */
[----:B------:R-:W-:Y:S05]  /*3210*/  @P0 BRA `(.L_x_670) ;  /* 0x0000000000440947 */ /* 0x000fea0003800000 */
.L_x_671:
        /* <DEDUP_REMOVED lines=17> */
.L_x_670:
[----:B------:R-:W-:Y:S05]  /*3330*/  BSYNC.RECONVERGENT B0 ;  /* 0x0000000000007941 */ /* 0x000fea0003800200 */
.L_x_669:
[----:B------:R-:W-:Y:S01]  /*3340*/  IMAD.IADD R3, R3, 0x1, -R2 ;  /* 0x0000000103037824 */ /* 0x000fe200078e0a02 */
[----:B------:R-:W-:Y:S01]  /*3350*/  LEA R9, R2, UR4, 0x3 ;  /* 0x0000000402097c11 */ /* 0x000fe2000f8e18ff */
[----:B------:R-:W-:Y:S01]  /*3360*/  BSSY.RECONVERGENT B0, `(.L_x_672) ;  /* 0x000000d000007945 */ /* 0x000fe20003800200 */
[----:B------:R-:W-:Y:S01]  /*3370*/  PLOP3.LUT P0, PT, PT, PT, PT, 0x8, 0x80 ;  /* 0x000000000080781c */ /* 0x000fe20003f0e170 */
[----:B------:R-:W-:Y:S02]  /*3380*/  IMAD R7, R3, 0x8, R4 ;  /* 0x0000000803077824 */ /* 0x000fe400078e0204 */
[----:B------:R0:W1:Y:S01]  /*3390*/  LDS.64 R22, [R9] ;  /* 0x0000000009167984 */ /* 0x0000620000000a00 */
[----:B------:R-:W-:-:S03]  /*33a0*/  IMAD.IADD R8, R21, 0x1, R3 ;  /* 0x0000000115087824 */ /* 0x000fc600078e0203 */
[----:B------:R0:W2:Y:S02]  /*33b0*/  LDS.64 R24, [R7] ;  /* 0x0000000007187984 */ /* 0x0000a40000000a00 */
[----:B------:R-:W-:-:S13]  /*33c0*/  ISETP.GE.AND P1, PT, R8, R19, PT ;  /* 0x000000130800720c */ /* 0x000fda0003f26270 */
[----:B0-----:R-:W-:Y:S05]  /*33d0*/  @P1 BRA `(.L_x_673) ;  /* 0x0000000000141947 */ /* 0x001fea0003800000 */
[----:B-12---:R-:W-:Y:S02]  /*33e0*/  ISETP.GE.AND P1, PT, R24, R22, PT ;  /* 0x000000161800720c */ /* 0x006fe40003f26270 */
[----:B------:R-:W-:Y:S02]  /*33f0*/  PLOP3.LUT P0, PT, PT, PT, PT, 0x80, 0x8 ;  /* 0x000000000008781c */ /* 0x000fe40003f0f070 */
[----:B------:R-:W-:-:S13]  /*3400*/  ISETP.GE.OR P1, PT, R2, R21, !P1 ;  /* 0x000000150200720c */ /* 0x000fda0004f26670 */
[----:B------:R-:W-:-:S04]  /*3410*/  @!P1 ISETP.GT.AND P2, PT, R25, R23, PT ;  /* 0x000000171900920c */ /* 0x000fc80003f44270 */
[----:B------:R-:W-:-:S13]  /*3420*/  @!P1 ISETP.LE.AND P0, PT, R24, R22, !P2 ;  /* 0x000000161800920c */ /* 0x000fda0005703270 */
.L_x_673:
[----:B------:R-:W-:Y:S05]  /*3430*/  BSYNC.RECONVERGENT B0 ;  /* 0x0000000000007941 */ /* 0x000fea0003800200 */
.L_x_672:
        /* <DEDUP_REMOVED lines=19> */
.L_x_675:
[----:B------:R-:W-:Y:S05]  /*3570*/  BSYNC.RECONVERGENT B0 ;  /* 0x0000000000007941 */ /* 0x000fea0003800200 */
.L_x_674:
        /* <DEDUP_REMOVED lines=19> */
.L_x_677:
[----:B------:R-:W-:Y:S05]  /*36b0*/  BSYNC.RECONVERGENT B0 ;  /* 0x0000000000007941 */ /* 0x000fea0003800200 */
.L_x_676:
        /* <DEDUP_REMOVED lines=19> */
.L_x_679:
[----:B------:R-:W-:Y:S05]  /*37f0*/  BSYNC.RECONVERGENT B0 ;  /* 0x0000000000007941 */ /* 0x000fea0003800200 */
.L_x_678:
[----:B------:R-:W-:Y:S01]  /*3800*/  @!P0 IMAD.MOV R16, RZ, RZ, R12 ;  /* 0x000000ffff108224 */ /* 0x000fe200078e020c */
[----:B------:R-:W-:Y:S01]  /*3810*/  BSSY.RECONVERGENT B0, `(.L_x_680) ;  /* 0x0000012000007945 */ /* 0x000fe20003800200 */
[----:B------:R-:W-:Y:S01]  /*3820*/  @P0 IMAD.MOV R20, RZ, RZ, R14 ;  /* 0x000000ffff140224 */ /* 0x000fe200078e020e */
[----:B-12---:R-:W-:Y:S01]  /*3830*/  SEL R11, R25, R23, P0 ;  /* 0x00000017190b7207 */ /* 0x006fe20000000000 */
[C---:B------:R-:W-:Y:S01]  /*3840*/  VIADD R14, R16.reuse, 0x1 ;  /* 0x00000001100e7836 */ /* 0x040fe20000000000 */
[----:B------:R-:W-:Y:S01]  /*3850*/  ISETP.GE.AND P1, PT, R16, R19, PT ;  /* 0x000000131000720c */ /* 0x000fe20003f26270 */
        /* <DEDUP_REMOVED lines=13> */
.L_x_681:
[----:B------:R-:W-:Y:S05]  /*3930*/  BSYNC.RECONVERGENT B0 ;  /* 0x0000000000007941 */ /* 0x000fea0003800200 */
.L_x_680:
        /* <DEDUP_REMOVED lines=19> */
.L_x_683:
[----:B------:R-:W-:Y:S05]  /*3a70*/  BSYNC.RECONVERGENT B0 ;  /* 0x0000000000007941 */ /* 0x000fea0003800200 */
.L_x_682:
[----:B------:R-:W-:Y:S01]  /*3a80*/  @!P0 IMAD.MOV R16, RZ, RZ, R14 ;  /* 0x000000ffff108224 */ /* 0x000fe200078e020e */
[----:B------:R-:W-:Y:S01]  /*3a90*/  BSSY.RECONVERGENT B0, `(.L_x_684) ;  /* 0x0000010000007945 */ /* 0x000fe20003800200 */
[----:B------:R-:W-:Y:S01]  /*3aa0*/  @P0 IMAD.MOV R20, RZ, RZ, R26 ;  /* 0x000000ffff140224 */ /* 0x000fe200078e021a */
[----:B-12---:R-:W-:Y:S02]  /*3ab0*/  SEL R15, R25, R23, P0 ;  /* 0x00000017190f7207 */ /* 0x006fe40000000000 */
[----:B------:R-:W-:Y:S02]  /*3ac0*/  ISETP.GE.AND P1, PT, R16, R19, PT ;  /* 0x000000131000720c */ /* 0x000fe40003f26270 */
        /* <DEDUP_REMOVED lines=12> */
.L_x_685:
[----:B------:R-:W-:Y:S05]  /*3b90*/  BSYNC.RECONVERGENT B0 ;  /* 0x0000000000007941 */ /* 0x000fea0003800200 */
.L_x_684:
[----:B------:R-:W3:Y:S01]  /*3ba0*/  S2UR UR5, SR_CgaCtaId ;  /* 0x00000000000579c3 */ /* 0x000ee20000008800 */
[----:B------:R-:W-:Y:S01]  /*3bb0*/  UMOV UR4, 0x400 ;  /* 0x0000040000047882 */ /* 0x000fe20000000000 */
[----:B0-----:R-:W-:Y:S01]  /*3bc0*/  VIADD R3, R16, 0x1 ;  /* 0x0000000110037836 */ /* 0x001fe20000000000 */
[----:B------:R-:W-:Y:S01]  /*3bd0*/  BSSY.RECONVERGENT B0, `(.L_x_686) ;  /* 0x0000015000007945 */ /* 0x000fe20003800200 */
[----:B------:R-:W-:Y:S01]  /*3be0*/  @!P0 IMAD.MOV R3, RZ, RZ, R16 ;  /* 0x000000ffff038224 */ /* 0x000fe200078e0210 */
[----:B-12---:R-:W-:Y:S01]  /*3bf0*/  SEL R17, R25, R23, P0 ;  /* 0x0000001719117207 */ /* 0x006fe20000000000 */
[----:B------:R-:W-:Y:S01]  /*3c00*/  VIADD R26, R20, 0x1 ;  /* 0x00000001141a7836 */ /* 0x000fe20000000000 */
[----:B------:R-:W-:Y:S01]  /*3c10*/  SEL R16, R24, R22, P0 ;  /* 0x0000001618107207 */ /* 0x000fe20000000000 */
[----:B------:R-:W-:Y:S01]  /*3c20*/  @P0 IMAD.MOV R26, RZ, RZ, R20 ;  /* 0x000000ffff1a0224 */ /* 0x000fe200078e0214 */
[----:B------:R-:W-:Y:S01]  /*3c30*/  ISETP.GE.AND P1, PT, R3, R19, PT ;  /* 0x000000130300720c */ /* 0x000fe20003f26270 */
        /* <DEDUP_REMOVED lines=14> */
.L_x_687:
[----:B------:R-:W-:Y:S05]  /*3d20*/  BSYNC.RECONVERGENT B0 ;  /* 0x0000000000007941 */ /* 0x000fea0003800200 */
.L_x_686:
[----:B------:R-:W3:Y:S01]  /*3d30*/  LDCU.U8 UR4, c[0x0][0x380] ;  /* 0x00007000ff0477ac */ /* 0x000ee20008000000 */
[----:B-12---:R-:W-:Y:S01]  /*3d40*/  SEL R23, R25, R23, P0 ;  /* 0x0000001719177207 */ /* 0x006fe20000000000 */
[----:B0-----:R-:W-:Y:S01]  /*3d50*/  IMAD.SHL.U32 R3, R0, 0x8, RZ ;  /* 0x0000000800037824 */ /* 0x001fe200078e00ff */
[----:B------:R-:W-:Y:S01]  /*3d60*/  SEL R22, R24, R22, P0 ;  /* 0x0000001618167207 */ /* 0x000fe20000000000 */
[----:B---3--:R-:W-:-:S04]  /*3d70*/  UPRMT UR4, UR4, 0x8880, URZ ;  /* 0x0000888004047896 */ /* 0x008fc800080000ff */
[----:B------:R-:W-:Y:S01]  /*3d80*/  UISETP.NE.AND UP0, UPT, UR4, URZ, UPT ;  /* 0x000000ff0400728c */ /* 0x000fe2000bf05270 */
[----:B------:R-:W-:Y:S08]  /*3d90*/  BAR.SYNC.DEFER_BLOCKING 0x0 ;  /* 0x0000000000007b1d */ /* 0x000ff00000010000 */
[----:B------:R-:W-:Y:S05]  /*3da0*/  BRA.U !UP0, `(.L_x_688) ;  /* 0x0000000508687547 */ /* 0x000fea000b800000 */
[----:B------:R-:W0:Y:S01]  /*3db0*/  S2R R20, SR_LANEID ;  /* 0x0000000000147919 */ /* 0x000e220000000000 */
[----:B------:R-:W-:Y:S01]  /*3dc0*/  LOP3.LUT R3, R3, 0x1f00, RZ, 0xc0, !PT ;  /* 0x00001f0003037812 */ /* 0x000fe200078ec0ff */
[----:B------:R-:W1:Y:S01]  /*3dd0*/  LDCU.64 UR4, c[0x0][0x3a0] ;  /* 0x00007400ff0477ac */ /* 0x000e620008000a00 */
[C---:B------:R-:W-:Y:S02]  /*3de0*/  ISETP.NE.AND P0, PT, R0.reuse, RZ, PT ;  /* 0x000000ff0000720c */ /* 0x040fe40003f05270 */
[----:B------:R-:W-:Y:S01]  /*3df0*/  LOP3.LUT R0, R0, 0x1f, RZ, 0xc0, !PT ;  /* 0x0000001f00007812 */ /* 0x000fe200078ec0ff */
[----:B0-----:R-:W-:-:S04]  /*3e00*/  IMAD R21, R20, 0x8, R3 ;  /* 0x0000000814157824 */ /* 0x001fc800078e0203 */
[----:B------:R-:W-:Y:S01]  /*3e10*/  IMAD R20, R20, -0x7, R21 ;  /* 0xfffffff914147824 */ /* 0x000fe200078e0215 */
[----:B------:R-:W-:-:S03]  /*3e20*/  LEA.HI.SX32 R25, R21, R21, 0x1b ;  /* 0x0000001515197211 */ /* 0x000fc600078fdaff */
[C---:B------:R-:W-:Y:S02]  /*3e30*/  VIADD R21, R20.reuse, 0x20 ;  /* 0x0000002014157836 */ /* 0x040fe40000000000 */
[----:B------:R-:W-:Y:S02]  /*3e40*/  IMAD R25, R25, 0x8, R2 ;  /* 0x0000000819197824 */ /* 0x000fe400078e0202 */
[C---:B------:R-:W-:Y:S01]  /*3e50*/  VIADD R27, R20.reuse, 0x40 ;  /* 0x00000040141b7836 */ /* 0x040fe20000000000 */
[-C--:B------:R-:W-:Y:S01]  /*3e60*/  LEA.HI.SX32 R21, R21, R20.reuse, 0x1b ;  /* 0x0000001415157211 */ /* 0x080fe200078fdaff */
[----:B------:R-:W-:Y:S01]  /*3e70*/  VIADD R29, R20, 0x60 ;  /* 0x00000060141d7836 */ /* 0x000fe20000000000 */
[----:B------:R0:W-:Y:S02]  /*3e80*/  STS.64 [R25], R4 ;  /* 0x0000000419007388 */ /* 0x0001e40000000a00 */
[-C--:B------:R-:W-:Y:S02]  /*3e90*/  LEA.HI.SX32 R27, R27, R20.reuse, 0x1b ;  /* 0x000000141b1b7211 */ /* 0x080fe400078fdaff */
[----:B------:R2:W-:Y:S01]  /*3ea0*/  STS.64 [R25+0x8], R6 ;  /* 0x0000080619007388 */ /* 0x0005e20000000a00 */
[----:B------:R-:W-:-:S03]  /*3eb0*/  LEA.HI.SX32 R29, R29, R20, 0x1b ;  /* 0x000000141d1d7211 */ /* 0x000fc600078fdaff */
[----:B------:R3:W-:Y:S04]  /*3ec0*/  STS.64 [R25+0x10], R8 ;  /* 0x0000100819007388 */ /* 0x0007e80000000a00 */
[----:B------:R4:W-:Y:S01]  /*3ed0*/  STS.64 [R25+0x20], R12 ;  /* 0x0000200c19007388 */ /* 0x0009e20000000a00 */
[C---:B0-----:R-:W-:Y:S01]  /*3ee0*/  VIADD R4, R20.reuse, 0x80 ;  /* 0x0000008014047836 */ /* 0x041fe20000000000 */
[CC--:B------:R-:W-:Y:S01]  /*3ef0*/  LEA.HI.SX32 R5, R20.reuse, R20.reuse, 0x1b ;  /* 0x0000001414057211 */ /* 0x0c0fe200078fdaff */
[----:B--2---:R-:W-:Y:S01]  /*3f00*/  VIADD R6, R20, 0xa0 ;  /* 0x000000a014067836 */ /* 0x004fe20000000000 */
[----:B------:R0:W-:Y:S02]  /*3f10*/  STS.64 [R25+0x18], R10 ;  /* 0x0000180a19007388 */ /* 0x0001e40000000a00 */
[-C--:B------:R-:W-:Y:S01]  /*3f20*/  LEA.HI.SX32 R7, R4, R20.reuse, 0x1b ;  /* 0x0000001404077211 */ /* 0x080fe200078fdaff */
[----:B---3--:R-:W-:Y:S01]  /*3f30*/  VIADD R8, R20, 0xc0 ;  /* 0x000000c014087836 */ /* 0x008fe20000000000 */
[----:B------:R-:W-:Y:S01]  /*3f40*/  LEA.HI.SX32 R9, R6, R20, 0x1b ;  /* 0x0000001406097211 */ /* 0x000fe200078fdaff */
[----:B------:R2:W-:Y:S01]  /*3f50*/  STS.64 [R25+0x28], R14 ;  /* 0x0000280e19007388 */ /* 0x0005e20000000a00 */
[----:B------:R-:W-:-:S02]  /*3f60*/  IMAD R6, R5, 0x8, R2 ;  /* 0x0000000805067824 */ /* 0x000fc400078e0202 */
[----:B----4-:R-:W-:Y:S01]  /*3f70*/  VIADD R13, R20, 0xe0 ;  /* 0x000000e0140d7836 */ /* 0x010fe20000000000 */
[----:B------:R3:W-:Y:S01]  /*3f80*/  STS.64 [R25+0x30], R16 ;  /* 0x0000301019007388 */ /* 0x0007e20000000a00 */
[--C-:B------:R-:W-:Y:S01]  /*3f90*/  IMAD R12, R29, 0x8, R2.reuse ;  /* 0x000000081d0c7824 */ /* 0x100fe200078e0202 */
[-C--:B0-----:R-:W-:Y:S01]  /*3fa0*/  LEA.HI.SX32 R11, R8, R20.reuse, 0x1b ;  /* 0x00000014080b7211 */ /* 0x081fe200078fdaff */
[--C-:B------:R-:W-:Y:S01]  /*3fb0*/  IMAD R8, R21, 0x8, R2.reuse ;  /* 0x0000000815087824 */ /* 0x100fe200078e0202 */
[----:B------:R-:W-:Y:S01]  /*3fc0*/  LEA.HI.SX32 R13, R13, R20, 0x1b ;  /* 0x000000140d0d7211 */ /* 0x000fe200078fdaff */
[--C-:B------:R-:W-:Y:S01]  /*3fd0*/  IMAD R10, R27, 0x8, R2.reuse ;  /* 0x000000081b0a7824 */ /* 0x100fe200078e0202 */
[----:B------:R0:W-:Y:S01]  /*3fe0*/  STS.64 [R25+0x38], R22 ;  /* 0x0000381619007388 */ /* 0x0001e20000000a00 */
[--C-:B--2---:R-:W-:Y:S01]  /*3ff0*/  IMAD R14, R7, 0x8, R2.reuse ;  /* 0x00000008070e7824 */ /* 0x104fe200078e0202 */
[----:B------:R-:W-:Y:S01]  /*4000*/  NOP ;  /* 0x0000000000007918 */ /* 0x000fe20000000000 */
[--C-:B---3--:R-:W-:Y:S01]  /*4010*/  IMAD R16, R9, 0x8, R2.reuse ;  /* 0x0000000809107824 */ /* 0x108fe200078e0202 */
[----:B------:R-:W-:Y:S01]  /*4020*/  LDS.64 R6, [R6] ;  /* 0x0000000006067984 */ /* 0x000fe20000000a00 */
[----:B------:R-:W-:-:S02]  /*4030*/  IMAD R20, R11, 0x8, R2 ;  /* 0x000000080b147824 */ /* 0x000fc400078e0202 */
[----:B------:R-:W-:Y:S01]  /*4040*/  IMAD R4, R13, 0x8, R2 ;  /* 0x000000080d047824 */ /* 0x000fe200078e0202 */
[----:B------:R-:W-:Y:S01]  /*4050*/  LDS.64 R8, [R8+0x100] ;  /* 0x0001000008087984 */ /* 0x000fe20000000a00 */
[----:B0-----:R-:W-:Y:S02]  /*4060*/  IMAD.IADD R22, R3, 0x1, R0 ;  /* 0x0000000103167824 */ /* 0x001fe400078e0200 */
[----:B------:R-:W-:Y:S01]  /*4070*/  IMAD.MOV.U32 R23, RZ, RZ, RZ ;  /* 0x000000ffff177224 */ /* 0x000fe200078e00ff */
[----:B------:R-:W-:Y:S01]  /*4080*/  LDS.64 R10, [R10+0x200] ;  /* 0x000200000a0a7984 */ /* 0x000fe20000000a00 */
[----:B------:R-:W-:Y:S02]  /*4090*/  VIADD R0, R22, 0x20 ;  /* 0x0000002016007836 */ /* 0x000fe40000000000 */
[----:B------:R-:W-:Y:S01]  /*40a0*/  IMAD.WIDE.U32 R28, R18, 0x800, R22 ;  /* 0x00000800121c7825 */ /* 0x000fe200078e0016 */
[----:B------:R-:W-:Y:S03]  /*40b0*/  LDS.64 R12, [R12+0x300] ;  /* 0x000300000c0c7984 */ /* 0x000fe60000000a00 */
[----:B------:R-:W-:Y:S01]  /*40c0*/  VIADD R18, R22, 0x40 ;  /* 0x0000004016127836 */ /* 0x000fe20000000000 */
[----:B------:R-:W-:Y:S04]  /*40d0*/  LDS.64 R14, [R14+0x400] ;  /* 0x000400000e0e7984 */ /* 0x000fe80000000a00 */
[----:B------:R-:W-:Y:S04]  /*40e0*/  LDS.64 R16, [R16+0x500] ;  /* 0x0005000010107984 */ /* 0x000fe80000000a00 */
[----:B------:R-:W-:Y:S04]  /*40f0*/  LDS.64 R20, [R20+0x600] ;  /* 0x0006000014147984 */ /* 0x000fe80000000a00 */
[----:B------:R-:W-:Y:S04]  /*4100*/  LDS.64 R4, [R4+0x700] ;  /* 0x0007000004047984 */ /* 0x000fe80000000a00 */
[----:B------:R-:W-:Y:S01]  /*4110*/  @!P0 STS [R2+0x4200], R19 ;  /* 0x0042001302008388 */ /* 0x000fe20000000800 */
[----:B------:R-:W-:Y:S01]  /*4120*/  BAR.SYNC.DEFER_BLOCKING 0x0 ;  /* 0x0000000000007b1d */ /* 0x000fe20000010000 */
[----:B-1----:R-:W-:-:S04]  /*4130*/  LEA R24, P0, R28, UR4, 0x3 ;  /* 0x000000041c187c11 */ /* 0x002fc8000f8018ff */
[----:B------:R-:W-:Y:S01]  /*4140*/  LEA.HI.X R25, R28, UR5, R29, 0x3, P0 ;  /* 0x000000051c197c11 */ /* 0x000fe200080f1c1d */
[----:B------:R0:W1:Y:S02]  /*4150*/  LDS R27, [R2+0x4200] ;  /* 0x00420000021b7984 */ /* 0x0000640000000800 */
[C---:B0-----:R-:W-:Y:S01]  /*4160*/  VIADD R2, R22.reuse, 0x60 ;  /* 0x0000006016027836 */ /* 0x041fe20000000000 */
[-C--:B-1----:R-:W-:Y:S02]  /*4170*/  ISETP.GE.AND P0, PT, R22, R27.reuse, PT ;  /* 0x0000001b1600720c */ /* 0x082fe40003f06270 */
[-C--:B------:R-:W-:Y:S01]  /*4180*/  ISETP.GE.AND P1, PT, R0, R27.reuse, PT ;  /* 0x0000001b0000720c */ /* 0x080fe20003f26270 */
[----:B------:R-:W-:Y:S01]  /*4190*/  VIADD R0, R22, 0x80 ;  /* 0x0000008016007836 */ /* 0x000fe20000000000 */
[-C--:B------:R-:W-:Y:S01]  /*41a0*/  ISETP.GE.AND P2, PT, R18, R27.reuse, PT ;  /* 0x0000001b1200720c */ /* 0x080fe20003f46270 */
[----:B------:R-:W-:Y:S01]  /*41b0*/  VIADD R18, R22, 0xc0 ;  /* 0x000000c016127836 */ /* 0x000fe20000000000 */
[-C--:B------:R-:W-:Y:S01]  /*41c0*/  ISETP.GE.AND P3, PT, R2, R27.reuse, PT ;  /* 0x0000001b0200720c */ /* 0x080fe20003f66270 */
[----:B------:R-:W-:Y:S01]  /*41d0*/  VIADD R2, R22, 0xa0 ;  /* 0x000000a016027836 */ /* 0x000fe20000000000 */
[-C--:B------:R-:W-:Y:S01]  /*41e0*/  ISETP.GE.AND P4, PT, R0, R27.reuse, PT ;  /* 0x0000001b0000720c */ /* 0x080fe20003f86270 */
[----:B------:R-:W-:Y:S01]  /*41f0*/  VIADD R22, R22, 0xe0 ;  /* 0x000000e016167836 */ /* 0x000fe20000000000 */
[----:B------:R-:W-:-:S02]  /*4200*/  ISETP.GE.AND P6, PT, R18, R27, PT ;  /* 0x0000001b1200720c */ /* 0x000fc40003fc6270 */
[-C--:B------:R-:W-:Y:S01]  /*4210*/  ISETP.GE.AND P5, PT, R2, R27.reuse, PT ;  /* 0x0000001b0200720c */ /* 0x080fe20003fa6270 */
[----:B------:R0:W-:Y:S04]  /*4220*/  @!P0 STG.E desc[UR6][R24.64], R6 ;  /* 0x0000000618008986 */ /* 0x0001e8000c101906 */
[----:B------:R0:W-:Y:S01]  /*4230*/  @!P0 STG.E desc[UR6][R24.64+0x4], R7 ;  /* 0x0000040718008986 */ /* 0x0001e2000c101906 */
[----:B------:R-:W-:-:S03]  /*4240*/  ISETP.GE.AND P0, PT, R22, R27, PT ;  /* 0x0000001b1600720c */ /* 0x000fc60003f06270 */
        /* <DEDUP_REMOVED lines=16> */
.L_x_688:
        /* <DEDUP_REMOVED lines=49> */
[C---:B------:R-:W-:Y:S01]  /*4660*/  VIADD R18, R22.reuse, 0x40 ;  /* 0x0000004016127836 */ /* 0x040fe20000000000 */
[----:B------:R-:W-:Y:S01]  /*4670*/  LDS.64 R14, [R14+0x400] ;  /* 0x000400000e0e7984 */ /* 0x000fe20000000a00 */
[----:B------:R-:W-:-:S03]  /*4680*/  VIADD R26, R22, 0xc0 ;  /* 0x000000c0161a7836 */ /* 0x000fc60000000000 */
        /* <DEDUP_REMOVED lines=16> */
[----:B------:R-:W-:-:S02]  /*4790*/  ISETP.GE.AND P3, PT, R0, R27, PT ;  /* 0x0000001b0000720c */ /* 0x000fc40003f66270 */
[-C--:B------:R-:W-:Y:S02]  /*47a0*/  ISETP.GE.AND P1, PT, R18, R27.reuse, PT ;  /* 0x0000001b1200720c */ /* 0x080fe40003f26270 */
        /* <DEDUP_REMOVED lines=20> */
.L_x_689:
        /* <DEDUP_REMOVED lines=9> */
.L_x_1459:


//--------------------- .text._ZN3cub18CUB_300001_SM_10006detail10merge_sort30DeviceMergeSortPartitionKernelIP6Entitym3cmpS4_EEvbT_PT2_T0_SA_PSA_T1_SA_i --------------------------
	.section	.text._ZN3cub18CUB_300001_SM_10006detail10merge_sort30DeviceMergeSortPartitionKernelIP6Entitym3cmpS4_EEvbT_PT2_T0_SA_PSA_T1_SA_i,"ax",@progbits
	.align	128
        .global         _ZN3cub18CUB_300001_SM_10006detail10merge_sort30DeviceMergeSortPartitionKernelIP6Entitym3cmpS4_EEvbT_PT2_T0_SA_PSA_T1_SA_i
        .type           _ZN3cub18CUB_300001_SM_10006detail10merge_sort30DeviceMergeSortPartitionKernelIP6Entitym3cmpS4_EEvbT_PT2_T0_SA_PSA_T1_SA_i,@function
        .size           _ZN3cub18CUB_300001_SM_10006detail10merge_sort30DeviceMergeSortPartitionKernelIP6Entitym3cmpS4_EEvbT_PT2_T0_SA_PSA_T1_SA_i,(.L_x_1460 - _ZN3cub18CUB_300001_SM_10006detail10merge_sort30DeviceMergeSortPartitionKernelIP6Entitym3cmpS4_EEvbT_PT2_T0_SA_PSA_T1_SA_i)
        .other          _ZN3cub18CUB_300001_SM_10006detail10merge_sort30DeviceMergeSortPartitionKernelIP6Entitym3cmpS4_EEvbT_PT2_T0_SA_PSA_T1_SA_i,@"STO_CUDA_ENTRY STV_DEFAULT"
_ZN3cub18CUB_300001_SM_10006detail10merge_sort30DeviceMergeSortPartitionKernelIP6Entitym3cmpS4_EEvbT_PT2_T0_SA_PSA_T1_SA_i:
.text._ZN3cub18CUB_300001_SM_10006detail10merge_sort30DeviceMergeSortPartitionKernelIP6Entitym3cmpS4_EEvbT_PT2_T0_SA_PSA_T1_SA_i:
[----:B------:R-:W-:Y:S01]  /*0000*/  LDC R1, c[0x0][0x37c] ;  /* 0x0000df00ff017b82 */ /* 0x000fe20000000800 */
[----:B------:R-:W0:Y:S01]  /*0010*/  S2R R0, SR_CTAID.X ;  /* 0x0000000000007919 */ /* 0x000e220000002500 */
[----:B------:R-:W0:Y:S01]  /*0020*/  LDCU UR4, c[0x0][0x360] ;  /* 0x00006c00ff0477ac */ /* 0x000e220008000800 */
[----:B------:R-:W0:Y:S01]  /*0030*/  S2R R3, SR_TID.X ;  /* 0x0000000000037919 */ /* 0x000e220000002100 */
[----:B------:R-:W1:Y:S01]  /*0040*/  LDCU.64 UR10, c[0x0][0x3a0] ;  /* 0x00007400ff0a77ac */ /* 0x000e620008000a00 */
[----:B0-----:R-:W-:-:S05]  /*0050*/  IMAD R0, R0, UR4, R3 ;  /* 0x0000000400007c24 */ /* 0x001fca000f8e0203 */
[----:B-1----:R-:W-:-:S04]  /*0060*/  ISETP.GE.U32.AND P0, PT, R0, UR10, PT ;  /* 0x0000000a00007c0c */ /* 0x002fc8000bf06070 */
[----:B------:R-:W-:-:S13]  /*0070*/  ISETP.GE.U32.AND.EX P0, PT, RZ, UR11, PT, P0 ;  /* 0x0000000bff007c0c */ /* 0x000fda000bf06100 */
[----:B------:R-:W-:Y:S05]  /*0080*/  @P0 EXIT ;  /* 0x000000000000094d */ /* 0x000fea0003800000 */
[----:B------:R-:W0:Y:S01]  /*0090*/  LDCU.64 UR6, c[0x0][0x3b8] ;  /* 0x00007700ff0677ac */ /* 0x000e220008000a00 */
[----:B------:R-:W1:Y:S01]  /*00a0*/  LDC R8, c[0x0][0x3c0] ;  /* 0x0000f000ff087b82 */ /* 0x000e620000000800 */
[----:B------:R-:W-:Y:S01]  /*00b0*/  ACQBULK ;  /* 0x000000000000782e */ /* 0x000fe20000000000 */
[----:B------:R-:W2:Y:S01]  /*00c0*/  LDCU.64 UR8, c[0x0][0x358] ;  /* 0x00006b00ff0877ac */ /* 0x000ea20008000a00 */
[----:B0-----:R-:W-:Y:S02]  /*00d0*/  UIADD3 UR4, UPT, UPT, -UR6, URZ, URZ ;  /* 0x000000ff06047290 */ /* 0x001fe4000fffe1ff */
[----:B------:R-:W-:-:S04]  /*00e0*/  USHF.R.U32.HI UR5, URZ, 0x1, UR7 ;  /* 0x00000001ff057899 */ /* 0x000fc80008011607 */
[----:B------:R-:W-:Y:S01]  /*00f0*/  LOP3.LUT R3, R0, UR4, RZ, 0xc0, !PT ;  /* 0x0000000400037c12 */ /* 0x000fe2000f8ec0ff */
[----:B------:R-:W-:Y:S01]  /*0100*/  USHF.R.U64 UR4, UR6, 0x1, UR7 ;  /* 0x0000000106047899 */ /* 0x000fe20008001207 */
[----:B-1----:R-:W-:Y:S01]  /*0110*/  SHF.R.S32.HI R9, RZ, 0x1f, R8 ;  /* 0x0000001fff097819 */ /* 0x002fe20000011408 */
[----:B------:R-:W-:Y:S02]  /*0120*/  IMAD R2, R8, UR5, RZ ;  /* 0x0000000508027c24 */ /* 0x000fe4000f8e02ff */
[----:B------:R-:W-:-:S04]  /*0130*/  IMAD.WIDE.U32 R4, R3, R8, RZ ;  /* 0x0000000803047225 */ /* 0x000fc800078e00ff */
[----:B------:R-:W-:-:S04]  /*0140*/  IMAD.WIDE.U32 R10, R8, UR4, RZ ;  /* 0x00000004080a7c25 */ /* 0x000fc8000f8e00ff */
[C---:B------:R-:W-:Y:S01]  /*0150*/  IMAD R7, R9.reuse, UR4, R2 ;  /* 0x0000000409077c24 */ /* 0x040fe2000f8e0202 */
[----:B------:R-:W-:Y:S01]  /*0160*/  IADD3 R2, P2, PT, R0, 0x1, RZ ;  /* 0x0000000100027810 */ /* 0x000fe20007f5e0ff */
[----:B------:R-:W-:Y:S01]  /*0170*/  IMAD R12, R9, R3, R5 ;  /* 0x00000003090c7224 */ /* 0x000fe200078e0205 */
[----:B------:R-:W-:Y:S01]  /*0180*/  LOP3.LUT R3, RZ, R4, RZ, 0x33, !PT ;  /* 0x00000004ff037212 */ /* 0x000fe200078e33ff */
[----:B------:R-:W-:Y:S01]  /*0190*/  IMAD.IADD R14, R11, 0x1, R7 ;  /* 0x000000010b0e7824 */ /* 0x000fe200078e0207 */
[----:B------:R-:W0:Y:S01]  /*01a0*/  LDCU.64 UR4, c[0x0][0x398] ;  /* 0x00007300ff0477ac */ /* 0x000e220008000a00 */
[----:B------:R-:W-:Y:S01]  /*01b0*/  ISETP.NE.U32.AND P0, PT, R2, UR10, PT ;  /* 0x0000000a02007c0c */ /* 0x000fe2000bf05070 */
[----:B------:R-:W-:Y:S01]  /*01c0*/  IMAD.X R2, RZ, RZ, RZ, P2 ;  /* 0x000000ffff027224 */ /* 0x000fe200010e06ff */
[----:B------:R-:W-:Y:S02]  /*01d0*/  ISETP.LT.U32.AND P1, PT, R10, R3, PT ;  /* 0x000000030a00720c */ /* 0x000fe40003f21070 */
[----:B------:R-:W-:-:S02]  /*01e0*/  LOP3.LUT R5, RZ, R12, RZ, 0x33, !PT ;  /* 0x0000000cff057212 */ /* 0x000fc400078e33ff */
[----:B------:R-:W-:Y:S02]  /*01f0*/  ISETP.NE.AND.EX P0, PT, R2, UR11, PT, P0 ;  /* 0x0000000b02007c0c */ /* 0x000fe4000bf05300 */
[----:B------:R-:W-:-:S04]  /*0200*/  ISETP.LT.U32.AND.EX P1, PT, R14, R5, PT, P1 ;  /* 0x000000050e00720c */ /* 0x000fc80003f21110 */
[----:B------:R-:W-:Y:S02]  /*0210*/  SEL R3, R10, R3, P1 ;  /* 0x000000030a037207 */ /* 0x000fe40000800000 */
[----:B------:R-:W-:Y:S02]  /*0220*/  SEL R5, R14, R5, P1 ;  /* 0x000000050e057207 */ /* 0x000fe40000800000 */
[----:B------:R-:W-:-:S03]  /*0230*/  IADD3 R2, P1, PT, R3, R4, RZ ;  /* 0x0000000403027210 */ /* 0x000fc60007f3e0ff */
[----:B------:R-:W1:Y:S02]  /*0240*/  @!P0 LDC.64 R6, c[0x0][0x3a8] ;  /* 0x0000ea00ff068b82 */ /* 0x000e640000000a00 */
[----:B------:R-:W-:Y:S01]  /*0250*/  IMAD.X R3, R5, 0x1, R12, P1 ;  /* 0x0000000105037824 */ /* 0x000fe200008e060c */
[----:B0-----:R-:W-:-:S04]  /*0260*/  ISETP.LT.U32.AND P1, PT, R2, UR4, PT ;  /* 0x0000000402007c0c */ /* 0x001fc8000bf21070 */
[----:B------:R-:W-:-:S04]  /*0270*/  ISETP.LT.U32.AND.EX P1, PT, R3, UR5, PT, P1 ;  /* 0x0000000503007c0c */ /* 0x000fc8000bf21110 */
[----:B------:R-:W-:Y:S02]  /*0280*/  SEL R2, R2, UR4, P1 ;  /* 0x0000000402027c07 */ /* 0x000fe40008800000 */
[----:B------:R-:W-:Y:S02]  /*0290*/  SEL R3, R3, UR5, P1 ;  /* 0x0000000503037c07 */ /* 0x000fe40008800000 */
[----:B------:R-:W-:Y:S02]  /*02a0*/  LOP3.LUT R17, RZ, R2, RZ, 0x33, !PT ;  /* 0x00000002ff117212 */ /* 0x000fe400078e33ff */
[----:B------:R-:W-:Y:S02]  /*02b0*/  LOP3.LUT R19, RZ, R3, RZ, 0x33, !PT ;  /* 0x00000003ff137212 */ /* 0x000fe400078e33ff */
[----:B------:R-:W-:-:S04]  /*02c0*/  ISETP.LT.U32.AND P1, PT, R10, R17, PT ;  /* 0x000000110a00720c */ /* 0x000fc80003f21070 */
[----:B------:R-:W-:-:S04]  /*02d0*/  ISETP.LT.U32.AND.EX P1, PT, R14, R19, PT, P1 ;  /* 0x000000130e00720c */ /* 0x000fc80003f21110 */
[----:B------:R-:W-:Y:S02]  /*02e0*/  SEL R17, R10, R17, P1 ;  /* 0x000000110a117207 */ /* 0x000fe40000800000 */
[----:B------:R-:W-:Y:S02]  /*02f0*/  SEL R19, R14, R19, P1 ;  /* 0x000000130e137207 */ /* 0x000fe40000800000 */
[----:B------:R-:W-:Y:S02]  /*0300*/  IADD3 R17, P3, PT, R17, R2, RZ ;  /* 0x0000000211117210 */ /* 0x000fe40007f7e0ff */
[----:B-1----:R-:W-:Y:S02]  /*0310*/  @!P0 LEA R10, P2, R0, R6, 0x3 ;  /* 0x00000006000a8211 */ /* 0x002fe400078418ff */
[----:B------:R-:W-:Y:S01]  /*0320*/  ISETP.LT.U32.AND P1, PT, R4, UR4, PT ;  /* 0x0000000404007c0c */ /* 0x000fe2000bf21070 */
[----:B------:R-:W-:Y:S01]  /*0330*/  IMAD.X R19, R19, 0x1, R3, P3 ;  /* 0x0000000113137824 */ /* 0x000fe200018e0603 */
[----:B------:R-:W-:-:S02]  /*0340*/  @!P0 LEA.HI.X R11, R0, R7, RZ, 0x3, P2 ;  /* 0x00000007000b8211 */ /* 0x000fc400010f1cff */
[----:B------:R-:W-:Y:S02]  /*0350*/  ISETP.LT.U32.AND P2, PT, R17, UR4, PT ;  /* 0x0000000411007c0c */ /* 0x000fe4000bf41070 */
[----:B------:R-:W-:Y:S01]  /*0360*/  ISETP.LT.U32.AND.EX P1, PT, R12, UR5, PT, P1 ;  /* 0x000000050c007c0c */ /* 0x000fe2000bf21110 */
[----:B--2---:R0:W-:Y:S01]  /*0370*/  @!P0 STG.E.64 desc[UR8][R10.64], R2 ;  /* 0x000000020a008986 */ /* 0x0041e2000c101b08 */
[----:B------:R-:W-:Y:S02]  /*0380*/  ISETP.LT.U32.AND.EX P2, PT, R19, UR5, PT, P2 ;  /* 0x0000000513007c0c */ /* 0x000fe4000bf41120 */
[----:B------:R-:W-:Y:S02]  /*0390*/  SEL R5, R4, UR4, P1 ;  /* 0x0000000404057c07 */ /* 0x000fe40008800000 */
[----:B------:R-:W-:Y:S02]  /*03a0*/  SEL R7, R12, UR5, P1 ;  /* 0x000000050c077c07 */ /* 0x000fe40008800000 */
[----:B------:R-:W-:-:S02]  /*03b0*/  SEL R17, R17, UR4, P2 ;  /* 0x0000000411117c07 */ /* 0x000fc40009000000 */
[----:B------:R-:W-:Y:S01]  /*03c0*/  SEL R19, R19, UR5, P2 ;  /* 0x0000000513137c07 */ /* 0x000fe20009000000 */
[----:B------:R-:W-:Y:S06]  /*03d0*/  @!P0 EXIT ;  /* 0x000000000000894d */ /* 0x000fec0003800000 */
[----:B------:R-:W1:Y:S01]  /*03e0*/  LDCU.U8 UR5, c[0x0][0x380] ;  /* 0x00007000ff0577ac */ /* 0x000e620008000000 */
[----:B------:R-:W-:Y:S01]  /*03f0*/  IADD3 R15, P0, PT, R17, -R5, RZ ;  /* 0x80000005110f7210 */ /* 0x000fe20007f1e0ff */
[----:B------:R-:W-:Y:S01]  /*0400*/  BSSY.RECONVERGENT B0, `(.L_x_690) ;  /* 0x0000080000007945 */ /* 0x000fe20003800200 */
[----:B------:R-:W-:-:S03]  /*0410*/  UIADD3 UR4, UPT, UPT, UR6, -0x1, URZ ;  /* 0xffffffff06047890 */ /* 0x000fc6000fffe0ff */
[----:B------:R-:W-:-:S03]  /*0420*/  IMAD.X R4, R19, 0x1, ~R7, P0 ;  /* 0x0000000113047824 */ /* 0x000fc600000e0e07 */
[----:B------:R-:W-:-:S05]  /*0430*/  LOP3.LUT R13, R0, UR4, RZ, 0xc0, !PT ;  /* 0x00000004000d7c12 */ /* 0x000fca000f8ec0ff */
[----:B0-----:R-:W-:Y:S01]  /*0440*/  IMAD.WIDE.U32 R10, R13, R8, RZ ;  /* 0x000000080d0a7225 */ /* 0x001fe200078e00ff */
[----:B-1----:R-:W-:-:S03]  /*0450*/  UPRMT UR4, UR5, 0x8880, URZ ;  /* 0x0000888005047896 */ /* 0x002fc600080000ff */
[----:B------:R-:W-:Y:S01]  /*0460*/  IMAD R9, R9, R13, R11 ;  /* 0x0000000d09097224 */ /* 0x000fe200078e020b */
[----:B------:R-:W-:Y:S01]  /*0470*/  ISETP.LT.U32.AND P0, PT, R10, R15, PT ;  /* 0x0000000f0a00720c */ /* 0x000fe20003f01070 */
[----:B------:R-:W-:-:S03]  /*0480*/  UISETP.NE.AND UP0, UPT, UR4, URZ, UPT ;  /* 0x000000ff0400728c */ /* 0x000fc6000bf05270 */
[----:B------:R-:W-:-:S04]  /*0490*/  ISETP.LT.U32.AND.EX P0, PT, R9, R4, PT, P0 ;  /* 0x000000040900720c */ /* 0x000fc80003f01100 */
[----:B------:R-:W-:Y:S02]  /*04a0*/  SEL R15, R10, R15, P0 ;  /* 0x0000000f0a0f7207 */ /* 0x000fe40000000000 */
[----:B------:R-:W-:Y:S01]  /*04b0*/  SEL R9, R9, R4, P0 ;  /* 0x0000000409097207 */ /* 0x000fe20000000000 */
[----:B------:R-:W-:Y:S06]  /*04c0*/  BRA.U !UP0, `(.L_x_691) ;  /* 0x0000000108ec7547 */ /* 0x000fec000b800000 */
[----:B------:R-:W-:Y:S01]  /*04d0*/  IADD3 R11, P0, PT, R17, -R2, RZ ;  /* 0x80000002110b7210 */ /* 0x000fe20007f1e0ff */
[----:B------:R-:W0:Y:S01]  /*04e0*/  LDCU.64 UR4, c[0x0][0x388] ;  /* 0x00007100ff0477ac */ /* 0x000e220008000a00 */
[----:B------:R-:W-:Y:S01]  /*04f0*/  IADD3 R10, P2, PT, R2, -R5, RZ ;  /* 0x80000005020a7210 */ /* 0x000fe20007f5e0ff */
[----:B------:R-:W-:Y:S02]  /*0500*/  BSSY.RECONVERGENT B1, `(.L_x_692) ;  /* 0x0000036000017945 */ /* 0x000fe40003800200 */
[----:B------:R-:W-:Y:S01]  /*0510*/  IMAD.X R8, R19, 0x1, ~R3, P0 ;  /* 0x0000000113087824 */ /* 0x000fe200000e0e03 */
[----:B------:R-:W-:Y:S01]  /*0520*/  ISETP.GT.U32.AND P0, PT, R15, R11, PT ;  /* 0x0000000b0f00720c */ /* 0x000fe20003f04070 */
[----:B------:R-:W-:Y:S01]  /*0530*/  IMAD.X R12, R3, 0x1, ~R7, P2 ;  /* 0x00000001030c7824 */ /* 0x000fe200010e0e07 */
[----:B------:R-:W-:Y:S02]  /*0540*/  ISETP.LT.U32.AND P1, PT, R10, R15, PT ;  /* 0x0000000f0a00720c */ /* 0x000fe40003f21070 */
[----:B------:R-:W-:-:S02]  /*0550*/  ISETP.GT.U32.AND.EX P0, PT, R9, R8, PT, P0 ;  /* 0x000000080900720c */ /* 0x000fc40003f04100 */
[----:B------:R-:W-:Y:S02]  /*0560*/  ISETP.LT.U32.AND.EX P1, PT, R12, R9, PT, P1 ;  /* 0x000000090c00720c */ /* 0x000fe40003f21110 */
[-C--:B------:R-:W-:Y:S02]  /*0570*/  SEL R6, R15, R11.reuse, P0 ;  /* 0x0000000b0f067207 */ /* 0x080fe40000000000 */
[----:B------:R-:W-:Y:S02]  /*0580*/  SEL R4, R9, R8, P0 ;  /* 0x0000000809047207 */ /* 0x000fe40000000000 */
[----:B------:R-:W-:Y:S02]  /*0590*/  IADD3 R6, P0, PT, R6, -R11, RZ ;  /* 0x8000000b06067210 */ /* 0x000fe40007f1e0ff */
[----:B------:R-:W-:Y:S02]  /*05a0*/  SEL R11, R10, R15, P1 ;  /* 0x0000000f0a0b7207 */ /* 0x000fe40000800000 */
[----:B------:R-:W-:Y:S01]  /*05b0*/  SEL R13, R12, R9, P1 ;  /* 0x000000090c0d7207 */ /* 0x000fe20000800000 */
[----:B------:R-:W-:Y:S01]  /*05c0*/  IMAD.X R4, R4, 0x1, ~R8, P0 ;  /* 0x0000000104047824 */ /* 0x000fe200000e0e08 */
[----:B------:R-:W-:-:S04]  /*05d0*/  ISETP.GE.U32.AND P0, PT, R6, R11, PT ;  /* 0x0000000b0600720c */ /* 0x000fc80003f06070 */
[----:B------:R-:W-:-:S13]  /*05e0*/  ISETP.GE.U32.AND.EX P0, PT, R4, R13, PT, P0 ;  /* 0x0000000d0400720c */ /* 0x000fda0003f06100 */
[----:B0-----:R-:W-:Y:S05]  /*05f0*/  @P0 BRA `(.L_x_693) ;  /* 0x0000000000980947 */ /* 0x001fea0003800000 */
[----:B------:R-:W-:-:S05]  /*0600*/  IADD3 R10, P0, PT, R15, R2, RZ ;  /* 0x000000020f0a7210 */ /* 0x000fca0007f1e0ff */
[----:B------:R-:W-:-:S08]  /*0610*/  IMAD.X R12, R9, 0x1, R3, P0 ;  /* 0x00000001090c7824 */ /* 0x000fd000000e0603 */
.L_x_696:
[----:B------:R-:W-:-:S05]  /*0620*/  IADD3 R3, P0, PT, -R6, R11, RZ ;  /* 0x0000000b06037210 */ /* 0x000fca0007f1e1ff */
[----:B------:R-:W-:-:S05]  /*0630*/  IMAD.X R2, R13, 0x1, ~R4, P0 ;  /* 0x000000010d027824 */ /* 0x000fca00000e0e04 */
[----:B------:R-:W-:-:S04]  /*0640*/  SHF.R.U64 R3, R3, 0x1, R2 ;  /* 0x0000000103037819 */ /* 0x000fc80000001202 */
[----:B------:R-:W-:Y:S02]  /*0650*/  IADD3 R18, P0, PT, R6, R3, RZ ;  /* 0x0000000306127210 */ /* 0x000fe40007f1e0ff */
[----:B------:R-:W-:Y:S02]  /*0660*/  SHF.R.U32.HI R3, RZ, 0x1, R2 ;  /* 0x00000001ff037819 */ /* 0x000fe40000011602 */
[----:B------:R-:W-:-:S03]  /*0670*/  LOP3.LUT R9, RZ, R18, RZ, 0x33, !PT ;  /* 0x00000012ff097212 */ /* 0x000fc600078e33ff */
[----:B------:R-:W-:Y:S01]  /*0680*/  IMAD.X R20, R4, 0x1, R3, P0 ;  /* 0x0000000104147824 */ /* 0x000fe200000e0603 */
[----:B------:R-:W-:Y:S02]  /*0690*/  IADD3 R15, P0, PT, R18, R5, RZ ;  /* 0x00000005120f7210 */ /* 0x000fe40007f1e0ff */
[----:B------:R-:W-:Y:S02]  /*06a0*/  IADD3 R9, P1, PT, R9, R10, RZ ;  /* 0x0000000a09097210 */ /* 0x000fe40007f3e0ff */
[----:B------:R-:W-:Y:S01]  /*06b0*/  LOP3.LUT R3, RZ, R20, RZ, 0x33, !PT ;  /* 0x00000014ff037212 */ /* 0x000fe200078e33ff */
[----:B------:R-:W-:Y:S01]  /*06c0*/  IMAD.X R16, R20, 0x1, R7, P0 ;  /* 0x0000000114107824 */ /* 0x000fe200000e0607 */
[----:B------:R-:W-:-:S03]  /*06d0*/  LEA R2, P0, R15, UR4, 0x3 ;  /* 0x000000040f027c11 */ /* 0x000fc6000f8018ff */
[----:B------:R-:W-:Y:S01]  /*06e0*/  IMAD.X R14, R3, 0x1, R12, P1 ;  /* 0x00000001030e7824 */ /* 0x000fe200008e060c */
[----:B------:R-:W-:Y:S02]  /*06f0*/  LEA R8, P1, R9, UR4, 0x3 ;  /* 0x0000000409087c11 */ /* 0x000fe4000f8218ff */
        /* <DEDUP_REMOVED lines=14> */
.L_x_695:
[----:B------:R-:W-:Y:S05]  /*07e0*/  BSYNC.RECONVERGENT B2 ;  /* 0x0000000000027941 */ /* 0x000fea0003800200 */
.L_x_694:
[----:B------:R-:W-:Y:S02]  /*07f0*/  SEL R6, R15, R6, P0 ;  /* 0x000000060f067207 */ /* 0x000fe40000000000 */
[----:B------:R-:W-:Y:S02]  /*0800*/  SEL R11, R11, R18, P0 ;  /* 0x000000120b0b7207 */ /* 0x000fe40000000000 */
[----:B------:R-:W-:Y:S02]  /*0810*/  SEL R4, R17, R4, P0 ;  /* 0x0000000411047207 */ /* 0x000fe40000000000 */
[----:B------:R-:W-:Y:S02]  /*0820*/  SEL R13, R13, R20, P0 ;  /* 0x000000140d0d7207 */ /* 0x000fe40000000000 */
[----:B------:R-:W-:-:S04]  /*0830*/  ISETP.GE.U32.AND P0, PT, R6, R11, PT ;  /* 0x0000000b0600720c */ /* 0x000fc80003f06070 */
[----:B------:R-:W-:-:S13]  /*0840*/  ISETP.GE.U32.AND.EX P0, PT, R4, R13, PT, P0 ;  /* 0x0000000d0400720c */ /* 0x000fda0003f06100 */
[----:B------:R-:W-:Y:S05]  /*0850*/  @!P0 BRA `(.L_x_696) ;  /* 0xfffffffc00708947 */ /* 0x000fea000383ffff */
.L_x_693:
[----:B------:R-:W-:Y:S05]  /*0860*/  BSYNC.RECONVERGENT B1 ;  /* 0x0000000000017941 */ /* 0x000fea0003800200 */
.L_x_692:
[----:B------:R-:W-:Y:S05]  /*0870*/  BRA `(.L_x_697) ;  /* 0x0000000000e07947 */ /* 0x000fea0003800000 */
.L_x_691:
[----:B------:R-:W-:Y:S01]  /*0880*/  IADD3 R6, P0, PT, R17, -R2, RZ ;  /* 0x8000000211067210 */ /* 0x000fe20007f1e0ff */
[----:B------:R-:W0:Y:S01]  /*0890*/  LDCU.64 UR4, c[0x0][0x390] ;  /* 0x00007200ff0477ac */ /* 0x000e220008000a00 */
[----:B------:R-:W-:-:S03]  /*08a0*/  IADD3 R4, P2, PT, R2, -R5, RZ ;  /* 0x8000000502047210 */ /* 0x000fc60007f5e0ff */
[----:B------:R-:W-:Y:S01]  /*08b0*/  IMAD.X R10, R19, 0x1, ~R3, P0 ;  /* 0x00000001130a7824 */ /* 0x000fe200000e0e03 */
[----:B------:R-:W-:Y:S01]  /*08c0*/  ISETP.GT.U32.AND P0, PT, R15, R6, PT ;  /* 0x000000060f00720c */ /* 0x000fe20003f04070 */
[----:B------:R-:W-:Y:S01]  /*08d0*/  IMAD.X R8, R3, 0x1, ~R7, P2 ;  /* 0x0000000103087824 */ /* 0x000fe200010e0e07 */
[----:B------:R-:W-:Y:S02]  /*08e0*/  ISETP.LT.U32.AND P1, PT, R4, R15, PT ;  /* 0x0000000f0400720c */ /* 0x000fe40003f21070 */
[----:B------:R-:W-:Y:S02]  /*08f0*/  ISETP.GT.U32.AND.EX P0, PT, R9, R10, PT, P0 ;  /* 0x0000000a0900720c */ /* 0x000fe40003f04100 */
[----:B------:R-:W-:Y:S02]  /*0900*/  ISETP.LT.U32.AND.EX P1, PT, R8, R9, PT, P1 ;  /* 0x000000090800720c */ /* 0x000fe40003f21110 */
[----:B------:R-:W-:Y:S02]  /*0910*/  SEL R11, R15, R6, P0 ;  /* 0x000000060f0b7207 */ /* 0x000fe40000000000 */
[----:B------:R-:W-:-:S02]  /*0920*/  SEL R13, R9, R10, P0 ;  /* 0x0000000a090d7207 */ /* 0x000fc40000000000 */
[----:B------:R-:W-:Y:S02]  /*0930*/  IADD3 R6, P0, PT, R11, -R6, RZ ;  /* 0x800000060b067210 */ /* 0x000fe40007f1e0ff */
[----:B------:R-:W-:-:S03]  /*0940*/  SEL R11, R4, R15, P1 ;  /* 0x0000000f040b7207 */ /* 0x000fc60000800000 */
[----:B------:R-:W-:Y:S01]  /*0950*/  IMAD.X R4, R13, 0x1, ~R10, P0 ;  /* 0x000000010d047824 */ /* 0x000fe200000e0e0a */
[----:B------:R-:W-:Y:S02]  /*0960*/  SEL R13, R8, R9, P1 ;  /* 0x00000009080d7207 */ /* 0x000fe40000800000 */
[----:B------:R-:W-:-:S04]  /*0970*/  ISETP.GE.U32.AND P0, PT, R6, R11, PT ;  /* 0x0000000b0600720c */ /* 0x000fc80003f06070 */
[----:B------:R-:W-:-:S13]  /*0980*/  ISETP.GE.U32.AND.EX P0, PT, R4, R13, PT, P0 ;  /* 0x0000000d0400720c */ /* 0x000fda0003f06100 */
[----:B0-----:R-:W-:Y:S05]  /*0990*/  @P0 BRA `(.L_x_697) ;  /* 0x0000000000980947 */ /* 0x001fea0003800000 */
[----:B------:R-:W-:-:S05]  /*09a0*/  IADD3 R10, P0, PT, R15, R2, RZ ;  /* 0x000000020f0a7210 */ /* 0x000fca0007f1e0ff */
[----:B------:R-:W-:-:S08]  /*09b0*/  IMAD.X R12, R9, 0x1, R3, P0 ;  /* 0x00000001090c7824 */ /* 0x000fd000000e0603 */
.L_x_700:
        /* <DEDUP_REMOVED lines=28> */
.L_x_699:
[----:B------:R-:W-:Y:S05]  /*0b80*/  BSYNC.RECONVERGENT B1 ;  /* 0x0000000000017941 */ /* 0x000fea0003800200 */
.L_x_698:
[----:B------:R-:W-:Y:S02]  /*0b90*/  SEL R6, R15, R6, P0 ;  /* 0x000000060f067207 */ /* 0x000fe40000000000 */
[----:B------:R-:W-:Y:S02]  /*0ba0*/  SEL R11, R11, R18, P0 ;  /* 0x000000120b0b7207 */ /* 0x000fe40000000000 */
[----:B------:R-:W-:Y:S02]  /*0bb0*/  SEL R4, R17, R4, P0 ;  /* 0x0000000411047207 */ /* 0x000fe40000000000 */
[----:B------:R-:W-:Y:S02]  /*0bc0*/  SEL R13, R13, R20, P0 ;  /* 0x000000140d0d7207 */ /* 0x000fe40000000000 */
[----:B------:R-:W-:-:S04]  /*0bd0*/  ISETP.GE.U32.AND P0, PT, R6, R11, PT ;  /* 0x0000000b0600720c */ /* 0x000fc80003f06070 */
[----:B------:R-:W-:-:S13]  /*0be0*/  ISETP.GE.U32.AND.EX P0, PT, R4, R13, PT, P0 ;  /* 0x0000000d0400720c */ /* 0x000fda0003f06100 */
[----:B------:R-:W-:Y:S05]  /*0bf0*/  @!P0 BRA `(.L_x_700) ;  /* 0xfffffffc00708947 */ /* 0x000fea000383ffff */
.L_x_697:
[----:B------:R-:W-:Y:S05]  /*0c00*/  BSYNC.RECONVERGENT B0 ;  /* 0x0000000000007941 */ /* 0x000fea0003800200 */
.L_x_690:
[----:B------:R-:W0:Y:S01]  /*0c10*/  LDCU.64 UR6, c[0x0][0x3a8] ;  /* 0x00007500ff0677ac */ /* 0x000e220008000a00 */
[----:B------:R-:W-:-:S05]  /*0c20*/  IADD3 R6, P0, PT, R5, R6, RZ ;  /* 0x0000000605067210 */ /* 0x000fca0007f1e0ff */
[----:B------:R-:W-:Y:S01]  /*0c30*/  IMAD.X R7, R7, 0x1, R4, P0 ;  /* 0x0000000107077824 */ /* 0x000fe200000e0604 */
[----:B0-----:R-:W-:-:S04]  /*0c40*/  LEA R2, P1, R0, UR6, 0x3 ;  /* 0x0000000600027c11 */ /* 0x001fc8000f8218ff */
[----:B------:R-:W-:-:S05]  /*0c50*/  LEA.HI.X R3, R0, UR7, RZ, 0x3, P1 ;  /* 0x0000000700037c11 */ /* 0x000fca00088f1cff */
[----:B------:R-:W-:Y:S01]  /*0c60*/  STG.E.64 desc[UR8][R2.64], R6 ;  /* 0x0000000602007986 */ /* 0x000fe2000c101b08 */
[----:B------:R-:W-:Y:S05]  /*0c70*/  EXIT ;  /* 0x000000000000794d */ /* 0x000fea0003800000 */
.L_x_701:
        /* <DEDUP_REMOVED lines=16> */
.L_x_1460:


//--------------------- .text._ZN3cub18CUB_300001_SM_10006detail10merge_sort30DeviceMergeSortBlockSortKernelINS2_10policy_hubIP6EntityE9Policy600ES6_PNS0_8NullTypeES6_SA_m3cmpS5_S9_EEvbT0_T1_T2_T3_T4_PT6_PT7_T5_NS1_7vsmem_tE --------------------------
	.section	.text._ZN3cub18CUB_300001_SM_10006detail10merge_sort30DeviceMergeSortBlockSortKernelINS2_10policy_hubIP6EntityE9Policy600ES6_PNS0_8NullTypeES6_SA_m3cmpS5_S9_EEvbT0_T1_T2_T3_T4_PT6_PT7_T5_NS1_7vsmem_tE,"ax",@progbits
	.align	128
        .global         _ZN3cub18CUB_300001_SM_10006detail10merge_sort30DeviceMergeSortBlockSortKernelINS2_10policy_hubIP6EntityE9Policy600ES6_PNS0_8NullTypeES6_SA_m3cmpS5_S9_EEvbT0_T1_T2_T3_T4_PT6_PT7_T5_NS1_7vsmem_tE
        .type           _ZN3cub18CUB_300001_SM_10006detail10merge_sort30DeviceMergeSortBlockSortKernelINS2_10policy_hubIP6EntityE9Policy600ES6_PNS0_8NullTypeES6_SA_m3cmpS5_S9_EEvbT0_T1_T2_T3_T4_PT6_PT7_T5_NS1_7vsmem_tE,@function
        .size           _ZN3cub18CUB_300001_SM_10006detail10merge_sort30DeviceMergeSortBlockSortKernelINS2_10policy_hubIP6EntityE9Policy600ES6_PNS0_8NullTypeES6_SA_m3cmpS5_S9_EEvbT0_T1_T2_T3_T4_PT6_PT7_T5_NS1_7vsmem_tE,(.L_x_1461 - _ZN3cub18CUB_300001_SM_10006detail10merge_sort30DeviceMergeSortBlockSortKernelINS2_10policy_hubIP6EntityE9Policy600ES6_PNS0_8NullTypeES6_SA_m3cmpS5_S9_EEvbT0_T1_T2_T3_T4_PT6_PT7_T5_NS1_7vsmem_tE)
        .other          _ZN3cub18CUB_300001_SM_10006detail10merge_sort30DeviceMergeSortBlockSortKernelINS2_10policy_hubIP6EntityE9Policy600ES6_PNS0_8NullTypeES6_SA_m3cmpS5_S9_EEvbT0_T1_T2_T3_T4_PT6_PT7_T5_NS1_7vsmem_tE,@"STO_CUDA_ENTRY STV_DEFAULT"
_ZN3cub18CUB_300001_SM_10006detail10merge_sort30DeviceMergeSortBlockSortKernelINS2_10policy_hubIP6EntityE9Policy600ES6_PNS0_8NullTypeES6_SA_m3cmpS5_S9_EEvbT0_T1_T2_T3_T4_PT6_PT7_T5_NS1_7vsmem_tE:
.text._ZN3cub18CUB_300001_SM_10006detail10merge_sort30DeviceMergeSortBlockSortKernelINS2_10policy_hubIP6EntityE9Policy600ES6_PNS0_8NullTypeES6_SA_m3cmpS5_S9_EEvbT0_T1_T2_T3_T4_PT6_PT7_T5_NS1_7vsmem_tE:
[----:B------:R-:W-:Y:S01]  /*0000*/  LDC R1, c[0x0][0x37c] ;  /* 0x0000df00ff017b82 */ /* 0x000fe20000000800 */
[----:B------:R-:W0:Y:S01]  /*0010*/  S2R R3, SR_CTAID.X ;  /* 0x0000000000037919 */ /* 0x000e220000002500 */
[----:B------:R-:W1:Y:S01]  /*0020*/  LDCU UR4, c[0x0][0x370] ;  /* 0x00006e00ff0477ac */ /* 0x000e620008000800 */
[----:B------:R-:W2:Y:S01]  /*0030*/  LDCU.64 UR6, c[0x0][0x358] ;  /* 0x00006b00ff0677ac */ /* 0x000ea20008000a00 */
[----:B-1----:R-:W-:-:S04]  /*0040*/  UIADD3 UR4, UP0, UPT, UR4, -0x1, URZ ;  /* 0xffffffff04047890 */ /* 0x002fc8000ff1e0ff */
[----:B------:R-:W-:-:S06]  /*0050*/  UIADD3.X UR5, UPT, UPT, URZ, -0x1, URZ, UP0, !UPT ;  /* 0xffffffffff057890 */ /* 0x000fcc00087fe4ff */
[----:B------:R-:W-:Y:S01]  /*0060*/  IMAD.U32 R0, RZ, RZ, UR5 ;  /* 0x00000005ff007e24 */ /* 0x000fe2000f8e00ff */
[C---:B0-----:R-:W-:Y:S01]  /*0070*/  ISETP.LT.U32.AND P0, PT, R3.reuse, UR4, PT ;  /* 0x0000000403007c0c */ /* 0x041fe2000bf01070 */
[----:B------:R-:W-:-:S03]  /*0080*/  IMAD.WIDE.U32 R6, R3, 0x800, RZ ;  /* 0x0000080003067825 */ /* 0x000fc600078e00ff */
[----:B------:R-:W-:-:S13]  /*0090*/  ISETP.GT.U32.AND.EX P0, PT, R0, RZ, PT, P0 ;  /* 0x000000ff0000720c */ /* 0x000fda0003f04100 */
[----:B--2---:R-:W-:Y:S05]  /*00a0*/  @!P0 BRA `(.L_x_702) ;  /* 0x0000002c00d48947 */ /* 0x004fea0003800000 */
[----:B------:R-:W0:Y:S01]  /*00b0*/  S2R R32, SR_TID.X ;  /* 0x0000000000207919 */ /* 0x000e220000002100 */
[----:B------:R-:W1:Y:S01]  /*00c0*/  LDCU.64 UR4, c[0x0][0x388] ;  /* 0x00007100ff0477ac */ /* 0x000e620008000a00 */
[----:B------:R-:W-:Y:S01]  /*00d0*/  ACQBULK ;  /* 0x000000000000782e */ /* 0x000fe20000000000 */
[----:B0-----:R-:W-:-:S05]  /*00e0*/  IMAD.SHL.U32 R0, R32, 0x8, RZ ;  /* 0x0000000820007824 */ /* 0x001fca00078e00ff */
[----:B------:R-:W-:-:S04]  /*00f0*/  LOP3.LUT R21, R0, 0x1f00, RZ, 0xc0, !PT ;  /* 0x00001f0000157812 */ /* 0x000fc800078ec0ff */
[----:B------:R-:W-:-:S04]  /*0100*/  LOP3.LUT R3, R21, 0x1f, R32, 0xf8, !PT ;  /* 0x0000001f15037812 */ /* 0x000fc800078ef820 */
[----:B------:R-:W-:-:S05]  /*0110*/  IADD3 R3, P0, PT, R6, R3, RZ ;  /* 0x0000000306037210 */ /* 0x000fca0007f1e0ff */
[----:B------:R-:W-:Y:S02]  /*0120*/  IMAD.X R28, RZ, RZ, R7, P0 ;  /* 0x000000ffff1c7224 */ /* 0x000fe400000e0607 */
[----:B------:R-:W-:-:S03]  /*0130*/  IMAD.SHL.U32 R29, R3, 0x8, RZ ;  /* 0x00000008031d7824 */ /* 0x000fc600078e00ff */
[----:B------:R-:W-:Y:S02]  /*0140*/  SHF.L.U64.HI R28, R3, 0x3, R28 ;  /* 0x00000003031c7819 */ /* 0x000fe4000001021c */
[----:B-1----:R-:W-:-:S04]  /*0150*/  IADD3 R18, P0, PT, R29, UR4, RZ ;  /* 0x000000041d127c10 */ /* 0x002fc8000ff1e0ff */
[----:B------:R-:W-:-:S05]  /*0160*/  IADD3.X R19, PT, PT, R28, UR5, RZ, P0, !PT ;  /* 0x000000051c137c10 */ /* 0x000fca00087fe4ff */
[----:B------:R-:W2:Y:S04]  /*0170*/  LDG.E R16, desc[UR6][R18.64] ;  /* 0x0000000612107981 */ /* 0x000ea8000c1e1900 */
[----:B------:R-:W2:Y:S04]  /*0180*/  LDG.E R17, desc[UR6][R18.64+0x4] ;  /* 0x0000040612117981 */ /* 0x000ea8000c1e1900 */
[----:B------:R-:W3:Y:S04]  /*0190*/  LDG.E R14, desc[UR6][R18.64+0x100] ;  /* 0x00010006120e7981 */ /* 0x000ee8000c1e1900 */
[----:B------:R-:W3:Y:S04]  /*01a0*/  LDG.E R15, desc[UR6][R18.64+0x104] ;  /* 0x00010406120f7981 */ /* 0x000ee8000c1e1900 */
[----:B------:R-:W4:Y:S04]  /*01b0*/  LDG.E R6, desc[UR6][R18.64+0x200] ;  /* 0x0002000612067981 */ /* 0x000f28000c1e1900 */
[----:B------:R-:W4:Y:S04]  /*01c0*/  LDG.E R7, desc[UR6][R18.64+0x204] ;  /* 0x0002040612077981 */ /* 0x000f28000c1e1900 */
[----:B------:R-:W5:Y:S04]  /*01d0*/  LDG.E R4, desc[UR6][R18.64+0x300] ;  /* 0x0003000612047981 */ /* 0x000f68000c1e1900 */
        /* <DEDUP_REMOVED lines=8> */
[----:B------:R0:W5:Y:S01]  /*0260*/  LDG.E R9, desc[UR6][R18.64+0x704] ;  /* 0x0007040612097981 */ /* 0x000162000c1e1900 */
[----:B------:R-:W1:Y:S01]  /*0270*/  S2UR UR5, SR_CgaCtaId ;  /* 0x00000000000579c3 */ /* 0x000e620000008800 */
[----:B------:R-:W-:Y:S01]  /*0280*/  UMOV UR4, 0x400 ;  /* 0x0000040000047882 */ /* 0x000fe20000000000 */
[----:B------:R-:W0:Y:S01]  /*0290*/  S2R R0, SR_LANEID ;  /* 0x0000000000007919 */ /* 0x000e220000000000 */
[----:B-1----:R-:W-:Y:S01]  /*02a0*/  ULEA UR4, UR5, UR4, 0x18 ;  /* 0x0000000405047291 */ /* 0x002fe2000f8ec0ff */
[----:B0-----:R-:W-:-:S04]  /*02b0*/  IMAD.IADD R21, R21, 0x1, R0 ;  /* 0x0000000115157824 */ /* 0x001fc800078e0200 */
[C---:B------:R-:W-:Y:S01]  /*02c0*/  VIADD R20, R21.reuse, 0x20 ;  /* 0x0000002015147836 */ /* 0x040fe20000000000 */
[CC--:B------:R-:W-:Y:S01]  /*02d0*/  LEA.HI.SX32 R37, R21.reuse, R21.reuse, 0x1b ;  /* 0x0000001515257211 */ /* 0x0c0fe200078fdaff */
[C---:B------:R-:W-:Y:S02]  /*02e0*/  VIADD R22, R21.reuse, 0x40 ;  /* 0x0000004015167836 */ /* 0x040fe40000000000 */
[C---:B------:R-:W-:Y:S01]  /*02f0*/  VIADD R24, R21.reuse, 0x60 ;  /* 0x0000006015187836 */ /* 0x040fe20000000000 */
[-C--:B------:R-:W-:Y:S01]  /*0300*/  LEA.HI.SX32 R20, R20, R21.reuse, 0x1b ;  /* 0x0000001514147211 */ /* 0x080fe200078fdaff */
[C---:B------:R-:W-:Y:S01]  /*0310*/  VIADD R18, R21.reuse, 0x80 ;  /* 0x0000008015127836 */ /* 0x040fe20000000000 */
[-C--:B------:R-:W-:Y:S01]  /*0320*/  LEA.HI.SX32 R22, R22, R21.reuse, 0x1b ;  /* 0x0000001516167211 */ /* 0x080fe200078fdaff */
[C---:B------:R-:W-:Y:S01]  /*0330*/  VIADD R34, R21.reuse, 0xe0 ;  /* 0x000000e015227836 */ /* 0x040fe20000000000 */
[-C--:B------:R-:W-:Y:S01]  /*0340*/  LEA.HI.SX32 R24, R24, R21.reuse, 0x1b ;  /* 0x0000001518187211 */ /* 0x080fe200078fdaff */
[----:B------:R-:W-:Y:S01]  /*0350*/  VIADD R26, R21, 0xa0 ;  /* 0x000000a0151a7836 */ /* 0x000fe20000000000 */
[----:B------:R-:W-:Y:S01]  /*0360*/  LEA R37, R37, UR4, 0x3 ;  /* 0x0000000425257c11 */ /* 0x000fe2000f8e18ff */
[----:B------:R-:W-:Y:S01]  /*0370*/  VIADD R30, R21, 0xc0 ;  /* 0x000000c0151e7836 */ /* 0x000fe20000000000 */
[----:B------:R-:W-:Y:S01]  /*0380*/  LEA.HI.SX32 R18, R18, R21, 0x1b ;  /* 0x0000001512127211 */ /* 0x000fe200078fdaff */
[----:B------:R-:W-:Y:S01]  /*0390*/  IMAD R0, R0, 0x7, R21 ;  /* 0x0000000700007824 */ /* 0x000fe200078e0215 */
[----:B------:R-:W-:-:S02]  /*03a0*/  LEA R36, R20, UR4, 0x3 ;  /* 0x0000000414247c11 */ /* 0x000fc4000f8e18ff */
[-C--:B------:R-:W-:Y:S01]  /*03b0*/  LEA.HI.SX32 R25, R34, R21.reuse, 0x1b ;  /* 0x0000001522197211 */ /* 0x080fe200078fdaff */
[----:B------:R-:W-:Y:S01]  /*03c0*/  VIADD R19, R0, 0x1 ;  /* 0x0000000100137836 */ /* 0x000fe20000000000 */
[----:B------:R-:W-:Y:S01]  /*03d0*/  LEA R35, R22, UR4, 0x3 ;  /* 0x0000000416237c11 */ /* 0x000fe2000f8e18ff */
[----:B------:R-:W-:Y:S01]  /*03e0*/  VIADD R23, R0, 0x3 ;  /* 0x0000000300177836 */ /* 0x000fe20000000000 */
[----:B------:R-:W-:Y:S01]  /*03f0*/  LEA R34, R24, UR4, 0x3 ;  /* 0x0000000418227c11 */ /* 0x000fe2000f8e18ff */
[----:B------:R-:W-:Y:S01]  /*0400*/  VIADD R31, R0, 0x4 ;  /* 0x00000004001f7836 */ /* 0x000fe20000000000 */
[-C--:B------:R-:W-:Y:S01]  /*0410*/  LEA.HI.SX32 R26, R26, R21.reuse, 0x1b ;  /* 0x000000151a1a7211 */ /* 0x080fe200078fdaff */
[----:B------:R-:W-:Y:S01]  /*0420*/  VIADD R41, R0, 0x6 ;  /* 0x0000000600297836 */ /* 0x000fe20000000000 */
[----:B------:R-:W-:Y:S01]  /*0430*/  LEA.HI.SX32 R30, R30, R21, 0x1b ;  /* 0x000000151e1e7211 */ /* 0x000fe200078fdaff */
[----:B------:R-:W-:Y:S01]  /*0440*/  VIADD R21, R0, 0x2 ;  /* 0x0000000200157836 */ /* 0x000fe20000000000 */
[----:B------:R-:W-:-:S02]  /*0450*/  LEA R33, R18, UR4, 0x3 ;  /* 0x0000000412217c11 */ /* 0x000fc4000f8e18ff */
[----:B------:R-:W-:Y:S02]  /*0460*/  IADD3 R39, PT, PT, R0, 0x5, RZ ;  /* 0x0000000500277810 */ /* 0x000fe40007ffe0ff */
[----:B------:R-:W-:Y:S02]  /*0470*/  LEA R27, R26, UR4, 0x3 ;  /* 0x000000041a1b7c11 */ /* 0x000fe4000f8e18ff */
[----:B------:R-:W-:Y:S02]  /*0480*/  LEA.HI.SX32 R24, R0, R0, 0x1b ;  /* 0x0000000000187211 */ /* 0x000fe400078fdaff */
[----:B------:R-:W-:Y:S02]  /*0490*/  LEA R26, R30, UR4, 0x3 ;  /* 0x000000041e1a7c11 */ /* 0x000fe4000f8e18ff */
[----:B------:R-:W-:Y:S02]  /*04a0*/  LEA R25, R25, UR4, 0x3 ;  /* 0x0000000419197c11 */ /* 0x000fe4000f8e18ff */
[----:B------:R-:W-:Y:S01]  /*04b0*/  LEA R24, R24, UR4, 0x3 ;  /* 0x0000000418187c11 */ /* 0x000fe2000f8e18ff */
[----:B--2---:R0:W-:Y:S04]  /*04c0*/  STS.64 [R37], R16 ;  /* 0x0000001025007388 */ /* 0x0041e80000000a00 */
[----:B---3--:R-:W-:Y:S01]  /*04d0*/  STS.64 [R36+0x100], R14 ;  /* 0x0001000e24007388 */ /* 0x008fe20000000a00 */
[----:B0-----:R-:W-:-:S03]  /*04e0*/  VIADD R17, R0, 0x7 ;  /* 0x0000000700117836 */ /* 0x001fc60000000000 */
[----:B----4-:R0:W-:Y:S02]  /*04f0*/  STS.64 [R35+0x200], R6 ;  /* 0x0002000623007388 */ /* 0x0101e40000000a00 */
[-C--:B------:R-:W-:Y:S02]  /*0500*/  LEA.HI.SX32 R17, R17, R0.reuse, 0x1b ;  /* 0x0000000011117211 */ /* 0x080fe400078fdaff */
[----:B-----5:R1:W-:Y:S01]  /*0510*/  STS.64 [R34+0x300], R4 ;  /* 0x0003000422007388 */ /* 0x0203e20000000a00 */
[-C--:B0-----:R-:W-:Y:S02]  /*0520*/  LEA.HI.SX32 R7, R19, R0.reuse, 0x1b ;  /* 0x0000000013077211 */ /* 0x081fe400078fdaff */
[----:B------:R-:W-:Y:S01]  /*0530*/  LEA.HI.SX32 R6, R21, R0, 0x1b ;  /* 0x0000000015067211 */ /* 0x000fe200078fdaff */
[----:B------:R0:W-:Y:S01]  /*0540*/  STS.64 [R33+0x400], R2 ;  /* 0x0004000221007388 */ /* 0x0001e20000000a00 */
[----:B------:R-:W-:Y:S02]  /*0550*/  LEA R7, R7, UR4, 0x3 ;  /* 0x0000000407077c11 */ /* 0x000fe4000f8e18ff */
[----:B------:R-:W-:-:S02]  /*0560*/  LEA R6, R6, UR4, 0x3 ;  /* 0x0000000406067c11 */ /* 0x000fc4000f8e18ff */
[-C--:B-1----:R-:W-:Y:S02]  /*0570*/  LEA.HI.SX32 R5, R23, R0.reuse, 0x1b ;  /* 0x0000000017057211 */ /* 0x082fe400078fdaff */
[-C--:B------:R-:W-:Y:S01]  /*0580*/  LEA.HI.SX32 R4, R31, R0.reuse, 0x1b ;  /* 0x000000001f047211 */ /* 0x080fe200078fdaff */
[----:B------:R-:W-:Y:S01]  /*0590*/  STS.64 [R27+0x500], R12 ;  /* 0x0005000c1b007388 */ /* 0x000fe20000000a00 */
[----:B------:R-:W-:Y:S02]  /*05a0*/  LEA R5, R5, UR4, 0x3 ;  /* 0x0000000405057c11 */ /* 0x000fe4000f8e18ff */
[----:B------:R-:W-:Y:S02]  /*05b0*/  LEA R4, R4, UR4, 0x3 ;  /* 0x0000000404047c11 */ /* 0x000fe4000f8e18ff */
[-C--:B0-----:R-:W-:Y:S02]  /*05c0*/  LEA.HI.SX32 R3, R39, R0.reuse, 0x1b ;  /* 0x0000000027037211 */ /* 0x081fe400078fdaff */
[----:B------:R-:W-:Y:S01]  /*05d0*/  LEA.HI.SX32 R2, R41, R0, 0x1b ;  /* 0x0000000029027211 */ /* 0x000fe200078fdaff */
[----:B------:R-:W-:Y:S01]  /*05e0*/  STS.64 [R26+0x600], R10 ;  /* 0x0006000a1a007388 */ /* 0x000fe20000000a00 */
[----:B------:R-:W-:-:S02]  /*05f0*/  LEA R3, R3, UR4, 0x3 ;  /* 0x0000000403037c11 */ /* 0x000fc4000f8e18ff */
[----:B------:R-:W-:Y:S02]  /*0600*/  LEA R2, R2, UR4, 0x3 ;  /* 0x0000000402027c11 */ /* 0x000fe4000f8e18ff */
[----:B------:R-:W-:Y:S01]  /*0610*/  LEA R0, R17, UR4, 0x3 ;  /* 0x0000000411007c11 */ /* 0x000fe2000f8e18ff */
[----:B------:R-:W-:Y:S01]  /*0620*/  STS.64 [R25+0x700], R8 ;  /* 0x0007000819007388 */ /* 0x000fe20000000a00 */
[----:B------:R-:W-:-:S03]  /*0630*/  NOP ;  /* 0x0000000000007918 */ /* 0x000fc60000000000 */
[----:B------:R-:W-:Y:S04]  /*0640*/  LDS.64 R10, [R7+0x8] ;  /* 0x00000800070a7984 */ /* 0x000fe80000000a00 */
[----:B------:R-:W-:Y:S04]  /*0650*/  LDS.64 R12, [R6+0x10] ;  /* 0x00001000060c7984 */ /* 0x000fe80000000a00 */
[----:B------:R-:W-:Y:S04]  /*0660*/  LDS.64 R14, [R5+0x18] ;  /* 0x00001800050e7984 */ /* 0x000fe80000000a00 */
[----:B------:R-:W-:Y:S04]  /*0670*/  LDS.64 R16, [R4+0x20] ;  /* 0x0000200004107984 */ /* 0x000fe80000000a00 */
[----:B------:R-:W-:Y:S04]  /*0680*/  LDS.64 R18, [R3+0x28] ;  /* 0x0000280003127984 */ /* 0x000fe80000000a00 */
[----:B------:R-:W-:Y:S04]  /*0690*/  LDS.64 R20, [R2+0x30] ;  /* 0x0000300002147984 */ /* 0x000fe80000000a00 */
[----:B------:R-:W-:Y:S04]  /*06a0*/  LDS.64 R22, [R0+0x38] ;  /* 0x0000380000167984 */ /* 0x000fe80000000a00 */
[----:B------:R-:W0:Y:S01]  /*06b0*/  LDS.64 R8, [R24] ;  /* 0x0000000018087984 */ /* 0x000e220000000a00 */
[----:B------:R-:W-:Y:S01]  /*06c0*/  BAR.SYNC.DEFER_BLOCKING 0x0 ;  /* 0x0000000000007b1d */ /* 0x000fe20000010000 */
[----:B0-----:R-:W-:-:S07]  /*06d0*/  ISETP.GE.AND P0, PT, R10, R8, PT ;  /* 0x000000080a00720c */ /* 0x001fce0003f06270 */
[----:B------:R-:W-:Y:S01]  /*06e0*/  PREEXIT ;  /* 0x000000000000782d */ /* 0x000fe20000000000 */
[----:B------:R-:W-:Y:S05]  /*06f0*/  BSSY.RECONVERGENT B0, `(.L_x_703) ;  /* 0x000000b000007945 */ /* 0x000fea0003800200 */
[----:B------:R-:W-:Y:S05]  /*0700*/  @!P0 BRA `(.L_x_704) ;  /* 0x0000000000148947 */ /* 0x000fea0003800000 */
[----:B------:R-:W-:Y:S01]  /*0710*/  ISETP.GT.AND P0, PT, R11, R9, PT ;  /* 0x000000090b00720c */ /* 0x000fe20003f04270 */
[----:B------:R-:W-:Y:S02]  /*0720*/  IMAD.MOV.U32 R44, RZ, RZ, R11 ;  /* 0x000000ffff2c7224 */ /* 0x000fe400078e000b */
[----:B------:R-:W-:Y:S01]  /*0730*/  IMAD.MOV.U32 R45, RZ, RZ, R10 ;  /* 0x000000ffff2d7224 */ /* 0x000fe200078e000a */
[----:B------:R-:W-:-:S13]  /*0740*/  ISETP.GT.OR P0, PT, R10, R8, P0 ;  /* 0x000000080a00720c */ /* 0x000fda0000704670 */
[----:B------:R-:W-:Y:S05]  /*0750*/  @P0 BRA `(.L_x_705) ;  /* 0x0000000000100947 */ /* 0x000fea0003800000 */
.L_x_704:
[----:B------:R-:W-:Y:S02]  /*0760*/  IMAD.MOV.U32 R44, RZ, RZ, R9 ;  /* 0x000000ffff2c7224 */ /* 0x000fe400078e0009 */
[----:B------:R-:W-:Y:S02]  /*0770*/  IMAD.MOV.U32 R45, RZ, RZ, R8 ;  /* 0x000000ffff2d7224 */ /* 0x000fe400078e0008 */
[----:B------:R-:W-:Y:S02]  /*0780*/  IMAD.MOV.U32 R9, RZ, RZ, R11 ;  /* 0x000000ffff097224 */ /* 0x000fe400078e000b */
[----:B------:R-:W-:-:S07]  /*0790*/  IMAD.MOV.U32 R8, RZ, RZ, R10 ;  /* 0x000000ffff087224 */ /* 0x000fce00078e000a */
.L_x_705:
[----:B------:R-:W-:Y:S05]  /*07a0*/  BSYNC.RECONVERGENT B0 ;  /* 0x0000000000007941 */ /* 0x000fea0003800200 */
.L_x_703:
[----:B------:R-:W-:Y:S01]  /*07b0*/  ISETP.GE.AND P0, PT, R14, R12, PT ;  /* 0x0000000c0e00720c */ /* 0x000fe20003f06270 */
[----:B------:R-:W-:-:S12]  /*07c0*/  BSSY.RECONVERGENT B0, `(.L_x_706) ;  /* 0x000000b000007945 */ /* 0x000fd80003800200 */
[----:B------:R-:W-:Y:S05]  /*07d0*/  @!P0 BRA `(.L_x_707) ;  /* 0x0000000000148947 */ /* 0x000fea0003800000 */
[----:B------:R-:W-:Y:S01]  /*07e0*/  ISETP.GT.AND P0, PT, R15, R13, PT ;  /* 0x0000000d0f00720c */ /* 0x000fe20003f04270 */
[----:B------:R-:W-:Y:S02]  /*07f0*/  IMAD.MOV.U32 R43, RZ, RZ, R15 ;  /* 0x000000ffff2b7224 */ /* 0x000fe400078e000f */
[----:B------:R-:W-:Y:S01]  /*0800*/  IMAD.MOV.U32 R42, RZ, RZ, R14 ;  /* 0x000000ffff2a7224 */ /* 0x000fe200078e000e */
[----:B------:R-:W-:-:S13]  /*0810*/  ISETP.GT.OR P0, PT, R14, R12, P0 ;  /* 0x0000000c0e00720c */ /* 0x000fda0000704670 */
[----:B------:R-:W-:Y:S05]  /*0820*/  @P0 BRA `(.L_x_708) ;  /* 0x0000000000100947 */ /* 0x000fea0003800000 */
.L_x_707:
[----:B------:R-:W-:Y:S02]  /*0830*/  IMAD.MOV.U32 R43, RZ, RZ, R13 ;  /* 0x000000ffff2b7224 */ /* 0x000fe400078e000d */
[----:B------:R-:W-:Y:S02]  /*0840*/  IMAD.MOV.U32 R42, RZ, RZ, R12 ;  /* 0x000000ffff2a7224 */ /* 0x000fe400078e000c */
[----:B------:R-:W-:Y:S02]  /*0850*/  IMAD.MOV.U32 R13, RZ, RZ, R15 ;  /* 0x000000ffff0d7224 */ /* 0x000fe400078e000f */
[----:B------:R-:W-:-:S07]  /*0860*/  IMAD.MOV.U32 R12, RZ, RZ, R14 ;  /* 0x000000ffff0c7224 */ /* 0x000fce00078e000e */
.L_x_708:
[----:B------:R-:W-:Y:S05]  /*0870*/  BSYNC.RECONVERGENT B0 ;  /* 0x0000000000007941 */ /* 0x000fea0003800200 */
.L_x_706:
[----:B------:R-:W-:Y:S01]  /*0880*/  ISETP.GE.AND P0, PT, R18, R16, PT ;  /* 0x000000101200720c */ /* 0x000fe20003f06270 */
[----:B------:R-:W-:-:S12]  /*0890*/  BSSY.RECONVERGENT B0, `(.L_x_709) ;  /* 0x000000b000007945 */ /* 0x000fd80003800200 */
[----:B------:R-:W-:Y:S05]  /*08a0*/  @!P0 BRA `(.L_x_710) ;  /* 0x0000000000148947 */ /* 0x000fea0003800000 */
[----:B------:R-:W-:Y:S01]  /*08b0*/  ISETP.GT.AND P0, PT, R19, R17, PT ;  /* 0x000000111300720c */ /* 0x000fe20003f04270 */
[----:B------:R-:W-:Y:S01]  /*08c0*/  IMAD.MOV.U32 R30, RZ, RZ, R19 ;  /* 0x000000ffff1e7224 */ /* 0x000fe200078e0013 */
[----:B------:R-:W-:Y:S02]  /*08d0*/  MOV R31, R18 ;  /* 0x00000012001f7202 */ /* 0x000fe40000000f00 */
[----:B------:R-:W-:-:S13]  /*08e0*/  ISETP.GT.OR P0, PT, R18, R16, P0 ;  /* 0x000000101200720c */ /* 0x000fda0000704670 */
[----:B------:R-:W-:Y:S05]  /*08f0*/  @P0 BRA `(.L_x_711) ;  /* 0x0000000000100947 */ /* 0x000fea0003800000 */
.L_x_710:
[----:B------:R-:W-:Y:S02]  /*0900*/  IMAD.MOV.U32 R30, RZ, RZ, R17 ;  /* 0x000000ffff1e7224 */ /* 0x000fe400078e0011 */
[----:B------:R-:W-:Y:S02]  /*0910*/  IMAD.MOV.U32 R31, RZ, RZ, R16 ;  /* 0x000000ffff1f7224 */ /* 0x000fe400078e0010 */
[----:B------:R-:W-:Y:S02]  /*0920*/  IMAD.MOV.U32 R17, RZ, RZ, R19 ;  /* 0x000000ffff117224 */ /* 0x000fe400078e0013 */
[----:B------:R-:W-:-:S07]  /*0930*/  IMAD.MOV.U32 R16, RZ, RZ, R18 ;  /* 0x000000ffff107224 */ /* 0x000fce00078e0012 */
.L_x_711:
[----:B------:R-:W-:Y:S05]  /*0940*/  BSYNC.RECONVERGENT B0 ;  /* 0x0000000000007941 */ /* 0x000fea0003800200 */
.L_x_709:
        /* <DEDUP_REMOVED lines=8> */
.L_x_713:
[----:B------:R-:W-:Y:S02]  /*09d0*/  IMAD.MOV.U32 R10, RZ, RZ, R21 ;  /* 0x000000ffff0a7224 */ /* 0x000fe400078e0015 */
[----:B------:R-:W-:Y:S02]  /*09e0*/  IMAD.MOV.U32 R11, RZ, RZ, R20 ;  /* 0x000000ffff0b7224 */ /* 0x000fe400078e0014 */
[----:B------:R-:W-:Y:S02]  /*09f0*/  IMAD.MOV.U32 R21, RZ, RZ, R23 ;  /* 0x000000ffff157224 */ /* 0x000fe400078e0017 */
[----:B------:R-:W-:-:S07]  /*0a00*/  IMAD.MOV.U32 R20, RZ, RZ, R22 ;  /* 0x000000ffff147224 */ /* 0x000fce00078e0016 */
.L_x_714:
[----:B------:R-:W-:Y:S05]  /*0a10*/  BSYNC.RECONVERGENT B0 ;  /* 0x0000000000007941 */ /* 0x000fea0003800200 */
.L_x_712:
        /* <DEDUP_REMOVED lines=8> */
.L_x_716:
[----:B------:R-:W-:Y:S02]  /*0aa0*/  IMAD.MOV.U32 R14, RZ, RZ, R44 ;  /* 0x000000ffff0e7224 */ /* 0x000fe400078e002c */
[----:B------:R-:W-:Y:S01]  /*0ab0*/  IMAD.MOV.U32 R15, RZ, RZ, R45 ;  /* 0x000000ffff0f7224 */ /* 0x000fe200078e002d */
[----:B------:R-:W-:Y:S01]  /*0ac0*/  MOV R45, R12 ;  /* 0x0000000c002d7202 */ /* 0x000fe20000000f00 */
[----:B------:R-:W-:-:S07]  /*0ad0*/  IMAD.MOV.U32 R44, RZ, RZ, R13 ;  /* 0x000000ffff2c7224 */ /* 0x000fce00078e000d */
.L_x_717:
[----:B------:R-:W-:Y:S05]  /*0ae0*/  BSYNC.RECONVERGENT B0 ;  /* 0x0000000000007941 */ /* 0x000fea0003800200 */
.L_x_715:
        /* <DEDUP_REMOVED lines=8> */
.L_x_719:
[----:B------:R-:W-:Y:S02]  /*0b70*/  IMAD.MOV.U32 R19, RZ, RZ, R43 ;  /* 0x000000ffff137224 */ /* 0x000fe400078e002b */
[----:B------:R-:W-:Y:S02]  /*0b80*/  IMAD.MOV.U32 R18, RZ, RZ, R42 ;  /* 0x000000ffff127224 */ /* 0x000fe400078e002a */
[----:B------:R-:W-:Y:S02]  /*0b90*/  IMAD.MOV.U32 R43, RZ, RZ, R17 ;  /* 0x000000ffff2b7224 */ /* 0x000fe400078e0011 */
[----:B------:R-:W-:-:S07]  /*0ba0*/  IMAD.MOV.U32 R42, RZ, RZ, R16 ;  /* 0x000000ffff2a7224 */ /* 0x000fce00078e0010 */
.L_x_720:
[----:B------:R-:W-:Y:S05]  /*0bb0*/  BSYNC.RECONVERGENT B0 ;  /* 0x0000000000007941 */ /* 0x000fea0003800200 */
.L_x_718:
        /* <DEDUP_REMOVED lines=8> */
.L_x_722:
[----:B------:R-:W-:Y:S02]  /*0c40*/  IMAD.MOV.U32 R38, RZ, RZ, R30 ;  /* 0x000000ffff267224 */ /* 0x000fe400078e001e */
[----:B------:R-:W-:Y:S02]  /*0c50*/  IMAD.MOV.U32 R39, RZ, RZ, R31 ;  /* 0x000000ffff277224 */ /* 0x000fe400078e001f */
[----:B------:R-:W-:Y:S02]  /*0c60*/  IMAD.MOV.U32 R30, RZ, RZ, R21 ;  /* 0x000000ffff1e7224 */ /* 0x000fe400078e0015 */
[----:B------:R-:W-:-:S07]  /*0c70*/  IMAD.MOV.U32 R31, RZ, RZ, R20 ;  /* 0x000000ffff1f7224 */ /* 0x000fce00078e0014 */
.L_x_723:
[----:B------:R-:W-:Y:S05]  /*0c80*/  BSYNC.RECONVERGENT B0 ;  /* 0x0000000000007941 */ /* 0x000fea0003800200 */
.L_x_721:
        /* <DEDUP_REMOVED lines=8> */
.L_x_725:
[----:B------:R-:W-:Y:S01]  /*0d10*/  IMAD.MOV.U32 R40, RZ, RZ, R9 ;  /* 0x000000ffff287224 */ /* 0x000fe200078e0009 */
[----:B------:R-:W-:Y:S01]  /*0d20*/  MOV R41, R8 ;  /* 0x0000000800297202 */ /* 0x000fe20000000f00 */
[----:B------:R-:W-:Y:S02]  /*0d30*/  IMAD.MOV.U32 R9, RZ, RZ, R44 ;  /* 0x000000ffff097224 */ /* 0x000fe400078e002c */
[----:B------:R-:W-:-:S07]  /*0d40*/  IMAD.MOV.U32 R8, RZ, RZ, R45 ;  /* 0x000000ffff087224 */ /* 0x000fce00078e002d */
.L_x_726:
[----:B------:R-:W-:Y:S05]  /*0d50*/  BSYNC.RECONVERGENT B0 ;  /* 0x0000000000007941 */ /* 0x000fea0003800200 */
.L_x_724:
        /* <DEDUP_REMOVED lines=8> */
.L_x_728:
[----:B------:R-:W-:Y:S02]  /*0de0*/  IMAD.MOV.U32 R22, RZ, RZ, R14 ;  /* 0x000000ffff167224 */ /* 0x000fe400078e000e */
[----:B------:R-:W-:Y:S02]  /*0df0*/  IMAD.MOV.U32 R23, RZ, RZ, R15 ;  /* 0x000000ffff177224 */ /* 0x000fe400078e000f */
[----:B------:R-:W-:Y:S02]  /*0e00*/  IMAD.MOV.U32 R14, RZ, RZ, R43 ;  /* 0x000000ffff0e7224 */ /* 0x000fe400078e002b */
[----:B------:R-:W-:-:S07]  /*0e10*/  IMAD.MOV.U32 R15, RZ, RZ, R42 ;  /* 0x000000ffff0f7224 */ /* 0x000fce00078e002a */
.L_x_729:
[----:B------:R-:W-:Y:S05]  /*0e20*/  BSYNC.RECONVERGENT B0 ;  /* 0x0000000000007941 */ /* 0x000fea0003800200 */
.L_x_727:
        /* <DEDUP_REMOVED lines=8> */
.L_x_731:
[----:B------:R-:W-:Y:S02]  /*0eb0*/  IMAD.MOV.U32 R13, RZ, RZ, R19 ;  /* 0x000000ffff0d7224 */ /* 0x000fe400078e0013 */
[----:B------:R-:W-:Y:S02]  /*0ec0*/  IMAD.MOV.U32 R12, RZ, RZ, R18 ;  /* 0x000000ffff0c7224 */ /* 0x000fe400078e0012 */
[----:B------:R-:W-:Y:S02]  /*0ed0*/  IMAD.MOV.U32 R19, RZ, RZ, R30 ;  /* 0x000000ffff137224 */ /* 0x000fe400078e001e */
[----:B------:R-:W-:-:S07]  /*0ee0*/  IMAD.MOV.U32 R18, RZ, RZ, R31 ;  /* 0x000000ffff127224 */ /* 0x000fce00078e001f */
.L_x_732:
[----:B------:R-:W-:Y:S05]  /*0ef0*/  BSYNC.RECONVERGENT B0 ;  /* 0x0000000000007941 */ /* 0x000fea0003800200 */
.L_x_730:
        /* <DEDUP_REMOVED lines=8> */
.L_x_734:
[----:B------:R-:W-:Y:S02]  /*0f80*/  IMAD.MOV.U32 R17, RZ, RZ, R38 ;  /* 0x000000ffff117224 */ /* 0x000fe400078e0026 */
[----:B------:R-:W-:Y:S02]  /*0f90*/  IMAD.MOV.U32 R16, RZ, RZ, R39 ;  /* 0x000000ffff107224 */ /* 0x000fe400078e0027 */
[----:B------:R-:W-:Y:S02]  /*0fa0*/  IMAD.MOV.U32 R38, RZ, RZ, R10 ;  /* 0x000000ffff267224 */ /* 0x000fe400078e000a */
[----:B------:R-:W-:-:S07]  /*0fb0*/  IMAD.MOV.U32 R39, RZ, RZ, R11 ;  /* 0x000000ffff277224 */ /* 0x000fce00078e000b */
.L_x_735:
[----:B------:R-:W-:Y:S05]  /*0fc0*/  BSYNC.RECONVERGENT B0 ;  /* 0x0000000000007941 */ /* 0x000fea0003800200 */
.L_x_733:
        /* <DEDUP_REMOVED lines=8> */
.L_x_737:
[----:B------:R-:W-:Y:S02]  /*1050*/  IMAD.MOV.U32 R21, RZ, RZ, R40 ;  /* 0x000000ffff157224 */ /* 0x000fe400078e0028 */
[----:B------:R-:W-:Y:S02]  /*1060*/  IMAD.MOV.U32 R20, RZ, RZ, R41 ;  /* 0x000000ffff147224 */ /* 0x000fe400078e0029 */
[----:B------:R-:W-:Y:S02]  /*1070*/  IMAD.MOV.U32 R40, RZ, RZ, R14 ;  /* 0x000000ffff287224 */ /* 0x000fe400078e000e */
[----:B------:R-:W-:-:S07]  /*1080*/  IMAD.MOV.U32 R41, RZ, RZ, R15 ;  /* 0x000000ffff297224 */ /* 0x000fce00078e000f */
.L_x_738:
[----:B------:R-:W-:Y:S05]  /*1090*/  BSYNC.RECONVERGENT B0 ;  /* 0x0000000000007941 */ /* 0x000fea0003800200 */
.L_x_736:
        /* <DEDUP_REMOVED lines=8> */
.L_x_740:
[----:B------:R-:W-:Y:S02]  /*1120*/  IMAD.MOV.U32 R30, RZ, RZ, R22 ;  /* 0x000000ffff1e7224 */ /* 0x000fe400078e0016 */
[----:B------:R-:W-:Y:S01]  /*1130*/  IMAD.MOV.U32 R31, RZ, RZ, R23 ;  /* 0x000000ffff1f7224 */ /* 0x000fe200078e0017 */
[----:B------:R-:W-:Y:S01]  /*1140*/  MOV R23, R18 ;  /* 0x0000001200177202 */ /* 0x000fe20000000f00 */
[----:B------:R-:W-:-:S07]  /*1150*/  IMAD.MOV.U32 R22, RZ, RZ, R19 ;  /* 0x000000ffff167224 */ /* 0x000fce00078e0013 */
.L_x_741:
[----:B------:R-:W-:Y:S05]  /*1160*/  BSYNC.RECONVERGENT B0 ;  /* 0x0000000000007941 */ /* 0x000fea0003800200 */
.L_x_739:
        /* <DEDUP_REMOVED lines=8> */
.L_x_743:
[----:B------:R-:W-:Y:S02]  /*11f0*/  IMAD.MOV.U32 R10, RZ, RZ, R13 ;  /* 0x000000ffff0a7224 */ /* 0x000fe400078e000d */
[----:B------:R-:W-:Y:S02]  /*1200*/  IMAD.MOV.U32 R11, RZ, RZ, R12 ;  /* 0x000000ffff0b7224 */ /* 0x000fe400078e000c */
[----:B------:R-:W-:Y:S02]  /*1210*/  IMAD.MOV.U32 R13, RZ, RZ, R38 ;  /* 0x000000ffff0d7224 */ /* 0x000fe400078e0026 */
[----:B------:R-:W-:-:S07]  /*1220*/  IMAD.MOV.U32 R12, RZ, RZ, R39 ;  /* 0x000000ffff0c7224 */ /* 0x000fce00078e0027 */
.L_x_744:
[----:B------:R-:W-:Y:S05]  /*1230*/  BSYNC.RECONVERGENT B0 ;  /* 0x0000000000007941 */ /* 0x000fea0003800200 */
.L_x_742:
        /* <DEDUP_REMOVED lines=8> */
.L_x_746:
[----:B------:R-:W-:Y:S02]  /*12c0*/  IMAD.MOV.U32 R14, RZ, RZ, R9 ;  /* 0x000000ffff0e7224 */ /* 0x000fe400078e0009 */
[----:B------:R-:W-:Y:S02]  /*12d0*/  IMAD.MOV.U32 R15, RZ, RZ, R8 ;  /* 0x000000ffff0f7224 */ /* 0x000fe400078e0008 */
[----:B------:R-:W-:Y:S02]  /*12e0*/  IMAD.MOV.U32 R9, RZ, RZ, R40 ;  /* 0x000000ffff097224 */ /* 0x000fe400078e0028 */
[----:B------:R-:W-:-:S07]  /*12f0*/  IMAD.MOV.U32 R8, RZ, RZ, R41 ;  /* 0x000000ffff087224 */ /* 0x000fce00078e0029 */
.L_x_747:
[----:B------:R-:W-:Y:S05]  /*1300*/  BSYNC.RECONVERGENT B0 ;  /* 0x0000000000007941 */ /* 0x000fea0003800200 */
.L_x_745:
        /* <DEDUP_REMOVED lines=8> */
.L_x_749:
[----:B------:R-:W-:Y:S01]  /*1390*/  IMAD.MOV.U32 R19, RZ, RZ, R21 ;  /* 0x000000ffff137224 */ /* 0x000fe200078e0015 */
[----:B------:R-:W-:Y:S01]  /*13a0*/  MOV R18, R20 ;  /* 0x0000001400127202 */ /* 0x000fe20000000f00 */
[----:B------:R-:W-:Y:S02]  /*13b0*/  IMAD.MOV.U32 R21, RZ, RZ, R22 ;  /* 0x000000ffff157224 */ /* 0x000fe400078e0016 */
[----:B------:R-:W-:-:S07]  /*13c0*/  IMAD.MOV.U32 R20, RZ, RZ, R23 ;  /* 0x000000ffff147224 */ /* 0x000fce00078e0017 */
.L_x_750:
[----:B------:R-:W-:Y:S05]  /*13d0*/  BSYNC.RECONVERGENT B0 ;  /* 0x0000000000007941 */ /* 0x000fea0003800200 */
.L_x_748:
        /* <DEDUP_REMOVED lines=8> */
.L_x_752:
[----:B------:R-:W-:Y:S02]  /*1460*/  IMAD.MOV.U32 R23, RZ, RZ, R30 ;  /* 0x000000ffff177224 */ /* 0x000fe400078e001e */
[----:B------:R-:W-:Y:S02]  /*1470*/  IMAD.MOV.U32 R22, RZ, RZ, R31 ;  /* 0x000000ffff167224 */ /* 0x000fe400078e001f */
[----:B------:R-:W-:Y:S02]  /*1480*/  IMAD.MOV.U32 R30, RZ, RZ, R13 ;  /* 0x000000ffff1e7224 */ /* 0x000fe400078e000d */
[----:B------:R-:W-:-:S07]  /*1490*/  IMAD.MOV.U32 R31, RZ, RZ, R12 ;  /* 0x000000ffff1f7224 */ /* 0x000fce00078e000c */
.L_x_753:
[----:B------:R-:W-:Y:S05]  /*14a0*/  BSYNC.RECONVERGENT B0 ;  /* 0x0000000000007941 */ /* 0x000fea0003800200 */
.L_x_751:
        /* <DEDUP_REMOVED lines=8> */
.L_x_755:
[----:B------:R-:W-:Y:S02]  /*1530*/  IMAD.MOV.U32 R13, RZ, RZ, R10 ;  /* 0x000000ffff0d7224 */ /* 0x000fe400078e000a */
[----:B------:R-:W-:Y:S02]  /*1540*/  IMAD.MOV.U32 R12, RZ, RZ, R11 ;  /* 0x000000ffff0c7224 */ /* 0x000fe400078e000b */
[----:B------:R-:W-:Y:S02]  /*1550*/  IMAD.MOV.U32 R10, RZ, RZ, R17 ;  /* 0x000000ffff0a7224 */ /* 0x000fe400078e0011 */
[----:B------:R-:W-:-:S07]  /*1560*/  IMAD.MOV.U32 R11, RZ, RZ, R16 ;  /* 0x000000ffff0b7224 */ /* 0x000fce00078e0010 */
.L_x_756:
[----:B------:R-:W-:Y:S05]  /*1570*/  BSYNC.RECONVERGENT B0 ;  /* 0x0000000000007941 */ /* 0x000fea0003800200 */
.L_x_754:
        /* <DEDUP_REMOVED lines=8> */
.L_x_758:
[----:B------:R-:W-:Y:S02]  /*1600*/  IMAD.MOV.U32 R16, RZ, RZ, R14 ;  /* 0x000000ffff107224 */ /* 0x000fe400078e000e */
[----:B------:R-:W-:Y:S02]  /*1610*/  IMAD.MOV.U32 R17, RZ, RZ, R15 ;  /* 0x000000ffff117224 */ /* 0x000fe400078e000f */
[----:B------:R-:W-:Y:S02]  /*1620*/  IMAD.MOV.U32 R14, RZ, RZ, R21 ;  /* 0x000000ffff0e7224 */ /* 0x000fe400078e0015 */
[----:B------:R-:W-:-:S07]  /*1630*/  IMAD.MOV.U32 R15, RZ, RZ, R20 ;  /* 0x000000ffff0f7224 */ /* 0x000fce00078e0014 */
.L_x_759:
[----:B------:R-:W-:Y:S05]  /*1640*/  BSYNC.RECONVERGENT B0 ;  /* 0x0000000000007941 */ /* 0x000fea0003800200 */
.L_x_757:
        /* <DEDUP_REMOVED lines=8> */
.L_x_761:
[----:B------:R-:W-:Y:S02]  /*16d0*/  IMAD.MOV.U32 R20, RZ, RZ, R19 ;  /* 0x000000ffff147224 */ /* 0x000fe400078e0013 */
[----:B------:R-:W-:Y:S02]  /*16e0*/  IMAD.MOV.U32 R21, RZ, RZ, R18 ;  /* 0x000000ffff157224 */ /* 0x000fe400078e0012 */
[----:B------:R-:W-:Y:S02]  /*16f0*/  IMAD.MOV.U32 R19, RZ, RZ, R30 ;  /* 0x000000ffff137224 */ /* 0x000fe400078e001e */
[----:B------:R-:W-:-:S07]  /*1700*/  IMAD.MOV.U32 R18, RZ, RZ, R31 ;  /* 0x000000ffff127224 */ /* 0x000fce00078e001f */
.L_x_762:
[----:B------:R-:W-:Y:S05]  /*1710*/  BSYNC.RECONVERGENT B0 ;  /* 0x0000000000007941 */ /* 0x000fea0003800200 */
.L_x_760:
        /* <DEDUP_REMOVED lines=8> */
.L_x_764:
[----:B------:R-:W-:Y:S02]  /*17a0*/  IMAD.MOV.U32 R30, RZ, RZ, R23 ;  /* 0x000000ffff1e7224 */ /* 0x000fe400078e0017 */
[----:B------:R-:W-:Y:S01]  /*17b0*/  IMAD.MOV.U32 R31, RZ, RZ, R22 ;  /* 0x000000ffff1f7224 */ /* 0x000fe200078e0016 */
[----:B------:R-:W-:Y:S01]  /*17c0*/  MOV R22, R11 ;  /* 0x0000000b00167202 */ /* 0x000fe20000000f00 */
[----:B------:R-:W-:-:S07]  /*17d0*/  IMAD.MOV.U32 R23, RZ, RZ, R10 ;  /* 0x000000ffff177224 */ /* 0x000fce00078e000a */
.L_x_765:
[----:B------:R-:W-:Y:S05]  /*17e0*/  BSYNC.RECONVERGENT B0 ;  /* 0x0000000000007941 */ /* 0x000fea0003800200 */
.L_x_763:
        /* <DEDUP_REMOVED lines=8> */
.L_x_767:
[----:B------:R-:W-:Y:S02]  /*1870*/  IMAD.MOV.U32 R11, RZ, RZ, R9 ;  /* 0x000000ffff0b7224 */ /* 0x000fe400078e0009 */
[----:B------:R-:W-:Y:S02]  /*1880*/  IMAD.MOV.U32 R10, RZ, RZ, R8 ;  /* 0x000000ffff0a7224 */ /* 0x000fe400078e0008 */
[----:B------:R-:W-:Y:S02]  /*1890*/  IMAD.MOV.U32 R9, RZ, RZ, R14 ;  /* 0x000000ffff097224 */ /* 0x000fe400078e000e */
[----:B------:R-:W-:-:S07]  /*18a0*/  IMAD.MOV.U32 R8, RZ, RZ, R15 ;  /* 0x000000ffff087224 */ /* 0x000fce00078e000f */
.L_x_768:
[----:B------:R-:W-:Y:S05]  /*18b0*/  BSYNC.RECONVERGENT B0 ;  /* 0x0000000000007941 */ /* 0x000fea0003800200 */
.L_x_766:
        /* <DEDUP_REMOVED lines=8> */
.L_x_770:
[----:B------:R-:W-:Y:S02]  /*1940*/  IMAD.MOV.U32 R15, RZ, RZ, R16 ;  /* 0x000000ffff0f7224 */ /* 0x000fe400078e0010 */
[----:B------:R-:W-:Y:S02]  /*1950*/  IMAD.MOV.U32 R14, RZ, RZ, R17 ;  /* 0x000000ffff0e7224 */ /* 0x000fe400078e0011 */
[----:B------:R-:W-:Y:S02]  /*1960*/  IMAD.MOV.U32 R16, RZ, RZ, R19 ;  /* 0x000000ffff107224 */ /* 0x000fe400078e0013 */
[----:B------:R-:W-:-:S07]  /*1970*/  IMAD.MOV.U32 R17, RZ, RZ, R18 ;  /* 0x000000ffff117224 */ /* 0x000fce00078e0012 */
.L_x_771:
[----:B------:R-:W-:Y:S05]  /*1980*/  BSYNC.RECONVERGENT B0 ;  /* 0x0000000000007941 */ /* 0x000fea0003800200 */
.L_x_769:
        /* <DEDUP_REMOVED lines=8> */
.L_x_773:
[----:B------:R-:W-:Y:S01]  /*1a10*/  IMAD.MOV.U32 R19, RZ, RZ, R20 ;  /* 0x000000ffff137224 */ /* 0x000fe200078e0014 */
[----:B------:R-:W-:Y:S01]  /*1a20*/  MOV R18, R21 ;  /* 0x0000001500127202 */ /* 0x000fe20000000f00 */
[----:B------:R-:W-:Y:S02]  /*1a30*/  IMAD.MOV.U32 R20, RZ, RZ, R23 ;  /* 0x000000ffff147224 */ /* 0x000fe400078e0017 */
[----:B------:R-:W-:-:S07]  /*1a40*/  IMAD.MOV.U32 R21, RZ, RZ, R22 ;  /* 0x000000ffff157224 */ /* 0x000fce00078e0016 */
.L_x_774:
[----:B------:R-:W-:Y:S05]  /*1a50*/  BSYNC.RECONVERGENT B0 ;  /* 0x0000000000007941 */ /* 0x000fea0003800200 */
.L_x_772:
        /* <DEDUP_REMOVED lines=8> */
.L_x_776:
[----:B------:R-:W-:Y:S02]  /*1ae0*/  IMAD.MOV.U32 R23, RZ, RZ, R30 ;  /* 0x000000ffff177224 */ /* 0x000fe400078e001e */
[----:B------:R-:W-:Y:S02]  /*1af0*/  IMAD.MOV.U32 R22, RZ, RZ, R31 ;  /* 0x000000ffff167224 */ /* 0x000fe400078e001f */
[----:B------:R-:W-:Y:S02]  /*1b00*/  IMAD.MOV.U32 R30, RZ, RZ, R13 ;  /* 0x000000ffff1e7224 */ /* 0x000fe400078e000d */
[----:B------:R-:W-:-:S07]  /*1b10*/  IMAD.MOV.U32 R31, RZ, RZ, R12 ;  /* 0x000000ffff1f7224 */ /* 0x000fce00078e000c */
.L_x_777:
[----:B------:R-:W-:Y:S05]  /*1b20*/  BSYNC.RECONVERGENT B0 ;  /* 0x0000000000007941 */ /* 0x000fea0003800200 */
.L_x_775:
        /* <DEDUP_REMOVED lines=8> */
.L_x_779:
[----:B------:R-:W-:Y:S02]  /*1bb0*/  IMAD.MOV.U32 R13, RZ, RZ, R11 ;  /* 0x000000ffff0d7224 */ /* 0x000fe400078e000b */
[----:B------:R-:W-:Y:S02]  /*1bc0*/  IMAD.MOV.U32 R12, RZ, RZ, R10 ;  /* 0x000000ffff0c7224 */ /* 0x000fe400078e000a */
[----:B------:R-:W-:Y:S02]  /*1bd0*/  IMAD.MOV.U32 R11, RZ, RZ, R16 ;  /* 0x000000ffff0b7224 */ /* 0x000fe400078e0010 */
[----:B------:R-:W-:-:S07]  /*1be0*/  IMAD.MOV.U32 R10, RZ, RZ, R17 ;  /* 0x000000ffff0a7224 */ /* 0x000fce00078e0011 */
.L_x_780:
[----:B------:R-:W-:Y:S05]  /*1bf0*/  BSYNC.RECONVERGENT B0 ;  /* 0x0000000000007941 */ /* 0x000fea0003800200 */
.L_x_778:
        /* <DEDUP_REMOVED lines=8> */
.L_x_782:
[----:B------:R-:W-:Y:S02]  /*1c80*/  IMAD.MOV.U32 R17, RZ, RZ, R15 ;  /* 0x000000ffff117224 */ /* 0x000fe400078e000f */
[----:B------:R-:W-:Y:S02]  /*1c90*/  IMAD.MOV.U32 R16, RZ, RZ, R14 ;  /* 0x000000ffff107224 */ /* 0x000fe400078e000e */
[----:B------:R-:W-:Y:S02]  /*1ca0*/  IMAD.MOV.U32 R15, RZ, RZ, R20 ;  /* 0x000000ffff0f7224 */ /* 0x000fe400078e0014 */
[----:B------:R-:W-:-:S07]  /*1cb0*/  IMAD.MOV.U32 R14, RZ, RZ, R21 ;  /* 0x000000ffff0e7224 */ /* 0x000fce00078e0015 */
.L_x_783:
[----:B------:R-:W-:Y:S05]  /*1cc0*/  BSYNC.RECONVERGENT B0 ;  /* 0x0000000000007941 */ /* 0x000fea0003800200 */
.L_x_781:
        /* <DEDUP_REMOVED lines=8> */
.L_x_785:
[----:B------:R-:W-:Y:S02]  /*1d50*/  IMAD.MOV.U32 R21, RZ, RZ, R19 ;  /* 0x000000ffff157224 */ /* 0x000fe400078e0013 */
[----:B------:R-:W-:Y:S02]  /*1d60*/  IMAD.MOV.U32 R20, RZ, RZ, R18 ;  /* 0x000000ffff147224 */ /* 0x000fe400078e0012 */
[----:B------:R-:W-:Y:S02]  /*1d70*/  IMAD.MOV.U32 R19, RZ, RZ, R30 ;  /* 0x000000ffff137224 */ /* 0x000fe400078e001e */
[----:B------:R-:W-:-:S07]  /*1d80*/  IMAD.MOV.U32 R18, RZ, RZ, R31 ;  /* 0x000000ffff127224 */ /* 0x000fce00078e001f */
.L_x_786:
[----:B------:R-:W-:Y:S05]  /*1d90*/  BSYNC.RECONVERGENT B0 ;  /* 0x0000000000007941 */ /* 0x000fea0003800200 */
.L_x_784:
[----:B------:R-:W-:-:S07]  /*1da0*/  IMAD.MOV.U32 R41, RZ, RZ, 0x2 ;  /* 0x00000002ff297424 */ /* 0x000fce00078e00ff */
.L_x_806:
[----:B------:R-:W-:Y:S01]  /*1db0*/  IMAD.MOV R31, RZ, RZ, -R41 ;  /* 0x000000ffff1f7224 */ /* 0x000fe200078e0a29 */
[----:B0-----:R-:W0:Y:S01]  /*1dc0*/  S2UR UR5, SR_CgaCtaId ;  /* 0x00000000000579c3 */ /* 0x001e220000008800 */
[----:B------:R-:W-:-:S07]  /*1dd0*/  VIADD R39, R41, 0xffffffff ;  /* 0xffffffff29277836 */ /* 0x000fce0000000000 */
[----:B------:R-:W-:Y:S01]  /*1de0*/  BAR.SYNC.DEFER_BLOCKING 0x0 ;  /* 0x0000000000007b1d */ /* 0x000fe20000010000 */
[----:B------:R-:W-:Y:S02]  /*1df0*/  LOP3.LUT R30, R32, R31, RZ, 0xc0, !PT ;  /* 0x0000001f201e7212 */ /* 0x000fe400078ec0ff */
[----:B------:R-:W-:-:S03]  /*1e00*/  LOP3.LUT R39, R39, R32, RZ, 0xc0, !PT ;  /* 0x0000002027277212 */ /* 0x000fc600078ec0ff */
[----:B------:R-:W-:Y:S01]  /*1e10*/  UMOV UR4, 0x400 ;  /* 0x0000040000047882 */ /* 0x000fe20000000000 */
[----:B------:R-:W-:Y:S01]  /*1e20*/  IMAD.SHL.U32 R30, R30, 0x8, RZ ;  /* 0x000000081e1e7824 */ /* 0x000fe200078e00ff */
[----:B------:R-:W-:Y:S01]  /*1e30*/  BSSY.RECONVERGENT B0, `(.L_x_787) ;  /* 0x0000029000007945 */ /* 0x000fe20003800200 */
[----:B------:R-:W-:-:S03]  /*1e40*/  IMAD.SHL.U32 R43, R39, 0x8, RZ ;  /* 0x00000008272b7824 */ /* 0x000fc600078e00ff */
[----:B------:R-:W-:Y:S02]  /*1e50*/  VIMNMX.U32 R30, PT, PT, R30, 0x800, PT ;  /* 0x000008001e1e7848 */ /* 0x000fe40003fe0000 */
[----:B------:R-:W-:-:S03]  /*1e60*/  VIMNMX.U32 R43, PT, PT, R43, 0x800, PT ;  /* 0x000008002b2b7848 */ /* 0x000fc60003fe0000 */
[----:B------:R-:W-:-:S05]  /*1e70*/  IMAD R38, R41, 0x4, R30 ;  /* 0x0000000429267824 */ /* 0x000fca00078e021e */
[----:B------:R-:W-:Y:S01]  /*1e80*/  VIMNMX.U32 R38, PT, PT, R38, 0x800, PT ;  /* 0x0000080026267848 */ /* 0x000fe20003fe0000 */
[----:B0-----:R-:W-:-:S03]  /*1e90*/  ULEA UR4, UR5, UR4, 0x18 ;  /* 0x0000000405047291 */ /* 0x001fc6000f8ec0ff */
[----:B------:R-:W-:Y:S02]  /*1ea0*/  LEA R40, R41, R38, 0x2 ;  /* 0x0000002629287211 */ /* 0x000fe400078e10ff */
[----:B------:R-:W-:Y:S02]  /*1eb0*/  VIADDMNMX R42, R38, -R30, R43, PT ;  /* 0x8000001e262a7246 */ /* 0x000fe4000380012b */
[----:B------:R-:W-:Y:S02]  /*1ec0*/  VIMNMX.U32 R39, PT, PT, R40, 0x800, PT ;  /* 0x0000080028277848 */ /* 0x000fe40003fe0000 */
[----:B------:R-:W-:-:S03]  /*1ed0*/  LEA R31, R32, UR4, 0x6 ;  /* 0x00000004201f7c11 */ /* 0x000fc6000f8e30ff */
[----:B------:R-:W-:Y:S02]  /*1ee0*/  IMAD.IADD R40, R39, 0x1, -R38 ;  /* 0x0000000127287824 */ /* 0x000fe400078e0a26 */
[----:B------:R0:W-:Y:S03]  /*1ef0*/  STS.128 [R31], R8 ;  /* 0x000000081f007388 */ /* 0x0001e60000000c00 */
[C---:B------:R-:W-:Y:S01]  /*1f00*/  ISETP.GE.AND P0, PT, R43.reuse, R40, PT ;  /* 0x000000282b00720c */ /* 0x040fe20003f06270 */
[----:B------:R-:W-:Y:S01]  /*1f10*/  IMAD.IADD R40, R43, 0x1, -R40 ;  /* 0x000000012b287824 */ /* 0x000fe200078e0a28 */
[----:B------:R0:W-:Y:S04]  /*1f20*/  STS.128 [R31+0x10], R12 ;  /* 0x0000100c1f007388 */ /* 0x0001e80000000c00 */
[----:B------:R-:W-:Y:S01]  /*1f30*/  SEL R45, R40, RZ, P0 ;  /* 0x000000ff282d7207 */ /* 0x000fe20000000000 */
[----:B------:R0:W-:Y:S03]  /*1f40*/  STS.128 [R31+0x20], R16 ;  /* 0x000020101f007388 */ /* 0x0001e60000000c00 */
[----:B------:R-:W-:Y:S01]  /*1f50*/  ISETP.GE.AND P0, PT, R45, R42, PT ;  /* 0x0000002a2d00720c */ /* 0x000fe20003f06270 */
[----:B------:R0:W-:Y:S01]  /*1f60*/  STS.128 [R31+0x30], R20 ;  /* 0x000030141f007388 */ /* 0x0001e20000000c00 */
[----:B------:R-:W-:Y:S11]  /*1f70*/  BAR.SYNC.DEFER_BLOCKING 0x0 ;  /* 0x0000000000007b1d */ /* 0x000ff60000010000 */
[----:B------:R-:W-:Y:S05]  /*1f80*/  @P0 BRA `(.L_x_788) ;  /* 0x00000000004c0947 */ /* 0x000fea0003800000 */
[----:B0-----:R-:W-:-:S07]  /*1f90*/  IMAD.IADD R12, R43, 0x1, R38 ;  /* 0x000000012b0c7824 */ /* 0x001fce00078e0226 */
.L_x_789:
[----:B------:R-:W-:Y:S01]  /*1fa0*/  IMAD.IADD R8, R42, 0x1, -R45 ;  /* 0x000000012a087824 */ /* 0x000fe200078e0a2d */
[----:B------:R-:W-:-:S04]  /*1fb0*/  PLOP3.LUT P0, PT, PT, PT, PT, 0x8, 0x80 ;  /* 0x000000000080781c */ /* 0x000fc80003f0e170 */
[----:B------:R-:W-:-:S04]  /*1fc0*/  LEA.HI R8, R8, R8, RZ, 0x1 ;  /* 0x0000000808087211 */ /* 0x000fc800078f08ff */
[----:B------:R-:W-:-:S04]  /*1fd0*/  LEA.HI.SX32 R13, R8, R45, 0x1f ;  /* 0x0000002d080d7211 */ /* 0x000fc800078ffaff */
[----:B------:R-:W-:Y:S01]  /*1fe0*/  LOP3.LUT R9, RZ, R13, RZ, 0x33, !PT ;  /* 0x0000000dff097212 */ /* 0x000fe200078e33ff */
[----:B------:R-:W-:-:S04]  /*1ff0*/  IMAD.IADD R8, R30, 0x1, R13 ;  /* 0x000000011e087824 */ /* 0x000fc800078e020d */
[----:B------:R-:W-:Y:S01]  /*2000*/  IMAD.IADD R9, R12, 0x1, R9 ;  /* 0x000000010c097824 */ /* 0x000fe200078e0209 */
[----:B------:R-:W-:-:S04]  /*2010*/  LEA R8, R8, UR4, 0x3 ;  /* 0x0000000408087c11 */ /* 0x000fc8000f8e18ff */
        /* <DEDUP_REMOVED lines=10> */
.L_x_788:
[----:B------:R-:W-:Y:S05]  /*20c0*/  BSYNC.RECONVERGENT B0 ;  /* 0x0000000000007941 */ /* 0x000fea0003800200 */
.L_x_787:
[----:B0-----:R-:W-:Y:S01]  /*20d0*/  IMAD.IADD R13, R30, 0x1, R45 ;  /* 0x000000011e0d7824 */ /* 0x001fe200078e022d */
[----:B------:R-:W-:Y:S01]  /*20e0*/  IADD3 R12, PT, PT, -R45, R38, R43 ;  /* 0x000000262d0c7210 */ /* 0x000fe20007ffe12b */
[----:B------:R-:W-:Y:S01]  /*20f0*/  BSSY.RECONVERGENT B0, `(.L_x_790) ;  /* 0x000000d000007945 */ /* 0x000fe20003800200 */
[----:B------:R-:W-:Y:S02]  /*2100*/  PLOP3.LUT P0, PT, PT, PT, PT, 0x8, 0x80 ;  /* 0x000000000080781c */ /* 0x000fe40003f0e170 */
[----:B------:R-:W-:Y:S02]  /*2110*/  LEA R14, R13, UR4, 0x3 ;  /* 0x000000040d0e7c11 */ /* 0x000fe4000f8e18ff */
[C---:B------:R-:W-:Y:S02]  /*2120*/  LEA R15, R12.reuse, UR4, 0x3 ;  /* 0x000000040c0f7c11 */ /* 0x040fe4000f8e18ff */
[----:B------:R-:W-:Y:S01]  /*2130*/  ISETP.GE.AND P1, PT, R12, R39, PT ;  /* 0x000000270c00720c */ /* 0x000fe20003f26270 */
[----:B------:R0:W1:Y:S04]  /*2140*/  LDS.64 R22, [R14] ;  /* 0x000000000e167984 */ /* 0x0000680000000a00 */
[----:B------:R0:W2:Y:S08]  /*2150*/  LDS.64 R30, [R15] ;  /* 0x000000000f1e7984 */ /* 0x0000b00000000a00 */
[----:B0-----:R-:W-:Y:S05]  /*2160*/  @P1 BRA `(.L_x_791) ;  /* 0x0000000000141947 */ /* 0x001fea0003800000 */
[----:B-12---:R-:W-:Y:S02]  /*2170*/  ISETP.GE.AND P1, PT, R30, R22, PT ;  /* 0x000000161e00720c */ /* 0x006fe40003f26270 */
[----:B------:R-:W-:Y:S02]  /*2180*/  PLOP3.LUT P0, PT, PT, PT, PT, 0x80, 0x8 ;  /* 0x000000000008781c */ /* 0x000fe40003f0f070 */
[----:B------:R-:W-:-:S13]  /*2190*/  ISETP.GE.OR P1, PT, R13, R38, !P1 ;  /* 0x000000260d00720c */ /* 0x000fda0004f26670 */
[----:B------:R-:W-:-:S04]  /*21a0*/  @!P1 ISETP.GT.AND P2, PT, R31, R23, PT ;  /* 0x000000171f00920c */ /* 0x000fc80003f44270 */
[----:B------:R-:W-:-:S13]  /*21b0*/  @!P1 ISETP.LE.AND P0, PT, R30, R22, !P2 ;  /* 0x000000161e00920c */ /* 0x000fda0005703270 */
.L_x_791:
[----:B------:R-:W-:Y:S05]  /*21c0*/  BSYNC.RECONVERGENT B0 ;  /* 0x0000000000007941 */ /* 0x000fea0003800200 */
.L_x_790:
        /* <DEDUP_REMOVED lines=19> */
.L_x_793:
[----:B------:R-:W-:Y:S05]  /*2300*/  BSYNC.RECONVERGENT B0 ;  /* 0x0000000000007941 */ /* 0x000fea0003800200 */
.L_x_792:
[----:B------:R-:W-:Y:S01]  /*2310*/  @!P0 IMAD.MOV R12, RZ, RZ, R10 ;  /* 0x000000ffff0c8224 */ /* 0x000fe200078e020a */
[----:B------:R-:W-:Y:S01]  /*2320*/  @P0 IADD3 R13, PT, PT, R11, RZ, RZ ;  /* 0x000000ff0b0d0210 */ /* 0x000fe20007ffe0ff */
[----:B------:R-:W-:Y:S01]  /*2330*/  BSSY.RECONVERGENT B0, `(.L_x_794) ;  /* 0x0000011000007945 */ /* 0x000fe20003800200 */
        /* <DEDUP_REMOVED lines=16> */
.L_x_795:
[----:B------:R-:W-:Y:S05]  /*2440*/  BSYNC.RECONVERGENT B0 ;  /* 0x0000000000007941 */ /* 0x000fea0003800200 */
.L_x_794:
        /* <DEDUP_REMOVED lines=19> */
.L_x_797:
[----:B------:R-:W-:Y:S05]  /*2580*/  BSYNC.RECONVERGENT B0 ;  /* 0x0000000000007941 */ /* 0x000fea0003800200 */
.L_x_796:
[----:B------:R-:W-:Y:S01]  /*2590*/  @!P0 IMAD.MOV R18, RZ, RZ, R16 ;  /* 0x000000ffff128224 */ /* 0x000fe200078e0210 */
[----:B------:R-:W-:Y:S01]  /*25a0*/  BSSY.RECONVERGENT B0, `(.L_x_798) ;  /* 0x0000010000007945 */ /* 0x000fe20003800200 */
[----:B------:R-:W-:Y:S01]  /*25b0*/  @P0 IMAD.MOV R19, RZ, RZ, R17 ;  /* 0x000000ffff130224 */ /* 0x000fe200078e0211 */
[----:B012---:R-:W-:Y:S02]  /*25c0*/  SEL R15, R31, R23, P0 ;  /* 0x000000171f0f7207 */ /* 0x007fe40000000000 */
[C---:B------:R-:W-:Y:S02]  /*25d0*/  ISETP.GE.AND P1, PT, R18.reuse, R39, PT ;  /* 0x000000271200720c */ /* 0x040fe40003f26270 */
        /* <DEDUP_REMOVED lines=12> */
.L_x_799:
[----:B------:R-:W-:Y:S05]  /*26a0*/  BSYNC.RECONVERGENT B0 ;  /* 0x0000000000007941 */ /* 0x000fea0003800200 */
.L_x_798:
[----:B------:R-:W3:Y:S01]  /*26b0*/  S2UR UR5, SR_CgaCtaId ;  /* 0x00000000000579c3 */ /* 0x000ee20000008800 */
[----:B------:R-:W-:Y:S01]  /*26c0*/  UMOV UR4, 0x400 ;  /* 0x0000040000047882 */ /* 0x000fe20000000000 */
[----:B------:R-:W-:Y:S01]  /*26d0*/  VIADD R20, R18, 0x1 ;  /* 0x0000000112147836 */ /* 0x000fe20000000000 */
[----:B------:R-:W-:Y:S01]  /*26e0*/  BSSY.RECONVERGENT B0, `(.L_x_800) ;  /* 0x0000016000007945 */ /* 0x000fe20003800200 */
[----:B------:R-:W-:Y:S01]  /*26f0*/  @!P0 IMAD.MOV R20, RZ, RZ, R18 ;  /* 0x000000ffff148224 */ /* 0x000fe200078e0212 */
[----:B012---:R-:W-:Y:S01]  /*2700*/  SEL R17, R31, R23, P0 ;  /* 0x000000171f117207 */ /* 0x007fe20000000000 */
[----:B------:R-:W-:Y:S01]  /*2710*/  VIADD R43, R19, 0x1 ;  /* 0x00000001132b7836 */ /* 0x000fe20000000000 */
[----:B------:R-:W-:Y:S01]  /*2720*/  SEL R16, R30, R22, P0 ;  /* 0x000000161e107207 */ /* 0x000fe20000000000 */
[----:B------:R-:W-:Y:S01]  /*2730*/  @P0 IMAD.MOV R43, RZ, RZ, R19 ;  /* 0x000000ffff2b0224 */ /* 0x000fe200078e0213 */
[----:B------:R-:W-:-:S03]  /*2740*/  ISETP.GE.AND P1, PT, R20, R39, PT ;  /* 0x000000271400720c */ /* 0x000fc60003f26270 */
[----:B------:R-:W-:Y:S01]  /*2750*/  VIADD R21, R43, 0x1 ;  /* 0x000000012b157836 */ /* 0x000fe20000000000 */
[----:B---3--:R-:W-:-:S06]  /*2760*/  ULEA UR4, UR5, UR4, 0x18 ;  /* 0x0000000405047291 */ /* 0x008fcc000f8ec0ff */
[----:B------:R-:W-:-:S04]  /*2770*/  @!P0 IMAD.U32 R40, RZ, RZ, UR4 ;  /* 0x00000004ff288e24 */ /* 0x000fc8000f8e00ff */
[----:B------:R-:W-:Y:S01]  /*2780*/  @!P0 IMAD R18, R43, 0x8, R40 ;  /* 0x000000082b128824 */ /* 0x000fe200078e0228 */
[----:B------:R-:W-:-:S04]  /*2790*/  @P0 MOV R40, UR4 ;  /* 0x0000000400280c02 */ /* 0x000fc80008000f00 */
        /* <DEDUP_REMOVED lines=10> */
.L_x_801:
[----:B------:R-:W-:Y:S05]  /*2840*/  BSYNC.RECONVERGENT B0 ;  /* 0x0000000000007941 */ /* 0x000fea0003800200 */
.L_x_800:
[----:B------:R-:W-:Y:S01]  /*2850*/  @P0 IMAD.MOV R21, RZ, RZ, R43 ;  /* 0x000000ffff150224 */ /* 0x000fe200078e022b */
[----:B------:R-:W-:Y:S01]  /*2860*/  BSSY.RECONVERGENT B0, `(.L_x_802) ;  /* 0x0000012000007945 */ /* 0x000fe20003800200 */
[----:B------:R-:W-:Y:S01]  /*2870*/  VIADD R43, R20, 0x1 ;  /* 0x00000001142b7836 */ /* 0x000fe20000000000 */
[----:B012---:R-:W-:Y:S01]  /*2880*/  SEL R19, R31, R23, P0 ;  /* 0x000000171f137207 */ /* 0x007fe20000000000 */
[----:B------:R-:W-:Y:S01]  /*2890*/  @!P0 IMAD.MOV R43, RZ, RZ, R20 ;  /* 0x000000ffff2b8224 */ /* 0x000fe200078e0214 */
[----:B------:R-:W-:Y:S01]  /*28a0*/  SEL R18, R30, R22, P0 ;  /* 0x000000161e127207 */ /* 0x000fe20000000000 */
[--C-:B------:R-:W-:Y:S02]  /*28b0*/  @!P0 IMAD R20, R21, 0x8, R40.reuse ;  /* 0x0000000815148824 */ /* 0x100fe400078e0228 */
[C---:B------:R-:W-:Y:S01]  /*28c0*/  @P0 IMAD R44, R43.reuse, 0x8, R40 ;  /* 0x000000082b2c0824 */ /* 0x040fe200078e0228 */
[C---:B------:R-:W-:Y:S01]  /*28d0*/  ISETP.GE.AND P1, PT, R43.reuse, R39, PT ;  /* 0x000000272b00720c */ /* 0x040fe20003f26270 */
[----:B------:R-:W-:Y:S01]  /*28e0*/  VIADD R42, R43, 0x1 ;  /* 0x000000012b2a7836 */ /* 0x000fe20000000000 */
[----:B------:R0:W1:Y:S04]  /*28f0*/  @!P0 LDS.64 R22, [R20] ;  /* 0x0000000014168984 */ /* 0x0000680000000a00 */
[----:B------:R0:W2:Y:S01]  /*2900*/  @P0 LDS.64 R30, [R44] ;  /* 0x000000002c1e0984 */ /* 0x0000a20000000a00 */
[----:B------:R-:W-:-:S06]  /*2910*/  PLOP3.LUT P0, PT, PT, PT, PT, 0x8, 0x80 ;  /* 0x000000000080781c */ /* 0x000fcc0003f0e170 */
[----:B------:R-:W-:Y:S07]  /*2920*/  @P1 BRA `(.L_x_803) ;  /* 0x0000000000141947 */ /* 0x000fee0003800000 */
[----:B-12---:R-:W-:Y:S02]  /*2930*/  ISETP.GE.AND P1, PT, R30, R22, PT ;  /* 0x000000161e00720c */ /* 0x006fe40003f26270 */
[----:B------:R-:W-:Y:S02]  /*2940*/  PLOP3.LUT P0, PT, PT, PT, PT, 0x80, 0x8 ;  /* 0x000000000008781c */ /* 0x000fe40003f0f070 */
[----:B------:R-:W-:-:S13]  /*2950*/  ISETP.GE.OR P1, PT, R21, R38, !P1 ;  /* 0x000000261500720c */ /* 0x000fda0004f26670 */
[----:B------:R-:W-:-:S04]  /*2960*/  @!P1 ISETP.GT.AND P2, PT, R31, R23, PT ;  /* 0x000000171f00920c */ /* 0x000fc80003f44270 */
[----:B------:R-:W-:-:S13]  /*2970*/  @!P1 ISETP.LE.AND P0, PT, R30, R22, !P2 ;  /* 0x000000161e00920c */ /* 0x000fda0005703270 */
.L_x_803:
[----:B------:R-:W-:Y:S05]  /*2980*/  BSYNC.RECONVERGENT B0 ;  /* 0x0000000000007941 */ /* 0x000fea0003800200 */
.L_x_802:
[----:B------:R-:W-:Y:S01]  /*2990*/  @!P0 IMAD.MOV R42, RZ, RZ, R43 ;  /* 0x000000ffff2a8224 */ /* 0x000fe200078e022b */
[----:B------:R-:W-:Y:S01]  /*29a0*/  BSSY.RECONVERGENT B0, `(.L_x_804) ;  /* 0x0000011000007945 */ /* 0x000fe20003800200 */
[----:B------:R-:W-:Y:S01]  /*29b0*/  VIADD R43, R21, 0x1 ;  /* 0x00000001152b7836 */ /* 0x000fe20000000000 */
[----:B012---:R-:W-:Y:S01]  /*29c0*/  SEL R20, R30, R22, P0 ;  /* 0x000000161e147207 */ /* 0x007fe20000000000 */
[----:B------:R-:W-:Y:S01]  /*29d0*/  @P0 IMAD.MOV R43, RZ, RZ, R21 ;  /* 0x000000ffff2b0224 */ /* 0x000fe200078e0215 */
[C---:B------:R-:W-:Y:S02]  /*29e0*/  ISETP.GE.AND P1, PT, R42.reuse, R39, PT ;  /* 0x000000272a00720c */ /* 0x040fe40003f26270 */
[----:B------:R-:W-:Y:S01]  /*29f0*/  SEL R21, R31, R23, P0 ;  /* 0x000000171f157207 */ /* 0x000fe20000000000 */
[--C-:B------:R-:W-:Y:S02]  /*2a00*/  @!P0 IMAD R44, R43, 0x8, R40.reuse ;  /* 0x000000082b2c8824 */ /* 0x100fe400078e0228 */
[----:B------:R-:W-:-:S03]  /*2a10*/  @P0 IMAD R40, R42, 0x8, R40 ;  /* 0x000000082a280824 */ /* 0x000fc600078e0228 */
        /* <DEDUP_REMOVED lines=9> */
.L_x_805:
[----:B------:R-:W-:Y:S05]  /*2ab0*/  BSYNC.RECONVERGENT B0 ;  /* 0x0000000000007941 */ /* 0x000fea0003800200 */
.L_x_804:
[C---:B------:R-:W-:Y:S01]  /*2ac0*/  ISETP.GE.U32.AND P1, PT, R41.reuse, 0x81, PT ;  /* 0x000000812900780c */ /* 0x040fe20003f26070 */
[----:B------:R-:W-:Y:S01]  /*2ad0*/  IMAD.SHL.U32 R41, R41, 0x2, RZ ;  /* 0x0000000229297824 */ /* 0x000fe200078e00ff */
[----:B-12---:R-:W-:Y:S02]  /*2ae0*/  SEL R23, R31, R23, P0 ;  /* 0x000000171f177207 */ /* 0x006fe40000000000 */
[----:B------:R-:W-:-:S09]  /*2af0*/  SEL R22, R30, R22, P0 ;  /* 0x000000161e167207 */ /* 0x000fd20000000000 */
[----:B------:R-:W-:Y:S05]  /*2b00*/  @!P1 BRA `(.L_x_806) ;  /* 0xfffffff000a89947 */ /* 0x000fea000383ffff */
[----:B------:R-:W1:Y:S02]  /*2b10*/  LDCU.U8 UR4, c[0x0][0x380] ;  /* 0x00007000ff0477ac */ /* 0x000e640008000000 */
[----:B-1----:R-:W-:-:S04]  /*2b20*/  UPRMT UR4, UR4, 0x8880, URZ ;  /* 0x0000888004047896 */ /* 0x002fc800080000ff */
[----:B------:R-:W-:Y:S01]  /*2b30*/  UISETP.NE.AND UP0, UPT, UR4, URZ, UPT ;  /* 0x000000ff0400728c */ /* 0x000fe2000bf05270 */
[----:B------:R-:W-:Y:S08]  /*2b40*/  BAR.SYNC.DEFER_BLOCKING 0x0 ;  /* 0x0000000000007b1d */ /* 0x000ff00000010000 */
[----:B------:R-:W-:Y:S05]  /*2b50*/  BRA.U !UP0, `(.L_x_807) ;  /* 0x0000000108947547 */ /* 0x000fea000b800000 */
[----:B------:R-:W-:Y:S01]  /*2b60*/  STS.64 [R24], R8 ;  /* 0x0000000818007388 */ /* 0x000fe20000000a00 */
[----:B------:R-:W1:Y:S03]  /*2b70*/  LDCU.64 UR4, c[0x0][0x398] ;  /* 0x00007300ff0477ac */ /* 0x000e660008000a00 */
[----:B------:R-:W-:Y:S04]  /*2b80*/  STS.64 [R7+0x8], R10 ;  /* 0x0000080a07007388 */ /* 0x000fe80000000a00 */
[----:B------:R-:W-:Y:S04]  /*2b90*/  STS.64 [R6+0x10], R12 ;  /* 0x0000100c06007388 */ /* 0x000fe80000000a00 */
[----:B------:R-:W-:Y:S04]  /*2ba0*/  STS.64 [R5+0x18], R14 ;  /* 0x0000180e05007388 */ /* 0x000fe80000000a00 */
[----:B------:R-:W-:Y:S04]  /*2bb0*/  STS.64 [R4+0x20], R16 ;  /* 0x0000201004007388 */ /* 0x000fe80000000a00 */
[----:B------:R-:W-:Y:S04]  /*2bc0*/  STS.64 [R3+0x28], R18 ;  /* 0x0000281203007388 */ /* 0x000fe80000000a00 */
[----:B------:R1:W-:Y:S04]  /*2bd0*/  STS.64 [R2+0x30], R20 ;  /* 0x0000301402007388 */ /* 0x0003e80000000a00 */
[----:B------:R-:W-:Y:S01]  /*2be0*/  STS.64 [R0+0x38], R22 ;  /* 0x0000381600007388 */ /* 0x000fe20000000a00 */
[----:B------:R-:W-:-:S03]  /*2bf0*/  NOP ;  /* 0x0000000000007918 */ /* 0x000fc60000000000 */
[----:B------:R-:W2:Y:S01]  /*2c00*/  LDS.64 R30, [R37] ;  /* 0x00000000251e7984 */ /* 0x000ea20000000a00 */
[----:B-1----:R-:W-:-:S03]  /*2c10*/  IADD3 R2, P0, PT, R29, UR4, RZ ;  /* 0x000000041d027c10 */ /* 0x002fc6000ff1e0ff */
[----:B------:R-:W1:Y:S01]  /*2c20*/  LDS.64 R38, [R36+0x100] ;  /* 0x0001000024267984 */ /* 0x000e620000000a00 */
[----:B------:R-:W-:-:S03]  /*2c30*/  IADD3.X R3, PT, PT, R28, UR5, RZ, P0, !PT ;  /* 0x000000051c037c10 */ /* 0x000fc600087fe4ff */
[----:B------:R-:W3:Y:S04]  /*2c40*/  LDS.64 R8, [R35+0x200] ;  /* 0x0002000023087984 */ /* 0x000ee80000000a00 */
[----:B------:R-:W4:Y:S04]  /*2c50*/  LDS.64 R10, [R34+0x300] ;  /* 0x00030000220a7984 */ /* 0x000f280000000a00 */
[----:B------:R-:W5:Y:S04]  /*2c60*/  LDS.64 R32, [R33+0x400] ;  /* 0x0004000021207984 */ /* 0x000f680000000a00 */
[----:B------:R-:W0:Y:S04]  /*2c70*/  LDS.64 R6, [R27+0x500] ;  /* 0x000500001b067984 */ /* 0x000e280000000a00 */
[----:B------:R-:W0:Y:S04]  /*2c80*/  LDS.64 R4, [R26+0x600] ;  /* 0x000600001a047984 */ /* 0x000e280000000a00 */
[----:B------:R-:W0:Y:S04]  /*2c90*/  LDS.64 R24, [R25+0x700] ;  /* 0x0007000019187984 */ /* 0x000e280000000a00 */
[----:B--2---:R-:W-:Y:S04]  /*2ca0*/  STG.E desc[UR6][R2.64], R30 ;  /* 0x0000001e02007986 */ /* 0x004fe8000c101906 */
[----:B------:R-:W-:Y:S04]  /*2cb0*/  STG.E desc[UR6][R2.64+0x4], R31 ;  /* 0x0000041f02007986 */ /* 0x000fe8000c101906 */
[----:B-1----:R-:W-:Y:S04]  /*2cc0*/  STG.E desc[UR6][R2.64+0x100], R38 ;  /* 0x0001002602007986 */ /* 0x002fe8000c101906 */
[----:B------:R-:W-:Y:S04]  /*2cd0*/  STG.E desc[UR6][R2.64+0x104], R39 ;  /* 0x0001042702007986 */ /* 0x000fe8000c101906 */
[----:B---3--:R-:W-:Y:S04]  /*2ce0*/  STG.E desc[UR6][R2.64+0x200], R8 ;  /* 0x0002000802007986 */ /* 0x008fe8000c101906 */
[----:B------:R-:W-:Y:S04]  /*2cf0*/  STG.E desc[UR6][R2.64+0x204], R9 ;  /* 0x0002040902007986 */ /* 0x000fe8000c101906 */
[----:B----4-:R-:W-:Y:S04]  /*2d00*/  STG.E desc[UR6][R2.64+0x300], R10 ;  /* 0x0003000a02007986 */ /* 0x010fe8000c101906 */
[----:B------:R-:W-:Y:S04]  /*2d10*/  STG.E desc[UR6][R2.64+0x304], R11 ;  /* 0x0003040b02007986 */ /* 0x000fe8000c101906 */
[----:B-----5:R-:W-:Y:S04]  /*2d20*/  STG.E desc[UR6][R2.64+0x400], R32 ;  /* 0x0004002002007986 */ /* 0x020fe8000c101906 */
[----:B------:R-:W-:Y:S04]  /*2d30*/  STG.E desc[UR6][R2.64+0x404], R33 ;  /* 0x0004042102007986 */ /* 0x000fe8000c101906 */
[----:B0-----:R-:W-:Y:S04]  /*2d40*/  STG.E desc[UR6][R2.64+0x500], R6 ;  /* 0x0005000602007986 */ /* 0x001fe8000c101906 */
[----:B------:R-:W-:Y:S04]  /*2d50*/  STG.E desc[UR6][R2.64+0x504], R7 ;  /* 0x0005040702007986 */ /* 0x000fe8000c101906 */
[----:B------:R-:W-:Y:S04]  /*2d60*/  STG.E desc[UR6][R2.64+0x600], R4 ;  /* 0x0006000402007986 */ /* 0x000fe8000c101906 */
[----:B------:R-:W-:Y:S04]  /*2d70*/  STG.E desc[UR6][R2.64+0x604], R5 ;  /* 0x0006040502007986 */ /* 0x000fe8000c101906 */
[----:B------:R-:W-:Y:S04]  /*2d80*/  STG.E desc[UR6][R2.64+0x700], R24 ;  /* 0x0007001802007986 */ /* 0x000fe8000c101906 */
[----:B------:R-:W-:Y:S01]  /*2d90*/  STG.E desc[UR6][R2.64+0x704], R25 ;  /* 0x0007041902007986 */ /* 0x000fe2000c101906 */
[----:B------:R-:W-:Y:S05]  /*2da0*/  EXIT ;  /* 0x000000000000794d */ /* 0x000fea0003800000 */
.L_x_807:
        /* <DEDUP_REMOVED lines=37> */
.L_x_702:
[----:B------:R-:W0:Y:S01]  /*3000*/  LDC.64 R8, c[0x0][0x388] ;  /* 0x0000e200ff087b82 */ /* 0x000e220000000a00 */
[----:B------:R-:W-:Y:S01]  /*3010*/  ACQBULK ;  /* 0x000000000000782e */ /* 0x000fe20000000000 */
[----:B------:R-:W1:Y:S06]  /*3020*/  S2R R35, SR_TID.X ;  /* 0x0000000000237919 */ /* 0x000e6c0000002100 */
[----:B------:R-:W2:Y:S01]  /*3030*/  LDC R7, c[0x0][0x3a8] ;  /* 0x0000ea00ff077b82 */ /* 0x000ea20000000800 */
[----:B0-----:R-:W-:-:S05]  /*3040*/  IMAD.WIDE.U32 R8, R3, 0x4000, R8 ;  /* 0x0000400003087825 */ /* 0x001fca00078e0008 */
[----:B------:R-:W3:Y:S04]  /*3050*/  LDG.E R3, desc[UR6][R8.64+0x4] ;  /* 0x0000040608037981 */ /* 0x000ee8000c1e1900 */
[----:B------:R0:W4:Y:S01]  /*3060*/  LDG.E R2, desc[UR6][R8.64] ;  /* 0x0000000608027981 */ /* 0x000122000c1e1900 */
[----:B-1----:R-:W-:Y:S01]  /*3070*/  IMAD.SHL.U32 R39, R35, 0x8, RZ ;  /* 0x0000000823277824 */ /* 0x002fe200078e00ff */
[----:B------:R-:W-:-:S04]  /*3080*/  IADD3 R36, PT, PT, -R6, RZ, RZ ;  /* 0x000000ff06247210 */ /* 0x000fc80007ffe1ff */
[----:B------:R-:W-:Y:S02]  /*3090*/  LOP3.LUT R0, R39, 0x1f00, RZ, 0xc0, !PT ;  /* 0x00001f0027007812 */ /* 0x000fe400078ec0ff */
[----:B--2---:R-:W-:Y:S02]  /*30a0*/  VIADDMNMX R36, R36, R7, 0x800, PT ;  /* 0x0000080024247446 */ /* 0x004fe40003800107 */
[----:B------:R-:W-:-:S04]  /*30b0*/  LOP3.LUT R38, R0, 0x1f, R35, 0xf8, !PT ;  /* 0x0000001f00267812 */ /* 0x000fc800078ef823 */
[C---:B------:R-:W-:Y:S01]  /*30c0*/  LEA R4, P0, R38.reuse, R8, 0x3 ;  /* 0x0000000826047211 */ /* 0x040fe200078018ff */
[C---:B------:R-:W-:Y:S02]  /*30d0*/  VIADD R7, R38.reuse, 0x20 ;  /* 0x0000002026077836 */ /* 0x040fe40000000000 */
[C---:B------:R-:W-:Y:S02]  /*30e0*/  VIADD R11, R38.reuse, 0x60 ;  /* 0x00000060260b7836 */ /* 0x040fe40000000000 */
[----:B------:R-:W-:Y:S01]  /*30f0*/  IMAD.X R5, RZ, RZ, R9, P0 ;  /* 0x000000ffff057224 */ /* 0x000fe200000e0609 */
[CC--:B------:R-:W-:Y:S01]  /*3100*/  ISETP.GE.AND P0, PT, R38.reuse, R36.reuse, PT ;  /* 0x000000242600720c */ /* 0x0c0fe20003f06270 */
[C---:B0-----:R-:W-:Y:S01]  /*3110*/  VIADD R9, R38.reuse, 0x40 ;  /* 0x0000004026097836 */ /* 0x041fe20000000000 */
[-C--:B------:R-:W-:Y:S01]  /*3120*/  ISETP.GE.AND P1, PT, R7, R36.reuse, PT ;  /* 0x000000240700720c */ /* 0x080fe20003f26270 */
[C---:B------:R-:W-:Y:S01]  /*3130*/  VIADD R13, R38.reuse, 0x80 ;  /* 0x00000080260d7836 */ /* 0x040fe20000000000 */
[-C--:B------:R-:W-:Y:S01]  /*3140*/  ISETP.GE.AND P3, PT, R11, R36.reuse, PT ;  /* 0x000000240b00720c */ /* 0x080fe20003f66270 */
[C---:B------:R-:W-:Y:S01]  /*3150*/  VIADD R17, R38.reuse, 0xa0 ;  /* 0x000000a026117836 */ /* 0x040fe20000000000 */
[-C--:B------:R-:W-:Y:S01]  /*3160*/  ISETP.GE.AND P2, PT, R9, R36.reuse, PT ;  /* 0x000000240900720c */ /* 0x080fe20003f46270 */
[C---:B------:R-:W-:Y:S01]  /*3170*/  VIADD R19, R38.reuse, 0xc0 ;  /* 0x000000c026137836 */ /* 0x040fe20000000000 */
[----:B------:R-:W-:Y:S01]  /*3180*/  ISETP.GE.AND P4, PT, R13, R36, PT ;  /* 0x000000240d00720c */ /* 0x000fe20003f86270 */
[----:B------:R-:W-:-:S02]  /*3190*/  VIADD R21, R38, 0xe0 ;  /* 0x000000e026157836 */ /* 0x000fc40000000000 */
[----:B---3--:R-:W-:Y:S02]  /*31a0*/  IMAD.MOV.U32 R9, RZ, RZ, R3 ;  /* 0x000000ffff097224 */ /* 0x008fe400078e0003 */
[----:B------:R-:W2:Y:S01]  /*31b0*/  @!P0 LDG.E R3, desc[UR6][R4.64+0x4] ;  /* 0x0000040604038981 */ /* 0x000ea2000c1e1900 */
[----:B----4-:R-:W-:Y:S02]  /*31c0*/  IMAD.MOV.U32 R8, RZ, RZ, R2 ;  /* 0x000000ffff087224 */ /* 0x010fe400078e0002 */
[--C-:B------:R-:W-:Y:S01]  /*31d0*/  IMAD.MOV.U32 R7, RZ, RZ, R9.reuse ;  /* 0x000000ffff077224 */ /* 0x100fe200078e0009 */
[----:B------:R-:W2:Y:S01]  /*31e0*/  @!P0 LDG.E R2, desc[UR6][R4.64] ;  /* 0x0000000604028981 */ /* 0x000ea2000c1e1900 */
[--C-:B------:R-:W-:Y:S01]  /*31f0*/  IMAD.MOV.U32 R6, RZ, RZ, R8.reuse ;  /* 0x000000ffff067224 */ /* 0x100fe200078e0008 */
[----:B------:R-:W-:Y:S01]  /*3200*/  MOV R12, R8 ;  /* 0x00000008000c7202 */ /* 0x000fe20000000f00 */
[--C-:B------:R-:W-:Y:S02]  /*3210*/  IMAD.MOV.U32 R11, RZ, RZ, R9.reuse ;  /* 0x000000ffff0b7224 */ /* 0x100fe400078e0009 */
[----:B------:R-:W-:Y:S01]  /*3220*/  IMAD.MOV.U32 R10, RZ, RZ, R8 ;  /* 0x000000ffff0a7224 */ /* 0x000fe200078e0008 */
[----:B------:R-:W3:Y:S01]  /*3230*/  @!P1 LDG.E R7, desc[UR6][R4.64+0x104] ;  /* 0x0001040604079981 */ /* 0x000ee2000c1e1900 */
[----:B------:R-:W-:Y:S01]  /*3240*/  ISETP.GE.AND P0, PT, R17, R36, PT ;  /* 0x000000241100720c */ /* 0x000fe20003f06270 */
[----:B------:R-:W-:-:S02]  /*3250*/  IMAD.MOV.U32 R13, RZ, RZ, R9 ;  /* 0x000000ffff0d7224 */ /* 0x000fc400078e0009 */
[----:B------:R-:W3:Y:S01]  /*3260*/  @!P1 LDG.E R6, desc[UR6][R4.64+0x100] ;  /* 0x0001000604069981 */ /* 0x000ee2000c1e1900 */
[----:B------:R-:W-:Y:S01]  /*3270*/  ISETP.GE.AND P1, PT, R19, R36, PT ;  /* 0x000000241300720c */ /* 0x000fe20003f26270 */
[----:B------:R-:W-:Y:S02]  /*3280*/  IMAD.MOV.U32 R15, RZ, RZ, R9 ;  /* 0x000000ffff0f7224 */ /* 0x000fe400078e0009 */
[----:B------:R-:W4:Y:S01]  /*3290*/  @!P2 LDG.E R10, desc[UR6][R4.64+0x200] ;  /* 0x00020006040aa981 */ /* 0x000f22000c1e1900 */
[----:B------:R-:W-:-:S03]  /*32a0*/  IMAD.MOV.U32 R14, RZ, RZ, R8 ;  /* 0x000000ffff0e7224 */ /* 0x000fc600078e0008 */
[----:B------:R-:W4:Y:S01]  /*32b0*/  @!P2 LDG.E R11, desc[UR6][R4.64+0x204] ;  /* 0x00020406040ba981 */ /* 0x000f22000c1e1900 */
[----:B------:R-:W-:Y:S01]  /*32c0*/  ISETP.GE.AND P2, PT, R21, R36, PT ;  /* 0x000000241500720c */ /* 0x000fe20003f46270 */
[--C-:B------:R-:W-:Y:S02]  /*32d0*/  IMAD.MOV.U32 R16, RZ, RZ, R8.reuse ;  /* 0x000000ffff107224 */ /* 0x100fe400078e0008 */
[--C-:B------:R-:W-:Y:S01]  /*32e0*/  IMAD.MOV.U32 R17, RZ, RZ, R9.reuse ;  /* 0x000000ffff117224 */ /* 0x100fe200078e0009 */
[----:B------:R-:W5:Y:S01]  /*32f0*/  @!P3 LDG.E R12, desc[UR6][R4.64+0x300] ;  /* 0x00030006040cb981 */ /* 0x000f62000c1e1900 */
[----:B------:R-:W-:Y:S02]  /*3300*/  IMAD.MOV.U32 R18, RZ, RZ, R8 ;  /* 0x000000ffff127224 */ /* 0x000fe400078e0008 */
[----:B------:R-:W-:Y:S01]  /*3310*/  IMAD.MOV.U32 R19, RZ, RZ, R9 ;  /* 0x000000ffff137224 */ /* 0x000fe200078e0009 */
[----:B------:R-:W5:Y:S04]  /*3320*/  @!P3 LDG.E R13, desc[UR6][R4.64+0x304] ;  /* 0x00030406040db981 */ /* 0x000f68000c1e1900 */
        /* <DEDUP_REMOVED lines=8> */
[----:B------:R-:W1:Y:S01]  /*33b0*/  S2R R21, SR_LANEID ;  /* 0x0000000000157919 */ /* 0x000e620000000000 */
[----:B------:R-:W0:Y:S01]  /*33c0*/  S2UR UR5, SR_CgaCtaId ;  /* 0x00000000000579c3 */ /* 0x000e220000008800 */
[----:B------:R-:W-:-:S02]  /*33d0*/  UMOV UR4, 0x400 ;  /* 0x0000040000047882 */ /* 0x000fc40000000000 */
[----:B0-----:R-:W-:Y:S01]  /*33e0*/  ULEA UR4, UR5, UR4, 0x18 ;  /* 0x0000000405047291 */ /* 0x001fe2000f8ec0ff */
[----:B-1----:R-:W-:-:S04]  /*33f0*/  IMAD.IADD R20, R0, 0x1, R21 ;  /* 0x0000000100147824 */ /* 0x002fc800078e0215 */
[----:B------:R-:W-:Y:S02]  /*3400*/  IMAD R0, R21, 0x7, R20 ;  /* 0x0000000715007824 */ /* 0x000fe400078e0214 */
[C---:B------:R-:W-:Y:S02]  /*3410*/  VIADD R5, R20.reuse, 0x80 ;  /* 0x0000008014057836 */ /* 0x040fe40000000000 */
[C---:B------:R-:W-:Y:S02]  /*3420*/  VIADD R21, R20.reuse, 0x20 ;  /* 0x0000002014157836 */ /* 0x040fe40000000000 */
[C---:B------:R-:W-:Y:S01]  /*3430*/  VIADD R23, R20.reuse, 0x40 ;  /* 0x0000004014177836 */ /* 0x040fe20000000000 */
[CC--:B------:R-:W-:Y:S01]  /*3440*/  LEA.HI.SX32 R34, R20.reuse, R20.reuse, 0x1b ;  /* 0x0000001414227211 */ /* 0x0c0fe200078fdaff */
[C---:B------:R-:W-:Y:S01]  /*3450*/  VIADD R25, R20.reuse, 0x60 ;  /* 0x0000006014197836 */ /* 0x040fe20000000000 */
[-C--:B------:R-:W-:Y:S01]  /*3460*/  LEA.HI.SX32 R5, R5, R20.reuse, 0x1b ;  /* 0x0000001405057211 */ /* 0x080fe200078fdaff */
[----:B------:R-:W-:Y:S01]  /*3470*/  VIADD R27, R20, 0xa0 ;  /* 0x000000a0141b7836 */ /* 0x000fe20000000000 */
[----:B------:R-:W-:-:S02]  /*3480*/  LEA.HI.SX32 R21, R21, R20, 0x1b ;  /* 0x0000001415157211 */ /* 0x000fc400078fdaff */
[-C--:B------:R-:W-:Y:S01]  /*3490*/  LEA.HI.SX32 R23, R23, R20.reuse, 0x1b ;  /* 0x0000001417177211 */ /* 0x080fe200078fdaff */
[----:B------:R-:W-:Y:S01]  /*34a0*/  VIADD R29, R20, 0xc0 ;  /* 0x000000c0141d7836 */ /* 0x000fe20000000000 */
[----:B------:R-:W-:Y:S01]  /*34b0*/  LEA R34, R34, UR4, 0x3 ;  /* 0x0000000422227c11 */ /* 0x000fe2000f8e18ff */
[----:B------:R-:W-:Y:S01]  /*34c0*/  VIADD R31, R20, 0xe0 ;  /* 0x000000e0141f7836 */ /* 0x000fe20000000000 */
[----:B------:R-:W-:Y:S01]  /*34d0*/  LEA R28, R5, UR4, 0x3 ;  /* 0x00000004051c7c11 */ /* 0x000fe2000f8e18ff */
[C---:B------:R-:W-:Y:S01]  /*34e0*/  VIADD R5, R0.reuse, 0x1 ;  /* 0x0000000100057836 */ /* 0x040fe20000000000 */
[-C--:B------:R-:W-:Y:S01]  /*34f0*/  LEA.HI.SX32 R25, R25, R20.reuse, 0x1b ;  /* 0x0000001419197211 */ /* 0x080fe200078fdaff */
[C---:B------:R-:W-:Y:S01]  /*3500*/  VIADD R37, R0.reuse, 0x4 ;  /* 0x0000000400257836 */ /* 0x040fe20000000000 */
[----:B------:R-:W-:Y:S01]  /*3510*/  LEA R33, R21, UR4, 0x3 ;  /* 0x0000000415217c11 */ /* 0x000fe2000f8e18ff */
[C---:B------:R-:W-:Y:S01]  /*3520*/  VIADD R41, R0.reuse, 0x5 ;  /* 0x0000000500297836 */ /* 0x040fe20000000000 */
[----:B------:R-:W-:Y:S01]  /*3530*/  LEA R32, R23, UR4, 0x3 ;  /* 0x0000000417207c11 */ /* 0x000fe2000f8e18ff */
[C---:B------:R-:W-:Y:S01]  /*3540*/  VIADD R23, R0.reuse, 0x3 ;  /* 0x0000000300177836 */ /* 0x040fe20000000000 */
[-C--:B------:R-:W-:Y:S01]  /*3550*/  LEA.HI.SX32 R27, R27, R20.reuse, 0x1b ;  /* 0x000000141b1b7211 */ /* 0x080fe200078fdaff */
[C---:B------:R-:W-:Y:S01]  /*3560*/  VIADD R43, R0.reuse, 0x6 ;  /* 0x00000006002b7836 */ /* 0x040fe20000000000 */
[C---:B------:R-:W-:Y:S01]  /*3570*/  IADD3 R21, PT, PT, R0.reuse, 0x2, RZ ;  /* 0x0000000200157810 */ /* 0x040fe20007ffe0ff */
[----:B------:R-:W-:Y:S01]  /*3580*/  VIADD R45, R0, 0x7 ;  /* 0x00000007002d7836 */ /* 0x000fe20000000000 */
[----:B------:R-:W-:-:S02]  /*3590*/  LEA.HI.SX32 R26, R29, R20, 0x1b ;  /* 0x000000141d1a7211 */ /* 0x000fc400078fdaff */
[----:B------:R-:W-:Y:S02]  /*35a0*/  LEA.HI.SX32 R31, R31, R20, 0x1b ;  /* 0x000000141f1f7211 */ /* 0x000fe400078fdaff */
[----:B------:R-:W-:Y:S02]  /*35b0*/  LEA R29, R25, UR4, 0x3 ;  /* 0x00000004191d7c11 */ /* 0x000fe4000f8e18ff */
[-C--:B------:R-:W-:Y:S02]  /*35c0*/  LEA.HI.SX32 R5, R5, R0.reuse, 0x1b ;  /* 0x0000000005057211 */ /* 0x080fe400078fdaff */
[----:B------:R-:W-:Y:S02]  /*35d0*/  LEA R27, R27, UR4, 0x3 ;  /* 0x000000041b1b7c11 */ /* 0x000fe4000f8e18ff */
[-C--:B------:R-:W-:Y:S02]  /*35e0*/  LEA.HI.SX32 R23, R23, R0.reuse, 0x1b ;  /* 0x0000000017177211 */ /* 0x080fe400078fdaff */
[----:B------:R-:W-:-:S02]  /*35f0*/  LEA.HI.SX32 R4, R37, R0, 0x1b ;  /* 0x0000000025047211 */ /* 0x000fc400078fdaff */
[-C--:B------:R-:W-:Y:S02]  /*3600*/  LEA.HI.SX32 R45, R45, R0.reuse, 0x1b ;  /* 0x000000002d2d7211 */ /* 0x080fe400078fdaff */
[-C--:B------:R-:W-:Y:S02]  /*3610*/  LEA.HI.SX32 R24, R0, R0.reuse, 0x1b ;  /* 0x0000000000187211 */ /* 0x080fe400078fdaff */
[----:B------:R-:W-:Y:S02]  /*3620*/  LEA R26, R26, UR4, 0x3 ;  /* 0x000000041a1a7c11 */ /* 0x000fe4000f8e18ff */
[----:B------:R-:W-:Y:S02]  /*3630*/  LEA R25, R31, UR4, 0x3 ;  /* 0x000000041f197c11 */ /* 0x000fe4000f8e18ff */
[----:B------:R-:W-:Y:S02]  /*3640*/  LEA R24, R24, UR4, 0x3 ;  /* 0x0000000418187c11 */ /* 0x000fe4000f8e18ff */
[----:B------:R-:W-:Y:S01]  /*3650*/  LEA R4, R4, UR4, 0x3 ;  /* 0x0000000404047c11 */ /* 0x000fe2000f8e18ff */
[----:B--2---:R0:W-:Y:S04]  /*3660*/  STS.64 [R34], R2 ;  /* 0x0000000222007388 */ /* 0x0041e80000000a00 */
[----:B---3--:R1:W-:Y:S01]  /*3670*/  STS.64 [R33+0x100], R6 ;  /* 0x0001000621007388 */ /* 0x0083e20000000a00 */
[----:B0-----:R-:W-:-:S02]  /*3680*/  LEA.HI.SX32 R3, R41, R0, 0x1b ;  /* 0x0000000029037211 */ /* 0x001fc400078fdaff */
[-C--:B------:R-:W-:Y:S02]  /*3690*/  LEA.HI.SX32 R2, R43, R0.reuse, 0x1b ;  /* 0x000000002b027211 */ /* 0x080fe400078fdaff */
[----:B------:R-:W-:Y:S01]  /*36a0*/  LEA R3, R3, UR4, 0x3 ;  /* 0x0000000403037c11 */ /* 0x000fe2000f8e18ff */
[----:B----4-:R0:W-:Y:S01]  /*36b0*/  STS.64 [R32+0x200], R10 ;  /* 0x0002000a20007388 */ /* 0x0101e20000000a00 */
[----:B-1----:R-:W-:Y:S02]  /*36c0*/  LEA.HI.SX32 R6, R21, R0, 0x1b ;  /* 0x0000000015067211 */ /* 0x002fe400078fdaff */
[----:B------:R-:W-:Y:S02]  /*36d0*/  LEA R7, R5, UR4, 0x3 ;  /* 0x0000000405077c11 */ /* 0x000fe4000f8e18ff */
[----:B------:R-:W-:Y:S01]  /*36e0*/  LEA R6, R6, UR4, 0x3 ;  /* 0x0000000406067c11 */ /* 0x000fe2000f8e18ff */
[----:B-----5:R-:W-:Y:S01]  /*36f0*/  STS.64 [R29+0x300], R12 ;  /* 0x0003000c1d007388 */ /* 0x020fe20000000a00 */
[----:B------:R-:W-:-:S02]  /*3700*/  LEA R5, R23, UR4, 0x3 ;  /* 0x0000000417057c11 */ /* 0x000fc4000f8e18ff */
[----:B------:R-:W-:Y:S02]  /*3710*/  LEA R2, R2, UR4, 0x3 ;  /* 0x0000000402027c11 */ /* 0x000fe4000f8e18ff */
[----:B------:R-:W-:Y:S01]  /*3720*/  LEA R0, R45, UR4, 0x3 ;  /* 0x000000042d007c11 */ /* 0x000fe2000f8e18ff */
[----:B------:R-:W-:Y:S04]  /*3730*/  STS.64 [R28+0x400], R14 ;  /* 0x0004000e1c007388 */ /* 0x000fe80000000a00 */
[----:B------:R-:W-:Y:S04]  /*3740*/  STS.64 [R27+0x500], R16 ;  /* 0x000500101b007388 */ /* 0x000fe80000000a00 */
[----:B------:R-:W-:Y:S04]  /*3750*/  STS.64 [R26+0x600], R18 ;  /* 0x000600121a007388 */ /* 0x000fe80000000a00 */
        /* <DEDUP_REMOVED lines=9> */
[----:B------:R-:W1:Y:S01]  /*37f0*/  LDS.64 R8, [R24] ;  /* 0x0000000018087984 */ /* 0x000e620000000a00 */
[----:B------:R-:W-:Y:S01]  /*3800*/  BAR.SYNC.DEFER_BLOCKING 0x0 ;  /* 0x0000000000007b1d */ /* 0x000fe20000010000 */
[----:B0-----:R-:W-:-:S07]  /*3810*/  VIADD R11, R39, 0x1 ;  /* 0x00000001270b7836 */ /* 0x001fce0000000000 */
[----:B------:R-:W-:Y:S01]  /*3820*/  PREEXIT ;  /* 0x000000000000782d */ /* 0x000fe20000000000 */
[----:B------:R-:W-:Y:S01]  /*3830*/  BSSY.RECONVERGENT B0, `(.L_x_808) ;  /* 0x0000014000007945 */ /* 0x000fe20003800200 */
[--C-:B-1----:R-:W-:Y:S01]  /*3840*/  IMAD.MOV.U32 R37, RZ, RZ, R8.reuse ;  /* 0x000000ffff257224 */ /* 0x102fe200078e0008 */
[----:B------:R-:W-:Y:S01]  /*3850*/  ISETP.GE.U32.AND P0, PT, R11, R36, PT ;  /* 0x000000240b00720c */ /* 0x000fe20003f06070 */
[--C-:B------:R-:W-:Y:S02]  /*3860*/  IMAD.MOV.U32 R40, RZ, RZ, R9.reuse ;  /* 0x000000ffff287224 */ /* 0x100fe400078e0009 */
[----:B------:R-:W-:Y:S02]  /*3870*/  IMAD.MOV.U32 R11, RZ, RZ, R9 ;  /* 0x000000ffff0b7224 */ /* 0x000fe400078e0009 */
[----:B------:R-:W-:-:S08]  /*3880*/  IMAD.MOV.U32 R10, RZ, RZ, R8 ;  /* 0x000000ffff0a7224 */ /* 0x000fd000078e0008 */
[----:B------:R-:W-:Y:S05]  /*3890*/  @P0 BRA `(.L_x_809) ;  /* 0x0000000000340947 */ /* 0x000fea0003800000 */
[----:B------:R-:W-:-:S13]  /*38a0*/  ISETP.GE.AND P0, PT, R8, R12, PT ;  /* 0x0000000c0800720c */ /* 0x000fda0003f06270 */
[----:B------:R-:W-:Y:S05]  /*38b0*/  @!P0 BRA `(.L_x_810) ;  /* 0x00000000001c8947 */ /* 0x000fea0003800000 */
[----:B------:R-:W-:Y:S01]  /*38c0*/  ISETP.GT.AND P0, PT, R9, R13, PT ;  /* 0x0000000d0900720c */ /* 0x000fe20003f04270 */
[----:B------:R-:W-:Y:S02]  /*38d0*/  IMAD.MOV.U32 R37, RZ, RZ, R8 ;  /* 0x000000ffff257224 */ /* 0x000fe400078e0008 */
[----:B------:R-:W-:Y:S01]  /*38e0*/  IMAD.MOV.U32 R40, RZ, RZ, R9 ;  /* 0x000000ffff287224 */ /* 0x000fe200078e0009 */
[----:B------:R-:W-:Y:S01]  /*38f0*/  ISETP.GT.OR P0, PT, R8, R12, P0 ;  /* 0x0000000c0800720c */ /* 0x000fe20000704670 */
[----:B------:R-:W-:Y:S02]  /*3900*/  IMAD.MOV.U32 R11, RZ, RZ, R13 ;  /* 0x000000ffff0b7224 */ /* 0x000fe400078e000d */
[----:B------:R-:W-:-:S10]  /*3910*/  IMAD.MOV.U32 R10, RZ, RZ, R12 ;  /* 0x000000ffff0a7224 */ /* 0x000fd400078e000c */
[----:B------:R-:W-:Y:S05]  /*3920*/  @P0 BRA `(.L_x_809) ;  /* 0x0000000000100947 */ /* 0x000fea0003800000 */
.L_x_810:
[--C-:B------:R-:W-:Y:S01]  /*3930*/  IMAD.MOV.U32 R40, RZ, RZ, R13.reuse ;  /* 0x000000ffff287224 */ /* 0x100fe200078e000d */
[----:B------:R-:W-:Y:S01]  /*3940*/  MOV R37, R12 ;  /* 0x0000000c00257202 */ /* 0x000fe20000000f00 */
[----:B------:R-:W-:Y:S02]  /*3950*/  IMAD.MOV.U32 R11, RZ, RZ, R13 ;  /* 0x000000ffff0b7224 */ /* 0x000fe400078e000d */
[----:B------:R-:W-:-:S07]  /*3960*/  IMAD.MOV.U32 R10, RZ, RZ, R12 ;  /* 0x000000ffff0a7224 */ /* 0x000fce00078e000c */
.L_x_809:
[----:B------:R-:W-:Y:S05]  /*3970*/  BSYNC.RECONVERGENT B0 ;  /* 0x0000000000007941 */ /* 0x000fea0003800200 */
.L_x_808:
[----:B------:R-:W-:Y:S01]  /*3980*/  VIADD R13, R39, 0x2 ;  /* 0x00000002270d7836 */ /* 0x000fe20000000000 */
[----:B------:R-:W-:Y:S01]  /*3990*/  BSSY.RECONVERGENT B0, `(.L_x_811) ;  /* 0x0000010000007945 */ /* 0x000fe20003800200 */
[----:B------:R-:W-:-:S03]  /*39a0*/  IMAD.MOV.U32 R12, RZ, RZ, R37 ;  /* 0x000000ffff0c7224 */ /* 0x000fc600078e0025 */
[----:B------:R-:W-:Y:S01]  /*39b0*/  ISETP.GE.U32.AND P0, PT, R13, R36, PT ;  /* 0x000000240d00720c */ /* 0x000fe20003f06070 */
[----:B------:R-:W-:-:S12]  /*39c0*/  IMAD.MOV.U32 R13, RZ, RZ, R40 ;  /* 0x000000ffff0d7224 */ /* 0x000fd800078e0028 */
[----:B------:R-:W-:Y:S05]  /*39d0*/  @P0 BRA `(.L_x_812) ;  /* 0x00000000002c0947 */ /* 0x000fea0003800000 */
[----:B------:R-:W-:-:S13]  /*39e0*/  ISETP.GE.AND P0, PT, R37, R14, PT ;  /* 0x0000000e2500720c */ /* 0x000fda0003f06270 */
[----:B------:R-:W-:Y:S05]  /*39f0*/  @!P0 BRA `(.L_x_813) ;  /* 0x0000000000148947 */ /* 0x000fea0003800000 */
[----:B------:R-:W-:Y:S01]  /*3a00*/  ISETP.GT.AND P0, PT, R40, R15, PT ;  /* 0x0000000f2800720c */ /* 0x000fe20003f04270 */
[----:B------:R-:W-:Y:S02]  /*3a10*/  IMAD.MOV.U32 R13, RZ, RZ, R15 ;  /* 0x000000ffff0d7224 */ /* 0x000fe400078e000f */
[----:B------:R-:W-:Y:S01]  /*3a20*/  IMAD.MOV.U32 R12, RZ, RZ, R14 ;  /* 0x000000ffff0c7224 */ /* 0x000fe200078e000e */
[----:B------:R-:W-:-:S13]  /*3a30*/  ISETP.GT.OR P0, PT, R37, R14, P0 ;  /* 0x0000000e2500720c */ /* 0x000fda0000704670 */
[----:B------:R-:W-:Y:S05]  /*3a40*/  @P0 BRA `(.L_x_812) ;  /* 0x0000000000100947 */ /* 0x000fea0003800000 */
.L_x_813:
[--C-:B------:R-:W-:Y:S02]  /*3a50*/  IMAD.MOV.U32 R40, RZ, RZ, R15.reuse ;  /* 0x000000ffff287224 */ /* 0x100fe400078e000f */
[--C-:B------:R-:W-:Y:S02]  /*3a60*/  IMAD.MOV.U32 R37, RZ, RZ, R14.reuse ;  /* 0x000000ffff257224 */ /* 0x100fe400078e000e */
[----:B------:R-:W-:Y:S02]  /*3a70*/  IMAD.MOV.U32 R13, RZ, RZ, R15 ;  /* 0x000000ffff0d7224 */ /* 0x000fe400078e000f */
[----:B------:R-:W-:-:S07]  /*3a80*/  IMAD.MOV.U32 R12, RZ, RZ, R14 ;  /* 0x000000ffff0c7224 */ /* 0x000fce00078e000e */
.L_x_812:
[----:B------:R-:W-:Y:S05]  /*3a90*/  BSYNC.RECONVERGENT B0 ;  /* 0x0000000000007941 */ /* 0x000fea0003800200 */
.L_x_811:
        /* <DEDUP_REMOVED lines=9> */
[----:B------:R-:W-:Y:S01]  /*3b30*/  IMAD.MOV.U32 R15, RZ, RZ, R17 ;  /* 0x000000ffff0f7224 */ /* 0x000fe200078e0011 */
[-C--:B------:R-:W-:Y:S02]  /*3b40*/  MOV R14, R16.reuse ;  /* 0x00000010000e7202 */ /* 0x080fe40000000f00 */
[----:B------:R-:W-:-:S13]  /*3b50*/  ISETP.GT.OR P0, PT, R37, R16, P0 ;  /* 0x000000102500720c */ /* 0x000fda0000704670 */
[----:B------:R-:W-:Y:S05]  /*3b60*/  @P0 BRA `(.L_x_815) ;  /* 0x0000000000100947 */ /* 0x000fea0003800000 */
.L_x_816:
[--C-:B------:R-:W-:Y:S02]  /*3b70*/  IMAD.MOV.U32 R40, RZ, RZ, R17.reuse ;  /* 0x000000ffff287224 */ /* 0x100fe400078e0011 */
[--C-:B------:R-:W-:Y:S02]  /*3b80*/  IMAD.MOV.U32 R37, RZ, RZ, R16.reuse ;  /* 0x000000ffff257224 */ /* 0x100fe400078e0010 */
[----:B------:R-:W-:Y:S02]  /*3b90*/  IMAD.MOV.U32 R15, RZ, RZ, R17 ;  /* 0x000000ffff0f7224 */ /* 0x000fe400078e0011 */
[----:B------:R-:W-:-:S07]  /*3ba0*/  IMAD.MOV.U32 R14, RZ, RZ, R16 ;  /* 0x000000ffff0e7224 */ /* 0x000fce00078e0010 */
.L_x_815:
[----:B------:R-:W-:Y:S05]  /*3bb0*/  BSYNC.RECONVERGENT B0 ;  /* 0x0000000000007941 */ /* 0x000fea0003800200 */
.L_x_814:
        /* <DEDUP_REMOVED lines=13> */
.L_x_819:
[--C-:B------:R-:W-:Y:S02]  /*3c90*/  IMAD.MOV.U32 R40, RZ, RZ, R19.reuse ;  /* 0x000000ffff287224 */ /* 0x100fe400078e0013 */
[--C-:B------:R-:W-:Y:S02]  /*3ca0*/  IMAD.MOV.U32 R37, RZ, RZ, R18.reuse ;  /* 0x000000ffff257224 */ /* 0x100fe400078e0012 */
[----:B------:R-:W-:Y:S02]  /*3cb0*/  IMAD.MOV.U32 R17, RZ, RZ, R19 ;  /* 0x000000ffff117224 */ /* 0x000fe400078e0013 */
[----:B------:R-:W-:-:S07]  /*3cc0*/  IMAD.MOV.U32 R16, RZ, RZ, R18 ;  /* 0x000000ffff107224 */ /* 0x000fce00078e0012 */
.L_x_818:
[----:B------:R-:W-:Y:S05]  /*3cd0*/  BSYNC.RECONVERGENT B0 ;  /* 0x0000000000007941 */ /* 0x000fea0003800200 */
.L_x_817:
[----:B------:R-:W-:Y:S01]  /*3ce0*/  VIADD R19, R39, 0x5 ;  /* 0x0000000527137836 */ /* 0x000fe20000000000 */
[----:B------:R-:W-:Y:S01]  /*3cf0*/  BSSY.RECONVERGENT B0, `(.L_x_820) ;  /* 0x0000010000007945 */ /* 0x000fe20003800200 */
[----:B------:R-:W-:-:S03]  /*3d00*/  MOV R18, R37 ;  /* 0x0000002500127202 */ /* 0x000fc60000000f00 */
        /* <DEDUP_REMOVED lines=10> */
.L_x_822:
[--C-:B------:R-:W-:Y:S02]  /*3db0*/  IMAD.MOV.U32 R40, RZ, RZ, R21.reuse ;  /* 0x000000ffff287224 */ /* 0x100fe400078e0015 */
[--C-:B------:R-:W-:Y:S02]  /*3dc0*/  IMAD.MOV.U32 R37, RZ, RZ, R20.reuse ;  /* 0x000000ffff257224 */ /* 0x100fe400078e0014 */
[----:B------:R-:W-:Y:S02]  /*3dd0*/  IMAD.MOV.U32 R19, RZ, RZ, R21 ;  /* 0x000000ffff137224 */ /* 0x000fe400078e0015 */
[----:B------:R-:W-:-:S07]  /*3de0*/  IMAD.MOV.U32 R18, RZ, RZ, R20 ;  /* 0x000000ffff127224 */ /* 0x000fce00078e0014 */
.L_x_821:
[----:B------:R-:W-:Y:S05]  /*3df0*/  BSYNC.RECONVERGENT B0 ;  /* 0x0000000000007941 */ /* 0x000fea0003800200 */
.L_x_820:
        /* <DEDUP_REMOVED lines=13> */
.L_x_825:
[--C-:B------:R-:W-:Y:S02]  /*3ed0*/  IMAD.MOV.U32 R40, RZ, RZ, R23.reuse ;  /* 0x000000ffff287224 */ /* 0x100fe400078e0017 */
[--C-:B------:R-:W-:Y:S02]  /*3ee0*/  IMAD.MOV.U32 R37, RZ, RZ, R22.reuse ;  /* 0x000000ffff257224 */ /* 0x100fe400078e0016 */
[----:B------:R-:W-:Y:S02]  /*3ef0*/  IMAD.MOV.U32 R21, RZ, RZ, R23 ;  /* 0x000000ffff157224 */ /* 0x000fe400078e0017 */
[----:B------:R-:W-:-:S07]  /*3f00*/  IMAD.MOV.U32 R20, RZ, RZ, R22 ;  /* 0x000000ffff147224 */ /* 0x000fce00078e0016 */
.L_x_824:
[----:B------:R-:W-:Y:S05]  /*3f10*/  BSYNC.RECONVERGENT B0 ;  /* 0x0000000000007941 */ /* 0x000fea0003800200 */
.L_x_823:
[C---:B------:R-:W-:Y:S01]  /*3f20*/  ISETP.GE.U32.AND P1, PT, R39.reuse, R36, PT ;  /* 0x000000242700720c */ /* 0x040fe20003f26070 */
[----:B------:R-:W-:Y:S01]  /*3f30*/  BSSY.RECONVERGENT B0, `(.L_x_826) ;  /* 0x0000170000007945 */ /* 0x000fe20003800200 */
[----:B------:R-:W-:-:S04]  /*3f40*/  IADD3 R23, PT, PT, R39, 0x7, RZ ;  /* 0x0000000727177810 */ /* 0x000fc80007ffe0ff */
[----:B------:R-:W-:-:S04]  /*3f50*/  ISETP.GE.U32.AND P0, PT, R23, R36, PT ;  /* 0x000000241700720c */ /* 0x000fc80003f06070 */
[----:B------:R-:W-:Y:S02]  /*3f60*/  SEL R23, R31, R40, !P0 ;  /* 0x000000281f177207 */ /* 0x000fe40004000000 */
[----:B------:R-:W-:Y:S01]  /*3f70*/  SEL R22, R30, R37, !P0 ;  /* 0x000000251e167207 */ /* 0x000fe20004000000 */
[----:B------:R-:W-:Y:S06]  /*3f80*/  @P1 BRA `(.L_x_827) ;  /* 0x0000001400a81947 */ /* 0x000fec0003800000 */
        /* <DEDUP_REMOVED lines=8> */
.L_x_829:
[----:B------:R-:W-:Y:S02]  /*4010*/  IMAD.MOV.U32 R46, RZ, RZ, R9 ;  /* 0x000000ffff2e7224 */ /* 0x000fe400078e0009 */
[----:B------:R-:W-:Y:S02]  /*4020*/  IMAD.MOV.U32 R45, RZ, RZ, R8 ;  /* 0x000000ffff2d7224 */ /* 0x000fe400078e0008 */
[----:B------:R-:W-:Y:S02]  /*4030*/  IMAD.MOV.U32 R9, RZ, RZ, R11 ;  /* 0x000000ffff097224 */ /* 0x000fe400078e000b */
[----:B------:R-:W-:-:S07]  /*4040*/  IMAD.MOV.U32 R8, RZ, RZ, R10 ;  /* 0x000000ffff087224 */ /* 0x000fce00078e000a */
.L_x_830:
[----:B------:R-:W-:Y:S05]  /*4050*/  BSYNC.RECONVERGENT B1 ;  /* 0x0000000000017941 */ /* 0x000fea0003800200 */
.L_x_828:
        /* <DEDUP_REMOVED lines=8> */
.L_x_832:
[----:B------:R-:W-:Y:S02]  /*40e0*/  IMAD.MOV.U32 R44, RZ, RZ, R13 ;  /* 0x000000ffff2c7224 */ /* 0x000fe400078e000d */
[----:B------:R-:W-:Y:S02]  /*40f0*/  IMAD.MOV.U32 R43, RZ, RZ, R12 ;  /* 0x000000ffff2b7224 */ /* 0x000fe400078e000c */
[----:B------:R-:W-:Y:S02]  /*4100*/  IMAD.MOV.U32 R13, RZ, RZ, R15 ;  /* 0x000000ffff0d7224 */ /* 0x000fe400078e000f */
[----:B------:R-:W-:-:S07]  /*4110*/  IMAD.MOV.U32 R12, RZ, RZ, R14 ;  /* 0x000000ffff0c7224 */ /* 0x000fce00078e000e */
.L_x_833:
[----:B------:R-:W-:Y:S05]  /*4120*/  BSYNC.RECONVERGENT B1 ;  /* 0x0000000000017941 */ /* 0x000fea0003800200 */
.L_x_831:
        /* <DEDUP_REMOVED lines=8> */
.L_x_835:
[----:B------:R-:W-:Y:S01]  /*41b0*/  IMAD.MOV.U32 R30, RZ, RZ, R17 ;  /* 0x000000ffff1e7224 */ /* 0x000fe200078e0011 */
[----:B------:R-:W-:Y:S01]  /*41c0*/  MOV R41, R16 ;  /* 0x0000001000297202 */ /* 0x000fe20000000f00 */
[----:B------:R-:W-:Y:S02]  /*41d0*/  IMAD.MOV.U32 R17, RZ, RZ, R19 ;  /* 0x000000ffff117224 */ /* 0x000fe400078e0013 */
[----:B------:R-:W-:-:S07]  /*41e0*/  IMAD.MOV.U32 R16, RZ, RZ, R18 ;  /* 0x000000ffff107224 */ /* 0x000fce00078e0012 */
.L_x_836:
[----:B------:R-:W-:Y:S05]  /*41f0*/  BSYNC.RECONVERGENT B1 ;  /* 0x0000000000017941 */ /* 0x000fea0003800200 */
.L_x_834:
        /* <DEDUP_REMOVED lines=8> */
.L_x_838:
[----:B------:R-:W-:Y:S02]  /*4280*/  IMAD.MOV.U32 R31, RZ, RZ, R21 ;  /* 0x000000ffff1f7224 */ /* 0x000fe400078e0015 */
[----:B------:R-:W-:Y:S02]  /*4290*/  IMAD.MOV.U32 R10, RZ, RZ, R20 ;  /* 0x000000ffff0a7224 */ /* 0x000fe400078e0014 */
[----:B------:R-:W-:Y:S02]  /*42a0*/  IMAD.MOV.U32 R21, RZ, RZ, R23 ;  /* 0x000000ffff157224 */ /* 0x000fe400078e0017 */
[----:B------:R-:W-:-:S07]  /*42b0*/  IMAD.MOV.U32 R20, RZ, RZ, R22 ;  /* 0x000000ffff147224 */ /* 0x000fce00078e0016 */
.L_x_839:
[----:B------:R-:W-:Y:S05]  /*42c0*/  BSYNC.RECONVERGENT B1 ;  /* 0x0000000000017941 */ /* 0x000fea0003800200 */
.L_x_837:
        /* <DEDUP_REMOVED lines=8> */
.L_x_841:
[----:B------:R-:W-:Y:S02]  /*4350*/  IMAD.MOV.U32 R11, RZ, RZ, R46 ;  /* 0x000000ffff0b7224 */ /* 0x000fe400078e002e */
[----:B------:R-:W-:Y:S02]  /*4360*/  IMAD.MOV.U32 R14, RZ, RZ, R45 ;  /* 0x000000ffff0e7224 */ /* 0x000fe400078e002d */
[----:B------:R-:W-:Y:S02]  /*4370*/  IMAD.MOV.U32 R46, RZ, RZ, R13 ;  /* 0x000000ffff2e7224 */ /* 0x000fe400078e000d */
[----:B------:R-:W-:-:S07]  /*4380*/  IMAD.MOV.U32 R45, RZ, RZ, R12 ;  /* 0x000000ffff2d7224 */ /* 0x000fce00078e000c */
.L_x_842:
[----:B------:R-:W-:Y:S05]  /*4390*/  BSYNC.RECONVERGENT B1 ;  /* 0x0000000000017941 */ /* 0x000fea0003800200 */
.L_x_840:
        /* <DEDUP_REMOVED lines=8> */
.L_x_844:
[----:B------:R-:W-:Y:S02]  /*4420*/  IMAD.MOV.U32 R15, RZ, RZ, R44 ;  /* 0x000000ffff0f7224 */ /* 0x000fe400078e002c */
[----:B------:R-:W-:Y:S02]  /*4430*/  IMAD.MOV.U32 R18, RZ, RZ, R43 ;  /* 0x000000ffff127224 */ /* 0x000fe400078e002b */
[----:B------:R-:W-:Y:S02]  /*4440*/  IMAD.MOV.U32 R44, RZ, RZ, R17 ;  /* 0x000000ffff2c7224 */ /* 0x000fe400078e0011 */
[----:B------:R-:W-:-:S07]  /*4450*/  IMAD.MOV.U32 R43, RZ, RZ, R16 ;  /* 0x000000ffff2b7224 */ /* 0x000fce00078e0010 */
.L_x_845:
[----:B------:R-:W-:Y:S05]  /*4460*/  BSYNC.RECONVERGENT B1 ;  /* 0x0000000000017941 */ /* 0x000fea0003800200 */
.L_x_843:
        /* <DEDUP_REMOVED lines=8> */
.L_x_847:
[----:B------:R-:W-:Y:S02]  /*44f0*/  IMAD.MOV.U32 R40, RZ, RZ, R30 ;  /* 0x000000ffff287224 */ /* 0x000fe400078e001e */
[----:B------:R-:W-:Y:S02]  /*4500*/  IMAD.MOV.U32 R19, RZ, RZ, R41 ;  /* 0x000000ffff137224 */ /* 0x000fe400078e0029 */
[----:B------:R-:W-:Y:S02]  /*4510*/  IMAD.MOV.U32 R30, RZ, RZ, R21 ;  /* 0x000000ffff1e7224 */ /* 0x000fe400078e0015 */
[----:B------:R-:W-:-:S07]  /*4520*/  IMAD.MOV.U32 R41, RZ, RZ, R20 ;  /* 0x000000ffff297224 */ /* 0x000fce00078e0014 */
.L_x_848:
[----:B------:R-:W-:Y:S05]  /*4530*/  BSYNC.RECONVERGENT B1 ;  /* 0x0000000000017941 */ /* 0x000fea0003800200 */
.L_x_846:
        /* <DEDUP_REMOVED lines=8> */
.L_x_850:
[----:B------:R-:W-:Y:S01]  /*45c0*/  IMAD.MOV.U32 R42, RZ, RZ, R9 ;  /* 0x000000ffff2a7224 */ /* 0x000fe200078e0009 */
[----:B------:R-:W-:Y:S01]  /*45d0*/  MOV R9, R46 ;  /* 0x0000002e00097202 */ /* 0x000fe20000000f00 */
[----:B------:R-:W-:Y:S02]  /*45e0*/  IMAD.MOV.U32 R37, RZ, RZ, R8 ;  /* 0x000000ffff257224 */ /* 0x000fe400078e0008 */
[----:B------:R-:W-:-:S07]  /*45f0*/  IMAD.MOV.U32 R8, RZ, RZ, R45 ;  /* 0x000000ffff087224 */ /* 0x000fce00078e002d */
.L_x_851:
[----:B------:R-:W-:Y:S05]  /*4600*/  BSYNC.RECONVERGENT B1 ;  /* 0x0000000000017941 */ /* 0x000fea0003800200 */
.L_x_849:
        /* <DEDUP_REMOVED lines=8> */
.L_x_853:
[----:B------:R-:W-:Y:S02]  /*4690*/  IMAD.MOV.U32 R22, RZ, RZ, R11 ;  /* 0x000000ffff167224 */ /* 0x000fe400078e000b */
[----:B------:R-:W-:Y:S02]  /*46a0*/  IMAD.MOV.U32 R23, RZ, RZ, R14 ;  /* 0x000000ffff177224 */ /* 0x000fe400078e000e */
[----:B------:R-:W-:Y:S02]  /*46b0*/  IMAD.MOV.U32 R11, RZ, RZ, R44 ;  /* 0x000000ffff0b7224 */ /* 0x000fe400078e002c */
[----:B------:R-:W-:-:S07]  /*46c0*/  IMAD.MOV.U32 R14, RZ, RZ, R43 ;  /* 0x000000ffff0e7224 */ /* 0x000fce00078e002b */
.L_x_854:
[----:B------:R-:W-:Y:S05]  /*46d0*/  BSYNC.RECONVERGENT B1 ;  /* 0x0000000000017941 */ /* 0x000fea0003800200 */
.L_x_852:
        /* <DEDUP_REMOVED lines=8> */
.L_x_856:
[----:B------:R-:W-:Y:S02]  /*4760*/  IMAD.MOV.U32 R13, RZ, RZ, R15 ;  /* 0x000000ffff0d7224 */ /* 0x000fe400078e000f */
[----:B------:R-:W-:Y:S02]  /*4770*/  IMAD.MOV.U32 R12, RZ, RZ, R18 ;  /* 0x000000ffff0c7224 */ /* 0x000fe400078e0012 */
[----:B------:R-:W-:Y:S02]  /*4780*/  IMAD.MOV.U32 R15, RZ, RZ, R30 ;  /* 0x000000ffff0f7224 */ /* 0x000fe400078e001e */
[----:B------:R-:W-:-:S07]  /*4790*/  IMAD.MOV.U32 R18, RZ, RZ, R41 ;  /* 0x000000ffff127224 */ /* 0x000fce00078e0029 */
.L_x_857:
[----:B------:R-:W-:Y:S05]  /*47a0*/  BSYNC.RECONVERGENT B1 ;  /* 0x0000000000017941 */ /* 0x000fea0003800200 */
.L_x_855:
        /* <DEDUP_REMOVED lines=8> */
.L_x_859:
[----:B------:R-:W-:Y:S02]  /*4830*/  IMAD.MOV.U32 R17, RZ, RZ, R40 ;  /* 0x000000ffff117224 */ /* 0x000fe400078e0028 */
[----:B------:R-:W-:Y:S02]  /*4840*/  IMAD.MOV.U32 R16, RZ, RZ, R19 ;  /* 0x000000ffff107224 */ /* 0x000fe400078e0013 */
[----:B------:R-:W-:Y:S02]  /*4850*/  IMAD.MOV.U32 R40, RZ, RZ, R31 ;  /* 0x000000ffff287224 */ /* 0x000fe400078e001f */
[----:B------:R-:W-:-:S07]  /*4860*/  IMAD.MOV.U32 R19, RZ, RZ, R10 ;  /* 0x000000ffff137224 */ /* 0x000fce00078e000a */
.L_x_860:
[----:B------:R-:W-:Y:S05]  /*4870*/  BSYNC.RECONVERGENT B1 ;  /* 0x0000000000017941 */ /* 0x000fea0003800200 */
.L_x_858:
        /* <DEDUP_REMOVED lines=8> */
.L_x_862:
[----:B------:R-:W-:Y:S02]  /*4900*/  IMAD.MOV.U32 R21, RZ, RZ, R42 ;  /* 0x000000ffff157224 */ /* 0x000fe400078e002a */
[----:B------:R-:W-:Y:S02]  /*4910*/  IMAD.MOV.U32 R20, RZ, RZ, R37 ;  /* 0x000000ffff147224 */ /* 0x000fe400078e0025 */
[----:B------:R-:W-:Y:S02]  /*4920*/  IMAD.MOV.U32 R42, RZ, RZ, R11 ;  /* 0x000000ffff2a7224 */ /* 0x000fe400078e000b */
[----:B------:R-:W-:-:S07]  /*4930*/  IMAD.MOV.U32 R37, RZ, RZ, R14 ;  /* 0x000000ffff257224 */ /* 0x000fce00078e000e */
.L_x_863:
[----:B------:R-:W-:Y:S05]  /*4940*/  BSYNC.RECONVERGENT B1 ;  /* 0x0000000000017941 */ /* 0x000fea0003800200 */
.L_x_861:
        /* <DEDUP_REMOVED lines=8> */
.L_x_865:
[----:B------:R-:W-:Y:S01]  /*49d0*/  IMAD.MOV.U32 R30, RZ, RZ, R22 ;  /* 0x000000ffff1e7224 */ /* 0x000fe200078e0016 */
[----:B------:R-:W-:Y:S01]  /*49e0*/  MOV R22, R15 ;  /* 0x0000000f00167202 */ /* 0x000fe20000000f00 */
[----:B------:R-:W-:Y:S02]  /*49f0*/  IMAD.MOV.U32 R31, RZ, RZ, R23 ;  /* 0x000000ffff1f7224 */ /* 0x000fe400078e0017 */
[----:B------:R-:W-:-:S07]  /*4a00*/  IMAD.MOV.U32 R23, RZ, RZ, R18 ;  /* 0x000000ffff177224 */ /* 0x000fce00078e0012 */
.L_x_866:
[----:B------:R-:W-:Y:S05]  /*4a10*/  BSYNC.RECONVERGENT B1 ;  /* 0x0000000000017941 */ /* 0x000fea0003800200 */
.L_x_864:
        /* <DEDUP_REMOVED lines=8> */
.L_x_868:
[----:B------:R-:W-:Y:S02]  /*4aa0*/  IMAD.MOV.U32 R10, RZ, RZ, R13 ;  /* 0x000000ffff0a7224 */ /* 0x000fe400078e000d */
[----:B------:R-:W-:Y:S02]  /*4ab0*/  IMAD.MOV.U32 R11, RZ, RZ, R12 ;  /* 0x000000ffff0b7224 */ /* 0x000fe400078e000c */
[----:B------:R-:W-:Y:S02]  /*4ac0*/  IMAD.MOV.U32 R13, RZ, RZ, R40 ;  /* 0x000000ffff0d7224 */ /* 0x000fe400078e0028 */
[----:B------:R-:W-:-:S07]  /*4ad0*/  IMAD.MOV.U32 R12, RZ, RZ, R19 ;  /* 0x000000ffff0c7224 */ /* 0x000fce00078e0013 */
.L_x_869:
[----:B------:R-:W-:Y:S05]  /*4ae0*/  BSYNC.RECONVERGENT B1 ;  /* 0x0000000000017941 */ /* 0x000fea0003800200 */
.L_x_867:
        /* <DEDUP_REMOVED lines=8> */
.L_x_871:
[----:B------:R-:W-:Y:S02]  /*4b70*/  IMAD.MOV.U32 R14, RZ, RZ, R9 ;  /* 0x000000ffff0e7224 */ /* 0x000fe400078e0009 */
[----:B------:R-:W-:Y:S02]  /*4b80*/  IMAD.MOV.U32 R15, RZ, RZ, R8 ;  /* 0x000000ffff0f7224 */ /* 0x000fe400078e0008 */
[----:B------:R-:W-:Y:S02]  /*4b90*/  IMAD.MOV.U32 R9, RZ, RZ, R42 ;  /* 0x000000ffff097224 */ /* 0x000fe400078e002a */
[----:B------:R-:W-:-:S07]  /*4ba0*/  IMAD.MOV.U32 R8, RZ, RZ, R37 ;  /* 0x000000ffff087224 */ /* 0x000fce00078e0025 */
.L_x_872:
[----:B------:R-:W-:Y:S05]  /*4bb0*/  BSYNC.RECONVERGENT B1 ;  /* 0x0000000000017941 */ /* 0x000fea0003800200 */
.L_x_870:
        /* <DEDUP_REMOVED lines=8> */
.L_x_874:
[----:B------:R-:W-:Y:S02]  /*4c40*/  IMAD.MOV.U32 R19, RZ, RZ, R21 ;  /* 0x000000ffff137224 */ /* 0x000fe400078e0015 */
[----:B------:R-:W-:Y:S02]  /*4c50*/  IMAD.MOV.U32 R18, RZ, RZ, R20 ;  /* 0x000000ffff127224 */ /* 0x000fe400078e0014 */
[----:B------:R-:W-:Y:S02]  /*4c60*/  IMAD.MOV.U32 R21, RZ, RZ, R22 ;  /* 0x000000ffff157224 */ /* 0x000fe400078e0016 */
[----:B------:R-:W-:-:S07]  /*4c70*/  IMAD.MOV.U32 R20, RZ, RZ, R23 ;  /* 0x000000ffff147224 */ /* 0x000fce00078e0017 */
.L_x_875:
[----:B------:R-:W-:Y:S05]  /*4c80*/  BSYNC.RECONVERGENT B1 ;  /* 0x0000000000017941 */ /* 0x000fea0003800200 */
.L_x_873:
        /* <DEDUP_REMOVED lines=8> */
.L_x_877:
[----:B------:R-:W-:Y:S02]  /*4d10*/  IMAD.MOV.U32 R23, RZ, RZ, R30 ;  /* 0x000000ffff177224 */ /* 0x000fe400078e001e */
[----:B------:R-:W-:Y:S02]  /*4d20*/  IMAD.MOV.U32 R22, RZ, RZ, R31 ;  /* 0x000000ffff167224 */ /* 0x000fe400078e001f */
[----:B------:R-:W-:Y:S02]  /*4d30*/  IMAD.MOV.U32 R30, RZ, RZ, R13 ;  /* 0x000000ffff1e7224 */ /* 0x000fe400078e000d */
[----:B------:R-:W-:-:S07]  /*4d40*/  IMAD.MOV.U32 R31, RZ, RZ, R12 ;  /* 0x000000ffff1f7224 */ /* 0x000fce00078e000c */
.L_x_878:
[----:B------:R-:W-:Y:S05]  /*4d50*/  BSYNC.RECONVERGENT B1 ;  /* 0x0000000000017941 */ /* 0x000fea0003800200 */
.L_x_876:
        /* <DEDUP_REMOVED lines=8> */
.L_x_880:
[----:B------:R-:W-:Y:S01]  /*4de0*/  IMAD.MOV.U32 R13, RZ, RZ, R10 ;  /* 0x000000ffff0d7224 */ /* 0x000fe200078e000a */
[----:B------:R-:W-:Y:S01]  /*4df0*/  MOV R10, R17 ;  /* 0x00000011000a7202 */ /* 0x000fe20000000f00 */
[----:B------:R-:W-:Y:S02]  /*4e00*/  IMAD.MOV.U32 R12, RZ, RZ, R11 ;  /* 0x000000ffff0c7224 */ /* 0x000fe400078e000b */
[----:B------:R-:W-:-:S07]  /*4e10*/  IMAD.MOV.U32 R11, RZ, RZ, R16 ;  /* 0x000000ffff0b7224 */ /* 0x000fce00078e0010 */
.L_x_881:
[----:B------:R-:W-:Y:S05]  /*4e20*/  BSYNC.RECONVERGENT B1 ;  /* 0x0000000000017941 */ /* 0x000fea0003800200 */
.L_x_879:
        /* <DEDUP_REMOVED lines=8> */
.L_x_883:
[----:B------:R-:W-:Y:S02]  /*4eb0*/  IMAD.MOV.U32 R16, RZ, RZ, R14 ;  /* 0x000000ffff107224 */ /* 0x000fe400078e000e */
[----:B------:R-:W-:Y:S02]  /*4ec0*/  IMAD.MOV.U32 R17, RZ, RZ, R15 ;  /* 0x000000ffff117224 */ /* 0x000fe400078e000f */
[----:B------:R-:W-:Y:S02]  /*4ed0*/  IMAD.MOV.U32 R14, RZ, RZ, R21 ;  /* 0x000000ffff0e7224 */ /* 0x000fe400078e0015 */
[----:B------:R-:W-:-:S07]  /*4ee0*/  IMAD.MOV.U32 R15, RZ, RZ, R20 ;  /* 0x000000ffff0f7224 */ /* 0x000fce00078e0014 */
.L_x_884:
[----:B------:R-:W-:Y:S05]  /*4ef0*/  BSYNC.RECONVERGENT B1 ;  /* 0x0000000000017941 */ /* 0x000fea0003800200 */
.L_x_882:
        /* <DEDUP_REMOVED lines=8> */
.L_x_886:
[----:B------:R-:W-:Y:S02]  /*4f80*/  IMAD.MOV.U32 R20, RZ, RZ, R19 ;  /* 0x000000ffff147224 */ /* 0x000fe400078e0013 */
[----:B------:R-:W-:Y:S02]  /*4f90*/  IMAD.MOV.U32 R21, RZ, RZ, R18 ;  /* 0x000000ffff157224 */ /* 0x000fe400078e0012 */
[----:B------:R-:W-:Y:S02]  /*4fa0*/  IMAD.MOV.U32 R19, RZ, RZ, R30 ;  /* 0x000000ffff137224 */ /* 0x000fe400078e001e */
[----:B------:R-:W-:-:S07]  /*4fb0*/  IMAD.MOV.U32 R18, RZ, RZ, R31 ;  /* 0x000000ffff127224 */ /* 0x000fce00078e001f */
.L_x_887:
[----:B------:R-:W-:Y:S05]  /*4fc0*/  BSYNC.RECONVERGENT B1 ;  /* 0x0000000000017941 */ /* 0x000fea0003800200 */
.L_x_885:
        /* <DEDUP_REMOVED lines=8> */
.L_x_889:
[----:B------:R-:W-:Y:S02]  /*5050*/  IMAD.MOV.U32 R30, RZ, RZ, R23 ;  /* 0x000000ffff1e7224 */ /* 0x000fe400078e0017 */
[----:B------:R-:W-:Y:S02]  /*5060*/  IMAD.MOV.U32 R31, RZ, RZ, R22 ;  /* 0x000000ffff1f7224 */ /* 0x000fe400078e0016 */
[----:B------:R-:W-:Y:S02]  /*5070*/  IMAD.MOV.U32 R23, RZ, RZ, R10 ;  /* 0x000000ffff177224 */ /* 0x000fe400078e000a */
[----:B------:R-:W-:-:S07]  /*5080*/  IMAD.MOV.U32 R22, RZ, RZ, R11 ;  /* 0x000000ffff167224 */ /* 0x000fce00078e000b */
.L_x_890:
[----:B------:R-:W-:Y:S05]  /*5090*/  BSYNC.RECONVERGENT B1 ;  /* 0x0000000000017941 */ /* 0x000fea0003800200 */
.L_x_888:
        /* <DEDUP_REMOVED lines=8> */
.L_x_892:
[----:B------:R-:W-:Y:S02]  /*5120*/  IMAD.MOV.U32 R11, RZ, RZ, R9 ;  /* 0x000000ffff0b7224 */ /* 0x000fe400078e0009 */
[----:B------:R-:W-:Y:S02]  /*5130*/  IMAD.MOV.U32 R10, RZ, RZ, R8 ;  /* 0x000000ffff0a7224 */ /* 0x000fe400078e0008 */
[----:B------:R-:W-:Y:S02]  /*5140*/  IMAD.MOV.U32 R9, RZ, RZ, R14 ;  /* 0x000000ffff097224 */ /* 0x000fe400078e000e */
[----:B------:R-:W-:-:S07]  /*5150*/  IMAD.MOV.U32 R8, RZ, RZ, R15 ;  /* 0x000000ffff087224 */ /* 0x000fce00078e000f */
.L_x_893:
[----:B------:R-:W-:Y:S05]  /*5160*/  BSYNC.RECONVERGENT B1 ;  /* 0x0000000000017941 */ /* 0x000fea0003800200 */
.L_x_891:
        /* <DEDUP_REMOVED lines=8> */
.L_x_895:
[----:B------:R-:W-:Y:S01]  /*51f0*/  IMAD.MOV.U32 R15, RZ, RZ, R16 ;  /* 0x000000ffff0f7224 */ /* 0x000fe200078e0010 */
[----:B------:R-:W-:Y:S01]  /*5200*/  MOV R16, R19 ;  /* 0x0000001300107202 */ /* 0x000fe20000000f00 */
[----:B------:R-:W-:Y:S02]  /*5210*/  IMAD.MOV.U32 R14, RZ, RZ, R17 ;  /* 0x000000ffff0e7224 */ /* 0x000fe400078e0011 */
[----:B------:R-:W-:-:S07]  /*5220*/  IMAD.MOV.U32 R17, RZ, RZ, R18 ;  /* 0x000000ffff117224 */ /* 0x000fce00078e0012 */
.L_x_896:
[----:B------:R-:W-:Y:S05]  /*5230*/  BSYNC.RECONVERGENT B1 ;  /* 0x0000000000017941 */ /* 0x000fea0003800200 */
.L_x_894:
        /* <DEDUP_REMOVED lines=8> */
.L_x_898:
[----:B------:R-:W-:Y:S02]  /*52c0*/  IMAD.MOV.U32 R19, RZ, RZ, R20 ;  /* 0x000000ffff137224 */ /* 0x000fe400078e0014 */
[----:B------:R-:W-:Y:S02]  /*52d0*/  IMAD.MOV.U32 R18, RZ, RZ, R21 ;  /* 0x000000ffff127224 */ /* 0x000fe400078e0015 */
[----:B------:R-:W-:Y:S02]  /*52e0*/  IMAD.MOV.U32 R20, RZ, RZ, R23 ;  /* 0x000000ffff147224 */ /* 0x000fe400078e0017 */
[----:B------:R-:W-:-:S07]  /*52f0*/  IMAD.MOV.U32 R21, RZ, RZ, R22 ;  /* 0x000000ffff157224 */ /* 0x000fce00078e0016 */
.L_x_899:
[----:B------:R-:W-:Y:S05]  /*5300*/  BSYNC.RECONVERGENT B1 ;  /* 0x0000000000017941 */ /* 0x000fea0003800200 */
.L_x_897:
        /* <DEDUP_REMOVED lines=8> */
.L_x_901:
[----:B------:R-:W-:Y:S02]  /*5390*/  IMAD.MOV.U32 R23, RZ, RZ, R30 ;  /* 0x000000ffff177224 */ /* 0x000fe400078e001e */
[----:B------:R-:W-:Y:S02]  /*53a0*/  IMAD.MOV.U32 R22, RZ, RZ, R31 ;  /* 0x000000ffff167224 */ /* 0x000fe400078e001f */
[----:B------:R-:W-:Y:S02]  /*53b0*/  IMAD.MOV.U32 R30, RZ, RZ, R13 ;  /* 0x000000ffff1e7224 */ /* 0x000fe400078e000d */
[----:B------:R-:W-:-:S07]  /*53c0*/  IMAD.MOV.U32 R31, RZ, RZ, R12 ;  /* 0x000000ffff1f7224 */ /* 0x000fce00078e000c */
.L_x_902:
[----:B------:R-:W-:Y:S05]  /*53d0*/  BSYNC.RECONVERGENT B1 ;  /* 0x0000000000017941 */ /* 0x000fea0003800200 */
.L_x_900:
        /* <DEDUP_REMOVED lines=8> */
.L_x_904:
[----:B------:R-:W-:Y:S02]  /*5460*/  IMAD.MOV.U32 R13, RZ, RZ, R11 ;  /* 0x000000ffff0d7224 */ /* 0x000fe400078e000b */
[----:B------:R-:W-:Y:S02]  /*5470*/  IMAD.MOV.U32 R12, RZ, RZ, R10 ;  /* 0x000000ffff0c7224 */ /* 0x000fe400078e000a */
[----:B------:R-:W-:Y:S02]  /*5480*/  IMAD.MOV.U32 R11, RZ, RZ, R16 ;  /* 0x000000ffff0b7224 */ /* 0x000fe400078e0010 */
[----:B------:R-:W-:-:S07]  /*5490*/  IMAD.MOV.U32 R10, RZ, RZ, R17 ;  /* 0x000000ffff0a7224 */ /* 0x000fce00078e0011 */
.L_x_905:
[----:B------:R-:W-:Y:S05]  /*54a0*/  BSYNC.RECONVERGENT B1 ;  /* 0x0000000000017941 */ /* 0x000fea0003800200 */
.L_x_903:
        /* <DEDUP_REMOVED lines=8> */
.L_x_907:
[----:B------:R-:W-:Y:S02]  /*5530*/  IMAD.MOV.U32 R17, RZ, RZ, R15 ;  /* 0x000000ffff117224 */ /* 0x000fe400078e000f */
[----:B------:R-:W-:Y:S02]  /*5540*/  IMAD.MOV.U32 R16, RZ, RZ, R14 ;  /* 0x000000ffff107224 */ /* 0x000fe400078e000e */
[----:B------:R-:W-:Y:S02]  /*5550*/  IMAD.MOV.U32 R15, RZ, RZ, R20 ;  /* 0x000000ffff0f7224 */ /* 0x000fe400078e0014 */
[----:B------:R-:W-:-:S07]  /*5560*/  IMAD.MOV.U32 R14, RZ, RZ, R21 ;  /* 0x000000ffff0e7224 */ /* 0x000fce00078e0015 */
.L_x_908:
[----:B------:R-:W-:Y:S05]  /*5570*/  BSYNC.RECONVERGENT B1 ;  /* 0x0000000000017941 */ /* 0x000fea0003800200 */
.L_x_906:
[----:B------:R-:W-:-:S13]  /*5580*/  ISETP.GE.AND P0, PT, R31, R18, PT ;  /* 0x000000121f00720c */ /* 0x000fda0003f06270 */
[----:B------:R-:W-:Y:S05]  /*5590*/  @!P0 BRA `(.L_x_909) ;  /* 0x0000000000148947 */ /* 0x000fea0003800000 */
[----:B------:R-:W-:Y:S01]  /*55a0*/  ISETP.GT.AND P0, PT, R30, R19, PT ;  /* 0x000000131e00720c */ /* 0x000fe20003f04270 */
[----:B------:R-:W-:Y:S02]  /*55b0*/  IMAD.MOV.U32 R21, RZ, RZ, R30 ;  /* 0x000000ffff157224 */ /* 0x000fe400078e001e */
[----:B------:R-:W-:Y:S01]  /*55c0*/  IMAD.MOV.U32 R20, RZ, RZ, R31 ;  /* 0x000000ffff147224 */ /* 0x000fe200078e001f */
[----:B------:R-:W-:-:S13]  /*55d0*/  ISETP.GT.OR P0, PT, R31, R18, P0 ;  /* 0x000000121f00720c */ /* 0x000fda0000704670 */
[----:B------:R-:W-:Y:S05]  /*55e0*/  @P0 BRA `(.L_x_827) ;  /* 0x0000000000100947 */ /* 0x000fea0003800000 */
.L_x_909:
[----:B------:R-:W-:Y:S01]  /*55f0*/  IMAD.MOV.U32 R21, RZ, RZ, R19 ;  /* 0x000000ffff157224 */ /* 0x000fe200078e0013 */
[----:B------:R-:W-:Y:S01]  /*5600*/  MOV R19, R30 ;  /* 0x0000001e00137202 */ /* 0x000fe20000000f00 */
[----:B------:R-:W-:Y:S02]  /*5610*/  IMAD.MOV.U32 R20, RZ, RZ, R18 ;  /* 0x000000ffff147224 */ /* 0x000fe400078e0012 */
[----:B------:R-:W-:-:S07]  /*5620*/  IMAD.MOV.U32 R18, RZ, RZ, R31 ;  /* 0x000000ffff127224 */ /* 0x000fce00078e001f */
.L_x_827:
[----:B------:R-:W-:Y:S05]  /*5630*/  BSYNC.RECONVERGENT B0 ;  /* 0x0000000000007941 */ /* 0x000fea0003800200 */
.L_x_826:
[----:B------:R-:W-:-:S07]  /*5640*/  IMAD.MOV.U32 R41, RZ, RZ, 0x2 ;  /* 0x00000002ff297424 */ /* 0x000fce00078e00ff */
.L_x_929:
        /* <DEDUP_REMOVED lines=10> */
[C---:B------:R-:W-:Y:S02]  /*56f0*/  VIMNMX R30, PT, PT, R36.reuse, R31, PT ;  /* 0x0000001f241e7248 */ /* 0x040fe40003fe0100 */
[----:B------:R-:W-:-:S03]  /*5700*/  VIMNMX R43, PT, PT, R36, R43, PT ;  /* 0x0000002b242b7248 */ /* 0x000fc60003fe0100 */
[----:B------:R-:W-:-:S05]  /*5710*/  IMAD R37, R41, 0x4, R30 ;  /* 0x0000000429257824 */ /* 0x000fca00078e021e */
[----:B------:R-:W-:Y:S01]  /*5720*/  VIMNMX R40, PT, PT, R36, R37, PT ;  /* 0x0000002524287248 */ /* 0x000fe20003fe0100 */
[----:B0-----:R-:W-:-:S03]  /*5730*/  ULEA UR4, UR5, UR4, 0x18 ;  /* 0x0000000405047291 */ /* 0x001fc6000f8ec0ff */
[----:B------:R-:W-:Y:S01]  /*5740*/  VIADDMNMX R44, R40, -R30, R43, PT ;  /* 0x8000001e282c7246 */ /* 0x000fe2000380012b */
[----:B------:R-:W-:Y:S02]  /*5750*/  IMAD R37, R41, 0x4, R40 ;  /* 0x0000000429257824 */ /* 0x000fe400078e0228 */
[----:B------:R-:W-:-:S03]  /*5760*/  LEA R31, R35, UR4, 0x6 ;  /* 0x00000004231f7c11 */ /* 0x000fc6000f8e30ff */
[----:B------:R-:W-:Y:S02]  /*5770*/  VIMNMX R37, PT, PT, R36, R37, PT ;  /* 0x0000002524257248 */ /* 0x000fe40003fe0100 */
[----:B------:R0:W-:Y:S03]  /*5780*/  STS.128 [R31], R8 ;  /* 0x000000081f007388 */ /* 0x0001e60000000c00 */
[----:B------:R-:W-:Y:S01]  /*5790*/  IMAD.IADD R42, R37, 0x1, -R40 ;  /* 0x00000001252a7824 */ /* 0x000fe200078e0a28 */
[----:B------:R0:W-:Y:S04]  /*57a0*/  STS.128 [R31+0x10], R12 ;  /* 0x0000100c1f007388 */ /* 0x0001e80000000c00 */
[C---:B------:R-:W-:Y:S01]  /*57b0*/  ISETP.GE.AND P0, PT, R43.reuse, R42, PT ;  /* 0x0000002a2b00720c */ /* 0x040fe20003f06270 */
[----:B------:R-:W-:Y:S01]  /*57c0*/  IMAD.IADD R42, R43, 0x1, -R42 ;  /* 0x000000012b2a7824 */ /* 0x000fe200078e0a2a */
[----:B------:R0:W-:Y:S04]  /*57d0*/  STS.128 [R31+0x20], R16 ;  /* 0x000020101f007388 */ /* 0x0001e80000000c00 */
[----:B------:R-:W-:Y:S01]  /*57e0*/  SEL R45, R42, RZ, P0 ;  /* 0x000000ff2a2d7207 */ /* 0x000fe20000000000 */
[----:B------:R0:W-:Y:S01]  /*57f0*/  STS.128 [R31+0x30], R20 ;  /* 0x000030141f007388 */ /* 0x0001e20000000c00 */
[----:B------:R-:W-:Y:S02]  /*5800*/  BAR.SYNC.DEFER_BLOCKING 0x0 ;  /* 0x0000000000007b1d */ /* 0x000fe40000010000 */
[----:B------:R-:W-:-:S13]  /*5810*/  ISETP.GE.AND P0, PT, R45, R44, PT ;  /* 0x0000002c2d00720c */ /* 0x000fda0003f06270 */
[----:B0-----:R-:W-:Y:S05]  /*5820*/  @P0 BRA `(.L_x_911) ;  /* 0x00000000004c0947 */ /* 0x001fea0003800000 */
[----:B------:R-:W-:-:S07]  /*5830*/  IMAD.IADD R12, R43, 0x1, R40 ;  /* 0x000000012b0c7824 */ /* 0x000fce00078e0228 */
.L_x_912:
        /* <DEDUP_REMOVED lines=15> */
[----:B------:R-:W-:-:S04]  /*5930*/  @P0 IADD3 R45, PT, PT, R13, 0x1, RZ ;  /* 0x000000010d2d0810 */ /* 0x000fc80007ffe0ff */
[----:B------:R-:W-:-:S13]  /*5940*/  ISETP.GE.AND P0, PT, R45, R44, PT ;  /* 0x0000002c2d00720c */ /* 0x000fda0003f06270 */
[----:B------:R-:W-:Y:S05]  /*5950*/  @!P0 BRA `(.L_x_912) ;  /* 0xfffffffc00b88947 */ /* 0x000fea000383ffff */
.L_x_911:
[----:B------:R-:W-:Y:S05]  /*5960*/  BSYNC.RECONVERGENT B0 ;  /* 0x0000000000007941 */ /* 0x000fea0003800200 */
.L_x_910:
[----:B------:R-:W-:Y:S01]  /*5970*/  IMAD.IADD R13, R30, 0x1, R45 ;  /* 0x000000011e0d7824 */ /* 0x000fe200078e022d */
        /* <DEDUP_REMOVED lines=14> */
.L_x_914:
[----:B------:R-:W-:Y:S05]  /*5a60*/  BSYNC.RECONVERGENT B0 ;  /* 0x0000000000007941 */ /* 0x000fea0003800200 */
.L_x_913:
        /* <DEDUP_REMOVED lines=19> */
.L_x_916:
[----:B------:R-:W-:Y:S05]  /*5ba0*/  BSYNC.RECONVERGENT B0 ;  /* 0x0000000000007941 */ /* 0x000fea0003800200 */
.L_x_915:
[----:B------:R-:W-:Y:S01]  /*5bb0*/  @!P0 IMAD.MOV R12, RZ, RZ, R10 ;  /* 0x000000ffff0c8224 */ /* 0x000fe200078e020a */
[----:B------:R-:W-:Y:S01]  /*5bc0*/  BSSY.RECONVERGENT B0, `(.L_x_917) ;  /* 0x0000010000007945 */ /* 0x000fe20003800200 */
[----:B------:R-:W-:Y:S01]  /*5bd0*/  @P0 IMAD.MOV R13, RZ, RZ, R11 ;  /* 0x000000ffff0d0224 */ /* 0x000fe200078e020b */
[----:B-12---:R-:W-:Y:S02]  /*5be0*/  SEL R11, R31, R23, P0 ;  /* 0x000000171f0b7207 */ /* 0x006fe40000000000 */
        /* <DEDUP_REMOVED lines=13> */
.L_x_918:
[----:B------:R-:W-:Y:S05]  /*5cc0*/  BSYNC.RECONVERGENT B0 ;  /* 0x0000000000007941 */ /* 0x000fea0003800200 */
.L_x_917:
        /* <DEDUP_REMOVED lines=8> */
[C---:B------:R-:W-:Y:S01]  /*5d50*/  ISETP.GE.AND P1, PT, R14.reuse, R37, PT ;  /* 0x000000250e00720c */ /* 0x040fe20003f26270 */
[----:B------:R-:W-:Y:S01]  /*5d60*/  VIADD R20, R14, 0x1 ;  /* 0x000000010e147836 */ /* 0x000fe20000000000 */
[----:B------:R-:W-:Y:S01]  /*5d70*/  SEL R13, R31, R23, P0 ;  /* 0x000000171f0d7207 */ /* 0x000fe20000000000 */
[----:B------:R-:W-:Y:S01]  /*5d80*/  VIADD R19, R15, 0x1 ;  /* 0x000000010f137836 */ /* 0x000fe20000000000 */
[----:B---3--:R-:W-:-:S06]  /*5d90*/  ULEA UR4, UR5, UR4, 0x18 ;  /* 0x0000000405047291 */ /* 0x008fcc000f8ec0ff */
[----:B------:R-:W-:-:S05]  /*5da0*/  @!P0 IMAD.U32 R43, RZ, RZ, UR4 ;  /* 0x00000004ff2b8e24 */ /* 0x000fca000f8e00ff */
[----:B------:R-:W-:Y:S01]  /*5db0*/  @!P0 LEA R16, R15, R43, 0x3 ;  /* 0x0000002b0f108211 */ /* 0x000fe200078e18ff */
[----:B------:R-:W-:-:S04]  /*5dc0*/  @P0 IMAD.U32 R43, RZ, RZ, UR4 ;  /* 0x00000004ff2b0e24 */ /* 0x000fc8000f8e00ff */
[----:B------:R-:W-:Y:S01]  /*5dd0*/  @P0 IMAD R17, R14, 0x8, R43 ;  /* 0x000000080e110824 */ /* 0x000fe200078e022b */
        /* <DEDUP_REMOVED lines=9> */
.L_x_920:
[----:B------:R-:W-:Y:S05]  /*5e70*/  BSYNC.RECONVERGENT B0 ;  /* 0x0000000000007941 */ /* 0x000fea0003800200 */
.L_x_919:
[----:B------:R-:W-:Y:S01]  /*5e80*/  @!P0 IMAD.MOV R20, RZ, RZ, R14 ;  /* 0x000000ffff148224 */ /* 0x000fe200078e020e */
[----:B------:R-:W-:Y:S01]  /*5e90*/  BSSY.RECONVERGENT B0, `(.L_x_921) ;  /* 0x0000012000007945 */ /* 0x000fe20003800200 */
[----:B------:R-:W-:Y:S01]  /*5ea0*/  @P0 IMAD.MOV R19, RZ, RZ, R15 ;  /* 0x000000ffff130224 */ /* 0x000fe200078e020f */
[----:B-12---:R-:W-:Y:S01]  /*5eb0*/  SEL R15, R31, R23, P0 ;  /* 0x000000171f0f7207 */ /* 0x006fe20000000000 */
[C-C-:B0-----:R-:W-:Y:S01]  /*5ec0*/  @P0 IMAD R17, R20.reuse, 0x8, R43.reuse ;  /* 0x0000000814110824 */ /* 0x141fe200078e022b */
[----:B------:R-:W-:Y:S01]  /*5ed0*/  ISETP.GE.AND P1, PT, R20, R37, PT ;  /* 0x000000251400720c */ /* 0x000fe20003f26270 */
[C---:B------:R-:W-:Y:S01]  /*5ee0*/  @!P0 IMAD R16, R19.reuse, 0x8, R43 ;  /* 0x0000000813108824 */ /* 0x040fe200078e022b */
[----:B------:R-:W-:Y:S01]  /*5ef0*/  SEL R14, R30, R22, P0 ;  /* 0x000000161e0e7207 */ /* 0x000fe20000000000 */
[----:B------:R-:W-:Y:S01]  /*5f00*/  VIADD R18, R20, 0x1 ;  /* 0x0000000114127836 */ /* 0x000fe20000000000 */
[----:B------:R0:W1:Y:S01]  /*5f10*/  @P0 LDS.64 R30, [R17] ;  /* 0x00000000111e0984 */ /* 0x0000620000000a00 */
[----:B------:R-:W-:-:S03]  /*5f20*/  VIADD R21, R19, 0x1 ;  /* 0x0000000113157836 */ /* 0x000fc60000000000 */
[----:B------:R0:W2:Y:S01]  /*5f30*/  @!P0 LDS.64 R22, [R16] ;  /* 0x0000000010168984 */ /* 0x0000a20000000a00 */
[----:B------:R-:W-:-:S04]  /*5f40*/  PLOP3.LUT P0, PT, PT, PT, PT, 0x8, 0x80 ;  /* 0x000000000080781c */ /* 0x000fc80003f0e170 */
[----:B------:R-:W-:Y:S09]  /*5f50*/  @P1 BRA `(.L_x_922) ;  /* 0x0000000000141947 */ /* 0x000ff20003800000 */
[----:B-12---:R-:W-:Y:S02]  /*5f60*/  ISETP.GE.AND P1, PT, R30, R22, PT ;  /* 0x000000161e00720c */ /* 0x006fe40003f26270 */
[----:B------:R-:W-:Y:S02]  /*5f70*/  PLOP3.LUT P0, PT, PT, PT, PT, 0x80, 0x8 ;  /* 0x000000000008781c */ /* 0x000fe40003f0f070 */
[----:B------:R-:W-:-:S13]  /*5f80*/  ISETP.GE.OR P1, PT, R19, R40, !P1 ;  /* 0x000000281300720c */ /* 0x000fda0004f26670 */
[----:B------:R-:W-:-:S04]  /*5f90*/  @!P1 ISETP.GT.AND P2, PT, R31, R23, PT ;  /* 0x000000171f00920c */ /* 0x000fc80003f44270 */
[----:B------:R-:W-:-:S13]  /*5fa0*/  @!P1 ISETP.LE.AND P0, PT, R30, R22, !P2 ;  /* 0x000000161e00920c */ /* 0x000fda0005703270 */
.L_x_922:
[----:B------:R-:W-:Y:S05]  /*5fb0*/  BSYNC.RECONVERGENT B0 ;  /* 0x0000000000007941 */ /* 0x000fea0003800200 */
.L_x_921:
[----:B------:R-:W-:Y:S01]  /*5fc0*/  @!P0 IMAD.MOV R18, RZ, RZ, R20 ;  /* 0x000000ffff128224 */ /* 0x000fe200078e0214 */
[----:B------:R-:W-:Y:S01]  /*5fd0*/  BSSY.RECONVERGENT B0, `(.L_x_923) ;  /* 0x0000011000007945 */ /* 0x000fe20003800200 */
[----:B------:R-:W-:Y:S01]  /*5fe0*/  @P0 IMAD.MOV R21, RZ, RZ, R19 ;  /* 0x000000ffff150224 */ /* 0x000fe200078e0213 */
[----:B012---:R-:W-:Y:S01]  /*5ff0*/  SEL R17, R31, R23, P0 ;  /* 0x000000171f117207 */ /* 0x007fe20000000000 */
[C-C-:B------:R-:W-:Y:S01]  /*6000*/  @P0 IMAD R42, R18.reuse, 0x8, R43.reuse ;  /* 0x00000008122a0824 */ /* 0x140fe200078e022b */
[----:B------:R-:W-:Y:S01]  /*6010*/  ISETP.GE.AND P1, PT, R18, R37, PT ;  /* 0x000000251200720c */ /* 0x000fe20003f26270 */
[C---:B------:R-:W-:Y:S01]  /*6020*/  @!P0 IMAD R19, R21.reuse, 0x8, R43 ;  /* 0x0000000815138824 */ /* 0x040fe200078e022b */
[----:B------:R-:W-:Y:S02]  /*6030*/  SEL R16, R30, R22, P0 ;  /* 0x000000161e107207 */ /* 0x000fe40000000000 */
[----:B------:R0:W1:Y:S01]  /*6040*/  @P0 LDS.64 R30, [R42] ;  /* 0x000000002a1e0984 */ /* 0x0000620000000a00 */
[----:B------:R-:W-:-:S03]  /*6050*/  IADD3 R20, PT, PT, R21, 0x1, RZ ;  /* 0x0000000115147810 */ /* 0x000fc60007ffe0ff */
        /* <DEDUP_REMOVED lines=8> */
.L_x_924:
[----:B------:R-:W-:Y:S05]  /*60e0*/  BSYNC.RECONVERGENT B0 ;  /* 0x0000000000007941 */ /* 0x000fea0003800200 */
.L_x_923:
[----:B------:R-:W-:Y:S01]  /*60f0*/  VIADD R44, R18, 0x1 ;  /* 0x00000001122c7836 */ /* 0x000fe20000000000 */
[----:B------:R-:W-:Y:S01]  /*6100*/  BSSY.RECONVERGENT B0, `(.L_x_925) ;  /* 0x0000012000007945 */ /* 0x000fe20003800200 */
[----:B------:R-:W-:Y:S01]  /*6110*/  @!P0 IMAD.MOV R44, RZ, RZ, R18 ;  /* 0x000000ffff2c8224 */ /* 0x000fe200078e0212 */
[----:B012---:R-:W-:Y:S01]  /*6120*/  SEL R19, R31, R23, P0 ;  /* 0x000000171f137207 */ /* 0x007fe20000000000 */
[----:B------:R-:W-:Y:S01]  /*6130*/  @P0 IMAD.MOV R20, RZ, RZ, R21 ;  /* 0x000000ffff140224 */ /* 0x000fe200078e0215 */
[----:B------:R-:W-:Y:S01]  /*6140*/  SEL R18, R30, R22, P0 ;  /* 0x000000161e127207 */ /* 0x000fe20000000000 */
[C-C-:B------:R-:W-:Y:S01]  /*6150*/  @P0 IMAD R45, R44.reuse, 0x8, R43.reuse ;  /* 0x000000082c2d0824 */ /* 0x140fe200078e022b */
[----:B------:R-:W-:Y:S01]  /*6160*/  ISETP.GE.AND P1, PT, R44, R37, PT ;  /* 0x000000252c00720c */ /* 0x000fe20003f26270 */
[----:B------:R-:W-:Y:S02]  /*6170*/  @!P0 IMAD R21, R20, 0x8, R43 ;  /* 0x0000000814158824 */ /* 0x000fe400078e022b */
[----:B------:R-:W-:Y:S01]  /*6180*/  VIADD R42, R44, 0x1 ;  /* 0x000000012c2a7836 */ /* 0x000fe20000000000 */
[----:B------:R0:W1:Y:S04]  /*6190*/  @P0 LDS.64 R30, [R45] ;  /* 0x000000002d1e0984 */ /* 0x0000680000000a00 */
        /* <DEDUP_REMOVED lines=8> */
.L_x_926:
[----:B------:R-:W-:Y:S05]  /*6220*/  BSYNC.RECONVERGENT B0 ;  /* 0x0000000000007941 */ /* 0x000fea0003800200 */
.L_x_925:
[----:B------:R-:W-:Y:S01]  /*6230*/  @!P0 IMAD.MOV R42, RZ, RZ, R44 ;  /* 0x000000ffff2a8224 */ /* 0x000fe200078e022c */
[----:B------:R-:W-:Y:S01]  /*6240*/  BSSY.RECONVERGENT B0, `(.L_x_927) ;  /* 0x0000011000007945 */ /* 0x000fe20003800200 */
[----:B------:R-:W-:Y:S01]  /*6250*/  VIADD R44, R20, 0x1 ;  /* 0x00000001142c7836 */ /* 0x000fe20000000000 */
[----:B012---:R-:W-:Y:S01]  /*6260*/  SEL R21, R31, R23, P0 ;  /* 0x000000171f157207 */ /* 0x007fe20000000000 */
[----:B------:R-:W-:Y:S01]  /*6270*/  @P0 IMAD.MOV R44, RZ, RZ, R20 ;  /* 0x000000ffff2c0224 */ /* 0x000fe200078e0214 */
[C---:B------:R-:W-:Y:S01]  /*6280*/  ISETP.GE.AND P1, PT, R42.reuse, R37, PT ;  /* 0x000000252a00720c */ /* 0x040fe20003f26270 */
[--C-:B------:R-:W-:Y:S01]  /*6290*/  @P0 IMAD R46, R42, 0x8, R43.reuse ;  /* 0x000000082a2e0824 */ /* 0x100fe200078e022b */
[----:B------:R-:W-:Y:S01]  /*62a0*/  SEL R20, R30, R22, P0 ;  /* 0x000000161e147207 */ /* 0x000fe20000000000 */
[----:B------:R-:W-:-:S03]  /*62b0*/  @!P0 IMAD R45, R44, 0x8, R43 ;  /* 0x000000082c2d8824 */ /* 0x000fc600078e022b */
[----:B------:R0:W1:Y:S04]  /*62c0*/  @P0 LDS.64 R30, [R46] ;  /* 0x000000002e1e0984 */ /* 0x0000680000000a00 */
[----:B------:R0:W2:Y:S01]  /*62d0*/  @!P0 LDS.64 R22, [R45] ;  /* 0x000000002d168984 */ /* 0x0000a20000000a00 */
[----:B------:R-:W-:Y:S02]  /*62e0*/  PLOP3.LUT P0, PT, PT, PT, PT, 0x8, 0x80 ;  /* 0x000000000080781c */ /* 0x000fe40003f0e170 */
[----:B------:R-:W-:Y:S11]  /*62f0*/  @P1 BRA `(.L_x_928) ;  /* 0x0000000000141947 */ /* 0x000ff60003800000 */
[----:B-12---:R-:W-:Y:S02]  /*6300*/  ISETP.GE.AND P1, PT, R30, R22, PT ;  /* 0x000000161e00720c */ /* 0x006fe40003f26270 */
[----:B------:R-:W-:Y:S02]  /*6310*/  PLOP3.LUT P0, PT, PT, PT, PT, 0x80, 0x8 ;  /* 0x000000000008781c */ /* 0x000fe40003f0f070 */
[----:B------:R-:W-:-:S13]  /*6320*/  ISETP.GE.OR P1, PT, R44, R40, !P1 ;  /* 0x000000282c00720c */ /* 0x000fda0004f26670 */
[----:B------:R-:W-:-:S04]  /*6330*/  @!P1 ISETP.GT.AND P2, PT, R31, R23, PT ;  /* 0x000000171f00920c */ /* 0x000fc80003f44270 */
[----:B------:R-:W-:-:S13]  /*6340*/  @!P1 ISETP.LE.AND P0, PT, R30, R22, !P2 ;  /* 0x000000161e00920c */ /* 0x000fda0005703270 */
.L_x_928:
[----:B------:R-:W-:Y:S05]  /*6350*/  BSYNC.RECONVERGENT B0 ;  /* 0x0000000000007941 */ /* 0x000fea0003800200 */
.L_x_927:
[C---:B------:R-:W-:Y:S01]  /*6360*/  ISETP.GE.U32.AND P1, PT, R41.reuse, 0x81, PT ;  /* 0x000000812900780c */ /* 0x040fe20003f26070 */
[----:B------:R-:W-:Y:S01]  /*6370*/  IMAD.SHL.U32 R41, R41, 0x2, RZ ;  /* 0x0000000229297824 */ /* 0x000fe200078e00ff */
[----:B-12---:R-:W-:Y:S02]  /*6380*/  SEL R23, R31, R23, P0 ;  /* 0x000000171f177207 */ /* 0x006fe40000000000 */
[----:B------:R-:W-:-:S09]  /*6390*/  SEL R22, R30, R22, P0 ;  /* 0x000000161e167207 */ /* 0x000fd20000000000 */
[----:B------:R-:W-:Y:S05]  /*63a0*/  @!P1 BRA `(.L_x_929) ;  /* 0xfffffff000a89947 */ /* 0x000fea000383ffff */
[----:B------:R-:W1:Y:S01]  /*63b0*/  LDCU.U8 UR4, c[0x0][0x380] ;  /* 0x00007000ff0477ac */ /* 0x000e620008000000 */
[C---:B------:R-:W-:Y:S01]  /*63c0*/  VIADD R31, R38.reuse, 0xa0 ;  /* 0x000000a0261f7836 */ /* 0x040fe20000000000 */
[C---:B------:R-:W-:Y:S01]  /*63d0*/  IADD3 R30, PT, PT, R38.reuse, 0xe0, RZ ;  /* 0x000000e0261e7810 */ /* 0x040fe20007ffe0ff */
[----:B------:R-:W-:Y:S01]  /*63e0*/  VIADD R37, R38, 0x60 ;  /* 0x0000006026257836 */ /* 0x000fe20000000000 */
[----:B-1----:R-:W-:-:S04]  /*63f0*/  UPRMT UR4, UR4, 0x8880, URZ ;  /* 0x0000888004047896 */ /* 0x002fc800080000ff */
[----:B------:R-:W-:Y:S01]  /*6400*/  UISETP.NE.AND UP0, UPT, UR4, URZ, UPT ;  /* 0x000000ff0400728c */ /* 0x000fe2000bf05270 */
[----:B------:R-:W-:Y:S08]  /*6410*/  BAR.SYNC.DEFER_BLOCKING 0x0 ;  /* 0x0000000000007b1d */ /* 0x000ff00000010000 */
[----:B------:R-:W-:Y:S05]  /*6420*/  BRA.U !UP0, `(.L_x_930) ;  /* 0x0000000108f47547 */ /* 0x000fea000b800000 */
[----:B------:R-:W-:Y:S01]  /*6430*/  ISETP.NE.AND P0, PT, R35, RZ, PT ;  /* 0x000000ff2300720c */ /* 0x000fe20003f05270 */
[----:B------:R-:W-:Y:S01]  /*6440*/  STS.64 [R24], R8 ;  /* 0x0000000818007388 */ /* 0x000fe20000000a00 */
[----:B------:R-:W1:Y:S01]  /*6450*/  LDCU.64 UR4, c[0x0][0x398] ;  /* 0x00007300ff0477ac */ /* 0x000e620008000a00 */
[----:B------:R-:W-:Y:S02]  /*6460*/  IMAD.MOV.U32 R39, RZ, RZ, RZ ;  /* 0x000000ffff277224 */ /* 0x000fe400078e00ff */
[----:B------:R-:W-:Y:S04]  /*6470*/  STS.64 [R7+0x8], R10 ;  /* 0x0000080a07007388 */ /* 0x000fe80000000a00 */
[----:B------:R-:W-:Y:S04]  /*6480*/  STS.64 [R6+0x10], R12 ;  /* 0x0000100c06007388 */ /* 0x000fe80000000a00 */
[----:B------:R-:W-:Y:S04]  /*6490*/  STS.64 [R5+0x18], R14 ;  /* 0x0000180e05007388 */ /* 0x000fe80000000a00 */
[----:B------:R-:W-:Y:S04]  /*64a0*/  STS.64 [R4+0x20], R16 ;  /* 0x0000201004007388 */ /* 0x000fe80000000a00 */
[----:B------:R2:W-:Y:S04]  /*64b0*/  STS.64 [R3+0x28], R18 ;  /* 0x0000281203007388 */ /* 0x0005e80000000a00 */
[----:B------:R3:W-:Y:S04]  /*64c0*/  STS.64 [R2+0x30], R20 ;  /* 0x0000301402007388 */ /* 0x0007e80000000a00 */
[----:B------:R-:W-:Y:S01]  /*64d0*/  STS.64 [R0+0x38], R22 ;  /* 0x0000381600007388 */ /* 0x000fe20000000a00 */
[----:B------:R-:W-:-:S03]  /*64e0*/  NOP ;  /* 0x0000000000007918 */ /* 0x000fc60000000000 */
[----:B------:R-:W-:Y:S04]  /*64f0*/  LDS.64 R8, [R34] ;  /* 0x0000000022087984 */ /* 0x000fe80000000a00 */
[----:B------:R-:W-:Y:S04]  /*6500*/  LDS.64 R40, [R33+0x100] ;  /* 0x0001000021287984 */ /* 0x000fe80000000a00 */
[----:B0-----:R-:W-:Y:S04]  /*6510*/  LDS.64 R44, [R32+0x200] ;  /* 0x00020000202c7984 */ /* 0x001fe80000000a00 */
[----:B------:R-:W-:Y:S04]  /*6520*/  LDS.64 R10, [R29+0x300] ;  /* 0x000300001d0a7984 */ /* 0x000fe80000000a00 */
[----:B------:R-:W-:Y:S04]  /*6530*/  LDS.64 R6, [R28+0x400] ;  /* 0x000400001c067984 */ /* 0x000fe80000000a00 */
[----:B------:R-:W-:Y:S04]  /*6540*/  LDS.64 R12, [R27+0x500] ;  /* 0x000500001b0c7984 */ /* 0x000fe80000000a00 */
[----:B------:R-:W-:Y:S04]  /*6550*/  LDS.64 R4, [R26+0x600] ;  /* 0x000600001a047984 */ /* 0x000fe80000000a00 */
[----:B------:R-:W-:Y:S04]  /*6560*/  LDS.64 R24, [R25+0x700] ;  /* 0x0007000019187984 */ /* 0x000fe80000000a00 */
[----:B------:R-:W-:Y:S01]  /*6570*/  @!P0 STS [R43+0x4200], R36 ;  /* 0x004200242b008388 */ /* 0x000fe20000000800 */
[----:B------:R-:W-:Y:S06]  /*6580*/  BAR.SYNC.DEFER_BLOCKING 0x0 ;  /* 0x0000000000007b1d */ /* 0x000fec0000010000 */
[----:B------:R-:W3:Y:S01]  /*6590*/  S2R R35, SR_TID.X ;  /* 0x0000000000237919 */ /* 0x000ee20000002100 */
[----:B--2---:R-:W0:Y:S01]  /*65a0*/  S2R R3, SR_CTAID.X ;  /* 0x0000000000037919 */ /* 0x004e220000002500 */
[----:B------:R-:W2:Y:S01]  /*65b0*/  LDS R0, [R43+0x4200] ;  /* 0x004200002b007984 */ /* 0x000ea20000000800 */
[----:B---3--:R-:W-:-:S05]  /*65c0*/  IMAD.SHL.U32 R2, R35, 0x8, RZ ;  /* 0x0000000823027824 */ /* 0x008fca00078e00ff */
[----:B------:R-:W-:-:S04]  /*65d0*/  LOP3.LUT R2, R2, 0x1f00, RZ, 0xc0, !PT ;  /* 0x00001f0002027812 */ /* 0x000fc800078ec0ff */
[----:B------:R-:W-:Y:S01]  /*65e0*/  LOP3.LUT R35, R2, 0x1f, R35, 0xf8, !PT ;  /* 0x0000001f02237812 */ /* 0x000fe200078ef823 */
[----:B0-----:R-:W-:-:S04]  /*65f0*/  IMAD.WIDE.U32 R2, R3, 0x800, R38 ;  /* 0x0000080003027825 */ /* 0x001fc800078e0026 */
[C---:B------:R-:W-:Y:S01]  /*6600*/  VIADD R17, R35.reuse, 0x40 ;  /* 0x0000004023117836 */ /* 0x040fe20000000000 */
[----:B-1----:R-:W-:Y:S01]  /*6610*/  LEA R14, P3, R2, UR4, 0x3 ;  /* 0x00000004020e7c11 */ /* 0x002fe2000f8618ff */
[----:B------:R-:W-:Y:S01]  /*6620*/  VIADD R15, R35, 0x20 ;  /* 0x00000020230f7836 */ /* 0x000fe20000000000 */
[-C--:B--2---:R-:W-:Y:S02]  /*6630*/  ISETP.GE.AND P0, PT, R38, R0.reuse, PT ;  /* 0x000000002600720c */ /* 0x084fe40003f06270 */
[-C--:B------:R-:W-:Y:S01]  /*6640*/  ISETP.GE.AND P2, PT, R17, R0.reuse, PT ;  /* 0x000000001100720c */ /* 0x080fe20003f46270 */
[----:B------:R-:W-:Y:S01]  /*6650*/  VIADD R17, R35, 0x80 ;  /* 0x0000008023117836 */ /* 0x000fe20000000000 */
[-C--:B------:R-:W-:Y:S01]  /*6660*/  ISETP.GE.AND P1, PT, R15, R0.reuse, PT ;  /* 0x000000000f00720c */ /* 0x080fe20003f26270 */
[----:B------:R-:W-:Y:S01]  /*6670*/  VIADD R35, R35, 0xc0 ;  /* 0x000000c023237836 */ /* 0x000fe20000000000 */
[----:B------:R-:W-:Y:S02]  /*6680*/  LEA.HI.X R15, R2, UR5, R3, 0x3, P3 ;  /* 0x00000005020f7c11 */ /* 0x000fe400098f1c03 */
[----:B------:R-:W-:-:S02]  /*6690*/  ISETP.GE.AND P3, PT, R37, R0, PT ;  /* 0x000000002500720c */ /* 0x000fc40003f66270 */
[-C--:B------:R-:W-:Y:S02]  /*66a0*/  ISETP.GE.AND P4, PT, R17, R0.reuse, PT ;  /* 0x000000001100720c */ /* 0x080fe40003f86270 */
[-C--:B------:R-:W-:Y:S01]  /*66b0*/  ISETP.GE.AND P5, PT, R31, R0.reuse, PT ;  /* 0x000000001f00720c */ /* 0x080fe20003fa6270 */
        /* <DEDUP_REMOVED lines=20> */
.L_x_930:
[----:B------:R-:W-:Y:S01]  /*6800*/  ISETP.NE.AND P0, PT, R35, RZ, PT ;  /* 0x000000ff2300720c */ /* 0x000fe20003f05270 */
[----:B------:R-:W-:Y:S01]  /*6810*/  STS.64 [R24], R8 ;  /* 0x0000000818007388 */ /* 0x000fe20000000a00 */
[----:B------:R-:W1:Y:S03]  /*6820*/  LDCU.64 UR4, c[0x0][0x3b0] ;  /* 0x00007600ff0477ac */ /* 0x000e660008000a00 */
        /* <DEDUP_REMOVED lines=9> */
[----:B--2---:R-:W-:-:S03]  /*68c0*/  IMAD.MOV.U32 R3, RZ, RZ, RZ ;  /* 0x000000ffff037224 */ /* 0x004fc600078e00ff */
        /* <DEDUP_REMOVED lines=10> */
[----:B------:R-:W0:Y:S01]  /*6970*/  S2R R15, SR_CTAID.X ;  /* 0x00000000000f7919 */ /* 0x000e220000002500 */
[----:B------:R-:W2:Y:S01]  /*6980*/  LDS R0, [R43+0x4200] ;  /* 0x004200002b007984 */ /* 0x000ea20000000800 */
[----:B---3--:R-:W-:-:S05]  /*6990*/  IMAD.SHL.U32 R2, R35, 0x8, RZ ;  /* 0x0000000823027824 */ /* 0x008fca00078e00ff */
[----:B------:R-:W-:Y:S01]  /*69a0*/  LOP3.LUT R16, R2, 0x1f00, RZ, 0xc0, !PT ;  /* 0x00001f0002107812 */ /* 0x000fe200078ec0ff */
[----:B------:R-:W-:-:S03]  /*69b0*/  IMAD.MOV.U32 R2, RZ, RZ, R38 ;  /* 0x000000ffff027224 */ /* 0x000fc600078e0026 */
[----:B------:R-:W-:Y:S01]  /*69c0*/  LOP3.LUT R16, R16, 0x1f, R35, 0xf8, !PT ;  /* 0x0000001f10107812 */ /* 0x000fe200078ef823 */
[----:B0-----:R-:W-:-:S04]  /*69d0*/  IMAD.WIDE.U32 R14, R15, 0x800, R2 ;  /* 0x000008000f0e7825 */ /* 0x001fc800078e0002 */
[----:B------:R-:W-:Y:S01]  /*69e0*/  VIADD R17, R16, 0x20 ;  /* 0x0000002010117836 */ /* 0x000fe20000000000 */
[----:B-1----:R-:W-:Y:S01]  /*69f0*/  LEA R2, P0, R14, UR4, 0x3 ;  /* 0x000000040e027c11 */ /* 0x002fe2000f8018ff */
[----:B------:R-:W-:-:S03]  /*6a00*/  VIADD R19, R16, 0x40 ;  /* 0x0000004010137836 */ /* 0x000fc60000000000 */
[----:B------:R-:W-:Y:S01]  /*6a10*/  LEA.HI.X R3, R14, UR5, R15, 0x3, P0 ;  /* 0x000000050e037c11 */ /* 0x000fe200080f1c0f */
[----:B------:R-:W-:Y:S01]  /*6a20*/  VIADD R15, R16, 0xc0 ;  /* 0x000000c0100f7836 */ /* 0x000fe20000000000 */
[-C--:B--2---:R-:W-:Y:S02]  /*6a30*/  ISETP.GE.AND P6, PT, R38, R0.reuse, PT ;  /* 0x000000002600720c */ /* 0x084fe40003fc6270 */
[-C--:B------:R-:W-:Y:S01]  /*6a40*/  ISETP.GE.AND P5, PT, R17, R0.reuse, PT ;  /* 0x000000001100720c */ /* 0x080fe20003fa6270 */
[----:B------:R-:W-:Y:S01]  /*6a50*/  VIADD R17, R16, 0x80 ;  /* 0x0000008010117836 */ /* 0x000fe20000000000 */
[-C--:B------:R-:W-:Y:S02]  /*6a60*/  ISETP.GE.AND P4, PT, R19, R0.reuse, PT ;  /* 0x000000001300720c */ /* 0x080fe40003f86270 */
[-C--:B------:R-:W-:Y:S02]  /*6a70*/  ISETP.GE.AND P3, PT, R37, R0.reuse, PT ;  /* 0x000000002500720c */ /* 0x080fe40003f66270 */
        /* <DEDUP_REMOVED lines=22> */
.L_x_931:
        /* <DEDUP_REMOVED lines=10> */
.L_x_1461:


//--------------------- .text._ZN3cub18CUB_300001_SM_10006detail10merge_sort26DeviceMergeSortMergeKernelINS2_10policy_hubIP6EntityE9Policy600ES6_PNS0_8NullTypeES6_SA_j3cmpS5_S9_EEvbT2_T3_T4_PT6_PT7_T5_PSE_SE_NS1_7vsmem_tE --------------------------
	.section	.text._ZN3cub18CUB_300001_SM_10006detail10merge_sort26DeviceMergeSortMergeKernelINS2_10policy_hubIP6EntityE9Policy600ES6_PNS0_8NullTypeES6_SA_j3cmpS5_S9_EEvbT2_T3_T4_PT6_PT7_T5_PSE_SE_NS1_7vsmem_tE,"ax",@progbits
	.align	128
        .global         _ZN3cub18CUB_300001_SM_10006detail10merge_sort26DeviceMergeSortMergeKernelINS2_10policy_hubIP6EntityE9Policy600ES6_PNS0_8NullTypeES6_SA_j3cmpS5_S9_EEvbT2_T3_T4_PT6_PT7_T5_PSE_SE_NS1_7vsmem_tE
        .type           _ZN3cub18CUB_300001_SM_10006detail10merge_sort26DeviceMergeSortMergeKernelINS2_10policy_hubIP6EntityE9Policy600ES6_PNS0_8NullTypeES6_SA_j3cmpS5_S9_EEvbT2_T3_T4_PT6_PT7_T5_PSE_SE_NS1_7vsmem_tE,@function
        .size           _ZN3cub18CUB_300001_SM_10006detail10merge_sort26DeviceMergeSortMergeKernelINS2_10policy_hubIP6EntityE9Policy600ES6_PNS0_8NullTypeES6_SA_j3cmpS5_S9_EEvbT2_T3_T4_PT6_PT7_T5_PSE_SE_NS1_7vsmem_tE,(.L_x_1462 - _ZN3cub18CUB_300001_SM_10006detail10merge_sort26DeviceMergeSortMergeKernelINS2_10policy_hubIP6EntityE9Policy600ES6_PNS0_8NullTypeES6_SA_j3cmpS5_S9_EEvbT2_T3_T4_PT6_PT7_T5_PSE_SE_NS1_7vsmem_tE)
        .other          _ZN3cub18CUB_300001_SM_10006detail10merge_sort26DeviceMergeSortMergeKernelINS2_10policy_hubIP6EntityE9Policy600ES6_PNS0_8NullTypeES6_SA_j3cmpS5_S9_EEvbT2_T3_T4_PT6_PT7_T5_PSE_SE_NS1_7vsmem_tE,@"STO_CUDA_ENTRY STV_DEFAULT"
_ZN3cub18CUB_300001_SM_10006detail10merge_sort26DeviceMergeSortMergeKernelINS2_10policy_hubIP6EntityE9Policy600ES6_PNS0_8NullTypeES6_SA_j3cmpS5_S9_EEvbT2_T3_T4_PT6_PT7_T5_PSE_SE_NS1_7vsmem_tE:
.text._ZN3cub18CUB_300001_SM_10006detail10merge_sort26DeviceMergeSortMergeKernelINS2_10policy_hubIP6EntityE9Policy600ES6_PNS0_8NullTypeES6_SA_j3cmpS5_S9_EEvbT2_T3_T4_PT6_PT7_T5_PSE_SE_NS1_7vsmem_tE:
[----:B------:R-:W-:Y:S01]  /*0000*/  LDC R1, c[0x0][0x37c] ;  /* 0x0000df00ff017b82 */ /* 0x000fe20000000800 */
[----:B------:R-:W0:Y:S01]  /*0010*/  S2R R11, SR_CTAID.X ;  /* 0x00000000000b7919 */ /* 0x000e220000002500 */
[----:B------:R-:W1:Y:S06]  /*0020*/  LDCU UR4, c[0x0][0x370] ;  /* 0x00006e00ff0477ac */ /* 0x000e6c0008000800 */
[----:B------:R-:W2:Y:S01]  /*0030*/  LDC R9, c[0x0][0x3c0] ;  /* 0x0000f000ff097b82 */ /* 0x000ea20000000800 */
[----:B------:R-:W3:Y:S01]  /*0040*/  S2R R2, SR_TID.X ;  /* 0x0000000000027919 */ /* 0x000ee20000002100 */
[----:B------:R-:W4:Y:S01]  /*0050*/  LDCU.64 UR6, c[0x0][0x358] ;  /* 0x00006b00ff0677ac */ /* 0x000f220008000a00 */
[----:B-1----:R-:W-:Y:S01]  /*0060*/  UIADD3 UR4, UPT, UPT, UR4, -0x1, URZ ;  /* 0xffffffff04047890 */ /* 0x002fe2000fffe0ff */
[----:B--2---:R-:W-:-:S05]  /*0070*/  IMAD.SHL.U32 R3, R9, 0x400, RZ ;  /* 0x0000040009037824 */ /* 0x004fca00078e00ff */
[C---:B0-----:R-:W-:Y:S01]  /*0080*/  ISETP.GE.U32.AND P0, PT, R11.reuse, UR4, PT ;  /* 0x000000040b007c0c */ /* 0x041fe2000bf06070 */
[----:B------:R-:W-:-:S12]  /*0090*/  IMAD.SHL.U32 R0, R11, 0x800, RZ ;  /* 0x000008000b007824 */ /* 0x000fd800078e00ff */
[----:B---34-:R-:W-:Y:S05]  /*00a0*/  @P0 BRA `(.L_x_932) ;  /* 0x0000001c00c80947 */ /* 0x018fea0003800000 */
[----:B------:R-:W0:Y:S01]  /*00b0*/  LDC.64 R6, c[0x0][0x3b8] ;  /* 0x0000ee00ff067b82 */ /* 0x000e220000000a00 */
[----:B------:R-:W-:Y:S01]  /*00c0*/  IMAD.MOV R10, RZ, RZ, -R9 ;  /* 0x000000ffff0a7224 */ /* 0x000fe200078e0a09 */
[----:B------:R-:W1:Y:S06]  /*00d0*/  LDCU.U8 UR4, c[0x0][0x380] ;  /* 0x00007000ff0477ac */ /* 0x000e6c0008000000 */
[----:B------:R-:W2:Y:S01]  /*00e0*/  LDC R12, c[0x0][0x398] ;  /* 0x0000e600ff0c7b82 */ /* 0x000ea20000000800 */
[----:B0-----:R-:W-:-:S05]  /*00f0*/  IMAD.WIDE.U32 R6, R11, 0x4, R6 ;  /* 0x000000040b067825 */ /* 0x001fca00078e0006 */
[----:B------:R-:W3:Y:S04]  /*0100*/  LDG.E R8, desc[UR6][R6.64+0x4] ;  /* 0x0000040606087981 */ /* 0x000ee8000c1e1900 */
[----:B------:R0:W4:Y:S01]  /*0110*/  LDG.E R4, desc[UR6][R6.64] ;  /* 0x0000000606047981 */ /* 0x000122000c1e1900 */
[CC--:B------:R-:W-:Y:S01]  /*0120*/  LOP3.LUT R5, R11.reuse, R10.reuse, RZ, 0xc0, !PT ;  /* 0x0000000a0b057212 */ /* 0x0c0fe200078ec0ff */
[----:B-1----:R-:W-:Y:S01]  /*0130*/  UPRMT UR4, UR4, 0x8880, URZ ;  /* 0x0000888004047896 */ /* 0x002fe200080000ff */
[C---:B------:R-:W-:Y:S01]  /*0140*/  LOP3.LUT R10, R11.reuse, R10, RZ, 0xfc, !PT ;  /* 0x0000000a0b0a7212 */ /* 0x040fe200078efcff */
[----:B------:R-:W-:Y:S02]  /*0150*/  ACQBULK ;  /* 0x000000000000782e */ /* 0x000fe40000000000 */
[----:B------:R-:W-:Y:S01]  /*0160*/  IMAD.IADD R9, R11, 0x1, -R5 ;  /* 0x000000010b097824 */ /* 0x000fe200078e0a05 */
[----:B------:R-:W-:Y:S01]  /*0170*/  ISETP.NE.AND P1, PT, R10, -0x1, PT ;  /* 0xffffffff0a00780c */ /* 0x000fe20003f25270 */
[----:B------:R-:W-:Y:S01]  /*0180*/  IMAD.SHL.U32 R5, R5, 0x800, RZ ;  /* 0x0000080005057824 */ /* 0x000fe200078e00ff */
[----:B------:R-:W-:Y:S01]  /*0190*/  UISETP.NE.AND UP0, UPT, UR4, URZ, UPT ;  /* 0x000000ff0400728c */ /* 0x000fe2000bf05270 */
[----:B------:R-:W-:Y:S01]  /*01a0*/  IMAD.SHL.U32 R9, R9, 0x800, RZ ;  /* 0x0000080009097824 */ /* 0x000fe200078e00ff */
[----:B0-----:R-:W-:Y:S01]  /*01b0*/  LOP3.LUT R6, R3, 0xfffff800, RZ, 0xc0, !PT ;  /* 0xfffff80003067812 */ /* 0x001fe200078ec0ff */
[----:B--2---:R-:W-:-:S02]  /*01c0*/  IMAD.IADD R7, R12, 0x1, -R5 ;  /* 0x000000010c077824 */ /* 0x004fc400078e0a05 */
[C---:B------:R-:W-:Y:S01]  /*01d0*/  VIADD R10, R9.reuse, 0x7ff ;  /* 0x000007ff090a7836 */ /* 0x040fe20000000000 */
[----:B------:R-:W-:Y:S02]  /*01e0*/  ISETP.NE.AND P0, PT, R9, -0x800, PT ;  /* 0xfffff8000900780c */ /* 0x000fe40003f05270 */
[----:B------:R-:W-:-:S05]  /*01f0*/  VIMNMX.U32 R11, PT, PT, R6, R7, !PT ;  /* 0x00000007060b7248 */ /* 0x000fca0007fe0000 */
[----:B------:R-:W-:-:S06]  /*0200*/  IMAD.IADD R11, R11, 0x1, -R6 ;  /* 0x000000010b0b7824 */ /* 0x000fcc00078e0a06 */
[----:B------:R-:W-:Y:S02]  /*0210*/  @P0 VIADD R10, R9, 0x800 ;  /* 0x00000800090a0836 */ /* 0x000fe40000000000 */
[----:B---3--:R-:W-:-:S04]  /*0220*/  IMAD.IADD R3, R8, 0x1, -R5 ;  /* 0x0000000108037824 */ /* 0x008fc800078e0a05 */
[----:B------:R-:W-:Y:S01]  /*0230*/  IMAD.IADD R13, R10, 0x1, -R3 ;  /* 0x000000010a0d7824 */ /* 0x000fe200078e0a03 */
[----:B------:R-:W-:Y:S01]  /*0240*/  @!P1 VIMNMX.U32 R3, PT, PT, R6, R7, PT ;  /* 0x0000000706039248 */ /* 0x000fe20003fe0000 */
[----:B----4-:R-:W-:-:S03]  /*0250*/  IMAD.IADD R4, R4, 0x1, -R5 ;  /* 0x0000000104047824 */ /* 0x010fc600078e0a05 */
[----:B------:R-:W-:Y:S01]  /*0260*/  SEL R8, R6, R13, !P1 ;  /* 0x0000000d06087207 */ /* 0x000fe20004800000 */
[----:B------:R-:W-:Y:S01]  /*0270*/  IMAD.IADD R3, R3, 0x1, -R4 ;  /* 0x0000000103037824 */ /* 0x000fe200078e0a04 */
[----:B------:R-:W-:Y:S02]  /*0280*/  VIADDMNMX.U32 R24, R9, -R4, R11, PT ;  /* 0x8000000409187246 */ /* 0x000fe4000380000b */
[----:B------:R-:W-:Y:S01]  /*0290*/  VIMNMX.U32 R25, PT, PT, R11, R8, PT ;  /* 0x000000080b197248 */ /* 0x000fe20003fe0000 */
[----:B------:R-:W-:Y:S06]  /*02a0*/  BRA.U !UP0, `(.L_x_933) ;  /* 0x0000000108f07547 */ /* 0x000fec000b800000 */
[----:B------:R-:W0:Y:S01]  /*02b0*/  LDCU.64 UR4, c[0x0][0x388] ;  /* 0x00007100ff0477ac */ /* 0x000e220008000a00 */
[C---:B------:R-:W-:Y:S02]  /*02c0*/  IADD3 R4, P0, P1, R2.reuse, R4, R5 ;  /* 0x0000000402047210 */ /* 0x040fe4000791e005 */
[----:B------:R-:W-:Y:S02]  /*02d0*/  ISETP.GE.AND P6, PT, R2, R3, PT ;  /* 0x000000030200720c */ /* 0x000fe40003fc6270 */
[----:B------:R-:W-:Y:S02]  /*02e0*/  IADD3.X R7, PT, PT, RZ, RZ, RZ, P0, P1 ;  /* 0x000000ffff077210 */ /* 0x000fe400007e24ff */
[----:B0-----:R-:W-:-:S04]  /*02f0*/  LEA R20, P0, R4, UR4, 0x3 ;  /* 0x0000000404147c11 */ /* 0x001fc8000f8018ff */
[----:B------:R-:W-:-:S05]  /*0300*/  LEA.HI.X R21, R4, UR5, R7, 0x3, P0 ;  /* 0x0000000504157c11 */ /* 0x000fca00080f1c07 */
[----:B------:R0:W5:Y:S04]  /*0310*/  @!P6 LDG.E R18, desc[UR6][R20.64] ;  /* 0x000000061412e981 */ /* 0x000168000c1e1900 */
[----:B------:R0:W5:Y:S01]  /*0320*/  @!P6 LDG.E R19, desc[UR6][R20.64+0x4] ;  /* 0x000004061413e981 */ /* 0x000162000c1e1900 */
[----:B------:R-:W-:Y:S01]  /*0330*/  IMAD.IADD R4, R2, 0x1, -R3 ;  /* 0x0000000102047824 */ /* 0x000fe200078e0a03 */
[----:B------:R-:W-:Y:S01]  /*0340*/  IADD3 R5, P0, P1, R24, R5, R6 ;  /* 0x0000000518057210 */ /* 0x000fe2000791e006 */
[C---:B------:R-:W-:Y:S02]  /*0350*/  VIADD R10, R2.reuse, 0x300 ;  /* 0x00000300020a7836 */ /* 0x040fe40000000000 */
[----:B------:R-:W-:Y:S01]  /*0360*/  VIADD R6, R2, 0x100 ;  /* 0x0000010002067836 */ /* 0x000fe20000000000 */
[----:B------:R-:W-:Y:S01]  /*0370*/  IADD3 R5, P2, PT, R4, R5, RZ ;  /* 0x0000000504057210 */ /* 0x000fe20007f5e0ff */
[----:B------:R-:W-:Y:S01]  /*0380*/  VIADD R8, R2, 0x200 ;  /* 0x0000020002087836 */ /* 0x000fe20000000000 */
[----:B------:R-:W-:-:S02]  /*0390*/  IADD3.X R7, PT, PT, RZ, RZ, RZ, P0, P1 ;  /* 0x000000ffff077210 */ /* 0x000fc400007e24ff */
[----:B------:R-:W-:Y:S02]  /*03a0*/  ISETP.GE.AND P3, PT, R10, R3, PT ;  /* 0x000000030a00720c */ /* 0x000fe40003f66270 */
        /* <DEDUP_REMOVED lines=44> */
.L_x_933:
        /* <DEDUP_REMOVED lines=8> */
[----:B------:R-:W-:Y:S01]  /*06f0*/  IADD3 R5, P1, P2, R24, R5, R6 ;  /* 0x0000000518057210 */ /* 0x000fe20007a3e006 */
[C---:B------:R-:W-:Y:S02]  /*0700*/  IMAD.IADD R6, R2.reuse, 0x1, -R3 ;  /* 0x0000000102067824 */ /* 0x040fe400078e0a03 */
[C---:B------:R-:W-:Y:S01]  /*0710*/  VIADD R8, R2.reuse, 0x100 ;  /* 0x0000010002087836 */ /* 0x040fe20000000000 */
[----:B------:R-:W-:Y:S01]  /*0720*/  IADD3.X R4, PT, PT, RZ, RZ, RZ, P1, P2 ;  /* 0x000000ffff047210 */ /* 0x000fe20000fe44ff */
[----:B------:R-:W-:Y:S01]  /*0730*/  VIADD R10, R2, 0x200 ;  /* 0x00000200020a7836 */ /* 0x000fe20000000000 */
[----:B------:R-:W-:Y:S01]  /*0740*/  IADD3 R5, P4, PT, R6, R5, RZ ;  /* 0x0000000506057210 */ /* 0x000fe20007f9e0ff */
[----:B------:R-:W-:Y:S01]  /*0750*/  VIADD R12, R2, 0x300 ;  /* 0x00000300020c7836 */ /* 0x000fe20000000000 */
[----:B------:R-:W-:Y:S01]  /*0760*/  ISETP.GE.AND P1, PT, R8, R3, PT ;  /* 0x000000030800720c */ /* 0x000fe20003f26270 */
[----:B------:R-:W-:Y:S01]  /*0770*/  VIADD R8, R2, 0x500 ;  /* 0x0000050002087836 */ /* 0x000fe20000000000 */
[----:B------:R-:W-:-:S02]  /*0780*/  LEA.HI.X.SX32 R4, R6, R4, 0x1, P4 ;  /* 0x0000000406047211 */ /* 0x000fc400020f0eff */
[C---:B------:R-:W-:Y:S02]  /*0790*/  LEA R22, P4, R5.reuse, UR4, 0x3 ;  /* 0x0000000405167c11 */ /* 0x040fe4000f8818ff */
[-C--:B------:R-:W-:Y:S01]  /*07a0*/  ISETP.GE.AND P2, PT, R10, R3.reuse, PT ;  /* 0x000000030a00720c */ /* 0x080fe20003f46270 */
[C---:B------:R-:W-:Y:S01]  /*07b0*/  VIADD R10, R2.reuse, 0x600 ;  /* 0x00000600020a7836 */ /* 0x040fe20000000000 */
[----:B------:R-:W-:Y:S01]  /*07c0*/  LEA.HI.X R23, R5, UR5, R4, 0x3, P4 ;  /* 0x0000000505177c11 */ /* 0x000fe2000a0f1c04 */
[C---:B------:R-:W-:Y:S01]  /*07d0*/  VIADD R4, R2.reuse, 0x700 ;  /* 0x0000070002047836 */ /* 0x040fe20000000000 */
[----:B------:R-:W-:Y:S02]  /*07e0*/  LOP3.LUT R6, R2, 0x400, RZ, 0xfc, !PT ;  /* 0x0000040002067812 */ /* 0x000fe400078efcff */
[-C--:B------:R-:W-:Y:S01]  /*07f0*/  ISETP.GE.AND P3, PT, R12, R3.reuse, PT ;  /* 0x000000030c00720c */ /* 0x080fe20003f66270 */
[----:B------:R1:W5:Y:S01]  /*0800*/  @P1 LDG.E R16, desc[UR6][R22.64+0x800] ;  /* 0x0008000616101981 */ /* 0x000362000c1e1900 */
[----:B------:R-:W-:-:S02]  /*0810*/  ISETP.GE.AND P6, PT, R6, R3, PT ;  /* 0x000000030600720c */ /* 0x000fc40003fc6270 */
        /* <DEDUP_REMOVED lines=32> */
.L_x_934:
[----:B------:R-:W2:Y:S01]  /*0a20*/  S2UR UR5, SR_CgaCtaId ;  /* 0x00000000000579c3 */ /* 0x000ea20000008800 */
[----:B------:R-:W-:Y:S01]  /*0a30*/  UMOV UR4, 0x400 ;  /* 0x0000040000047882 */ /* 0x000fe20000000000 */
[----:B01----:R-:W-:Y:S02]  /*0a40*/  IMAD.SHL.U32 R21, R2, 0x8, RZ ;  /* 0x0000000802157824 */ /* 0x003fe400078e00ff */
[----:B------:R-:W-:Y:S01]  /*0a50*/  IMAD.IADD R24, R25, 0x1, -R24 ;  /* 0x0000000119187824 */ /* 0x000fe200078e0a18 */
[----:B--2---:R-:W-:-:S09]  /*0a60*/  ULEA UR4, UR5, UR4, 0x18 ;  /* 0x0000000405047291 */ /* 0x004fd2000f8ec0ff */
        /* <DEDUP_REMOVED lines=9> */
[----:B0-----:R-:W-:-:S07]  /*0b00*/  IMAD.IADD R4, R3, 0x1, R24 ;  /* 0x0000000103047824 */ /* 0x001fce00078e0218 */
[----:B------:R-:W-:Y:S01]  /*0b10*/  PREEXIT ;  /* 0x000000000000782d */ /* 0x000fe20000000000 */
[----:B------:R-:W-:Y:S01]  /*0b20*/  BSSY.RECONVERGENT B0, `(.L_x_935) ;  /* 0x000001a000007945 */ /* 0x000fe20003800200 */
[----:B------:R-:W-:-:S04]  /*0b30*/  VIMNMX R21, PT, PT, R21, R4, PT ;  /* 0x0000000415157248 */ /* 0x000fc80003fe0100 */
[C---:B------:R-:W-:Y:S01]  /*0b40*/  ISETP.GE.AND P0, PT, R21.reuse, R24, PT ;  /* 0x000000181500720c */ /* 0x040fe20003f06270 */
[----:B------:R-:W-:Y:S01]  /*0b50*/  IMAD.IADD R6, R21, 0x1, -R24 ;  /* 0x0000000115067824 */ /* 0x000fe200078e0a18 */
[----:B------:R-:W-:-:S04]  /*0b60*/  VIMNMX R5, PT, PT, R3, R21, PT ;  /* 0x0000001503057248 */ /* 0x000fc80003fe0100 */
[----:B------:R-:W-:-:S04]  /*0b70*/  SEL R6, R6, RZ, P0 ;  /* 0x000000ff06067207 */ /* 0x000fc80000000000 */
[----:B------:R-:W-:-:S13]  /*0b80*/  ISETP.GE.AND P0, PT, R6, R5, PT ;  /* 0x000000050600720c */ /* 0x000fda0003f06270 */
[----:B------:R-:W-:Y:S05]  /*0b90*/  @P0 BRA `(.L_x_936) ;  /* 0x0000000000480947 */ /* 0x000fea0003800000 */
[----:B------:R-:W-:-:S07]  /*0ba0*/  IMAD.IADD R8, R3, 0x1, R21 ;  /* 0x0000000103087824 */ /* 0x000fce00078e0215 */
.L_x_937:
        /* <DEDUP_REMOVED lines=17> */
.L_x_936:
[----:B------:R-:W-:Y:S05]  /*0cc0*/  BSYNC.RECONVERGENT B0 ;  /* 0x0000000000007941 */ /* 0x000fea0003800200 */
.L_x_935:
[----:B------:R-:W-:Y:S01]  /*0cd0*/  IADD3 R7, PT, PT, R3, R21, -R6 ;  /* 0x0000001503077210 */ /* 0x000fe20007ffe806 */
        /* <DEDUP_REMOVED lines=13> */
.L_x_939:
[----:B------:R-:W-:Y:S05]  /*0db0*/  BSYNC.RECONVERGENT B0 ;  /* 0x0000000000007941 */ /* 0x000fea0003800200 */
.L_x_938:
        /* <DEDUP_REMOVED lines=19> */
.L_x_941:
[----:B------:R-:W-:Y:S05]  /*0ef0*/  BSYNC.RECONVERGENT B0 ;  /* 0x0000000000007941 */ /* 0x000fea0003800200 */
.L_x_940:
        /* <DEDUP_REMOVED lines=19> */
.L_x_943:
[----:B------:R-:W-:Y:S05]  /*1030*/  BSYNC.RECONVERGENT B0 ;  /* 0x0000000000007941 */ /* 0x000fea0003800200 */
.L_x_942:
[----:B------:R-:W-:Y:S01]  /*1040*/  @!P0 IMAD.MOV R9, RZ, RZ, R7 ;  /* 0x000000ffff098224 */ /* 0x000fe200078e0207 */
[----:B------:R-:W-:Y:S01]  /*1050*/  BSSY.RECONVERGENT B0, `(.L_x_944) ;  /* 0x0000012000007945 */ /* 0x000fe20003800200 */
[----:B------:R-:W-:Y:S01]  /*1060*/  @P0 IMAD.MOV R10, RZ, RZ, R6 ;  /* 0x000000ffff0a0224 */ /* 0x000fe200078e0206 */
[----:B-12---:R-:W-:Y:S01]  /*1070*/  SEL R13, R23, R21, P0 ;  /* 0x00000015170d7207 */ /* 0x006fe20000000000 */
[C---:B------:R-:W-:Y:S01]  /*1080*/  VIADD R7, R9.reuse, 0x1 ;  /* 0x0000000109077836 */ /* 0x040fe20000000000 */
[C---:B------:R-:W-:Y:S01]  /*1090*/  ISETP.GE.AND P1, PT, R9.reuse, R4, PT ;  /* 0x000000040900720c */ /* 0x040fe20003f26270 */
[C---:B0-----:R-:W-:Y:S01]  /*10a0*/  VIADD R8, R10.reuse, 0x1 ;  /* 0x000000010a087836 */ /* 0x041fe20000000000 */
        /* <DEDUP_REMOVED lines=12> */
.L_x_945:
[----:B------:R-:W-:Y:S05]  /*1170*/  BSYNC.RECONVERGENT B0 ;  /* 0x0000000000007941 */ /* 0x000fea0003800200 */
.L_x_944:
        /* <DEDUP_REMOVED lines=19> */
.L_x_947:
[----:B------:R-:W-:Y:S05]  /*12b0*/  BSYNC.RECONVERGENT B0 ;  /* 0x0000000000007941 */ /* 0x000fea0003800200 */
.L_x_946:
        /* <DEDUP_REMOVED lines=19> */
.L_x_949:
[----:B------:R-:W-:Y:S05]  /*13f0*/  BSYNC.RECONVERGENT B0 ;  /* 0x0000000000007941 */ /* 0x000fea0003800200 */
.L_x_948:
        /* <DEDUP_REMOVED lines=17> */
.L_x_951:
[----:B------:R-:W-:Y:S05]  /*1510*/  BSYNC.RECONVERGENT B0 ;  /* 0x0000000000007941 */ /* 0x000fea0003800200 */
.L_x_950:
[----:B------:R-:W3:Y:S01]  /*1520*/  S2UR UR5, SR_CgaCtaId ;  /* 0x00000000000579c3 */ /* 0x000ee20000008800 */
[----:B------:R-:W-:Y:S01]  /*1530*/  UMOV UR4, 0x400 ;  /* 0x0000040000047882 */ /* 0x000fe20000000000 */
[----:B------:R-:W-:Y:S01]  /*1540*/  VIADD R19, R25, 0x1 ;  /* 0x0000000119137836 */ /* 0x000fe20000000000 */
[----:B------:R-:W-:Y:S01]  /*1550*/  BSSY.RECONVERGENT B0, `(.L_x_952) ;  /* 0x0000015000007945 */ /* 0x000fe20003800200 */
[----:B------:R-:W-:Y:S01]  /*1560*/  @!P0 IMAD.MOV R19, RZ, RZ, R25 ;  /* 0x000000ffff138224 */ /* 0x000fe200078e0219 */
[----:B012---:R-:W-:Y:S01]  /*1570*/  SEL R5, R23, R21, P0 ;  /* 0x0000001517057207 */ /* 0x007fe20000000000 */
        /* <DEDUP_REMOVED lines=18> */
.L_x_953:
[----:B------:R-:W-:Y:S05]  /*16a0*/  BSYNC.RECONVERGENT B0 ;  /* 0x0000000000007941 */ /* 0x000fea0003800200 */
.L_x_952:
        /* <DEDUP_REMOVED lines=11> */
[----:B0-----:R-:W-:Y:S01]  /*1760*/  IMAD R19, R22, 0x8, R3 ;  /* 0x0000000816137824 */ /* 0x001fe200078e0203 */
[----:B------:R-:W-:-:S04]  /*1770*/  LOP3.LUT R3, R3, 0x1f, R2, 0xf8, !PT ;  /* 0x0000001f03037812 */ /* 0x000fc800078ef802 */
[----:B------:R-:W-:Y:S01]  /*1780*/  LEA.HI.SX32 R23, R19, R19, 0x1b ;  /* 0x0000001313177211 */ /* 0x000fe200078fdaff */
[----:B------:R-:W-:Y:S01]  /*1790*/  IMAD R19, R22, -0x7, R19 ;  /* 0xfffffff916137824 */ /* 0x000fe200078e0213 */
[----:B------:R-:W-:-:S03]  /*17a0*/  IADD3 R3, P0, PT, R0, R3, RZ ;  /* 0x0000000300037210 */ /* 0x000fc60007f1e0ff */
[----:B------:R-:W-:Y:S01]  /*17b0*/  IMAD R23, R23, 0x8, R18 ;  /* 0x0000000817177824 */ /* 0x000fe200078e0212 */
[C---:B------:R-:W-:Y:S01]  /*17c0*/  LEA.HI.SX32 R25, R19.reuse, R19, 0x1b ;  /* 0x0000001313197211 */ /* 0x040fe200078fdaff */
[C---:B------:R-:W-:Y:S02]  /*17d0*/  VIADD R22, R19.reuse, 0x20 ;  /* 0x0000002013167836 */ /* 0x040fe40000000000 */
[----:B------:R-:W-:Y:S01]  /*17e0*/  VIADD R24, R19, 0x40 ;  /* 0x0000004013187836 */ /* 0x000fe20000000000 */
[----:B------:R0:W-:Y:S01]  /*17f0*/  STS.64 [R23], R16 ;  /* 0x0000001017007388 */ /* 0x0001e20000000a00 */
[----:B------:R-:W-:Y:S01]  /*1800*/  IMAD.X R0, RZ, RZ, RZ, P0 ;  /* 0x000000ffff007224 */ /* 0x000fe200000e06ff */
[C---:B-1----:R-:W-:Y:S02]  /*1810*/  LEA R2, P0, R3.reuse, UR4, 0x3 ;  /* 0x0000000403027c11 */ /* 0x042fe4000f8018ff */
[----:B------:R1:W-:Y:S02]  /*1820*/  STS.64 [R23+0x8], R14 ;  /* 0x0000080e17007388 */ /* 0x0003e40000000a00 */
[----:B------:R-:W-:-:S02]  /*1830*/  LEA.HI.X R3, R3, UR5, R0, 0x3, P0 ;  /* 0x0000000503037c11 */ /* 0x000fc400080f1c00 */
[----:B------:R2:W-:Y:S04]  /*1840*/  STS.64 [R23+0x10], R12 ;  /* 0x0000100c17007388 */ /* 0x0005e80000000a00 */
[----:B------:R3:W-:Y:S01]  /*1850*/  STS.64 [R23+0x18], R10 ;  /* 0x0000180a17007388 */ /* 0x0007e20000000a00 */
[----:B0-----:R-:W-:-:S03]  /*1860*/  VIADD R16, R19, 0x60 ;  /* 0x0000006013107836 */ /* 0x001fc60000000000 */
[----:B------:R0:W-:Y:S01]  /*1870*/  STS.64 [R23+0x20], R8 ;  /* 0x0000200817007388 */ /* 0x0001e20000000a00 */
[C---:B-1----:R-:W-:Y:S02]  /*1880*/  VIADD R14, R19.reuse, 0x80 ;  /* 0x00000080130e7836 */ /* 0x042fe40000000000 */
[C---:B--2---:R-:W-:Y:S01]  /*1890*/  VIADD R12, R19.reuse, 0xa0 ;  /* 0x000000a0130c7836 */ /* 0x044fe20000000000 */
[----:B------:R1:W-:Y:S01]  /*18a0*/  STS.64 [R23+0x28], R6 ;  /* 0x0000280617007388 */ /* 0x0003e20000000a00 */
[----:B---3--:R-:W-:-:S03]  /*18b0*/  VIADD R10, R19, 0xc0 ;  /* 0x000000c0130a7836 */ /* 0x008fc60000000000 */
[----:B------:R2:W-:Y:S01]  /*18c0*/  STS.64 [R23+0x30], R4 ;  /* 0x0000300417007388 */ /* 0x0005e20000000a00 */
[-C--:B------:R-:W-:Y:S01]  /*18d0*/  LEA.HI.SX32 R11, R14, R19.reuse, 0x1b ;  /* 0x000000130e0b7211 */ /* 0x080fe200078fdaff */
[----:B0-----:R-:W-:Y:S01]  /*18e0*/  VIADD R8, R19, 0xe0 ;  /* 0x000000e013087836 */ /* 0x001fe20000000000 */
[-C--:B------:R-:W-:Y:S01]  /*18f0*/  LEA.HI.SX32 R9, R16, R19.reuse, 0x1b ;  /* 0x0000001310097211 */ /* 0x080fe200078fdaff */
[----:B------:R-:W-:Y:S01]  /*1900*/  STS.64 [R23+0x38], R20 ;  /* 0x0000381417007388 */ /* 0x000fe20000000a00 */
[-C--:B------:R-:W-:Y:S01]  /*1910*/  LEA.HI.SX32 R13, R12, R19.reuse, 0x1b ;  /* 0x000000130c0d7211 */ /* 0x080fe200078fdaff */
[--C-:B------:R-:W-:Y:S01]  /*1920*/  IMAD R12, R11, 0x8, R18.reuse ;  /* 0x000000080b0c7824 */ /* 0x100fe200078e0212 */
[-C--:B-1----:R-:W-:Y:S02]  /*1930*/  LEA.HI.SX32 R7, R22, R19.reuse, 0x1b ;  /* 0x0000001316077211 */ /* 0x082fe400078fdaff */
[-C--:B------:R-:W-:Y:S01]  /*1940*/  LEA.HI.SX32 R15, R10, R19.reuse, 0x1b ;  /* 0x000000130a0f7211 */ /* 0x080fe200078fdaff */
[--C-:B------:R-:W-:Y:S01]  /*1950*/  IMAD R10, R9, 0x8, R18.reuse ;  /* 0x00000008090a7824 */ /* 0x100fe200078e0212 */
[-C--:B--2---:R-:W-:Y:S01]  /*1960*/  LEA.HI.SX32 R5, R24, R19.reuse, 0x1b ;  /* 0x0000001318057211 */ /* 0x084fe200078fdaff */
[--C-:B------:R-:W-:Y:S01]  /*1970*/  IMAD R4, R25, 0x8, R18.reuse ;  /* 0x0000000819047824 */ /* 0x100fe200078e0212 */
[----:B------:R-:W-:Y:S01]  /*1980*/  LEA.HI.SX32 R19, R8, R19, 0x1b ;  /* 0x0000001308137211 */ /* 0x000fe200078fdaff */
[--C-:B------:R-:W-:Y:S01]  /*1990*/  IMAD R7, R7, 0x8, R18.reuse ;  /* 0x0000000807077824 */ /* 0x100fe200078e0212 */
[----:B------:R-:W-:Y:S01]  /*19a0*/  NOP ;  /* 0x0000000000007918 */ /* 0x000fe20000000000 */
[----:B------:R-:W-:-:S04]  /*19b0*/  IMAD R8, R5, 0x8, R18 ;  /* 0x0000000805087824 */ /* 0x000fc800078e0212 */
[----:B------:R-:W0:Y:S01]  /*19c0*/  LDS.64 R6, [R7+0x100] ;  /* 0x0001000007067984 */ /* 0x000e220000000a00 */
[--C-:B------:R-:W-:Y:S02]  /*19d0*/  IMAD R14, R13, 0x8, R18.reuse ;  /* 0x000000080d0e7824 */ /* 0x100fe400078e0212 */
[--C-:B------:R-:W-:Y:S01]  /*19e0*/  IMAD R16, R15, 0x8, R18.reuse ;  /* 0x000000080f107824 */ /* 0x100fe200078e0212 */
[----:B------:R-:W1:Y:S01]  /*19f0*/  LDS.64 R4, [R4] ;  /* 0x0000000004047984 */ /* 0x000e620000000a00 */
[----:B------:R-:W-:-:S03]  /*1a00*/  IMAD R19, R19, 0x8, R18 ;  /* 0x0000000813137824 */ /* 0x000fc600078e0212 */
[----:B------:R-:W2:Y:S04]  /*1a10*/  LDS.64 R8, [R8+0x200] ;  /* 0x0002000008087984 */ /* 0x000ea80000000a00 */
[----:B------:R-:W3:Y:S04]  /*1a20*/  LDS.64 R10, [R10+0x300] ;  /* 0x000300000a0a7984 */ /* 0x000ee80000000a00 */
[----:B------:R-:W4:Y:S04]  /*1a30*/  LDS.64 R12, [R12+0x400] ;  /* 0x000400000c0c7984 */ /* 0x000f280000000a00 */
[----:B------:R-:W5:Y:S04]  /*1a40*/  LDS.64 R14, [R14+0x500] ;  /* 0x000500000e0e7984 */ /* 0x000f680000000a00 */
[----:B------:R-:W5:Y:S04]  /*1a50*/  LDS.64 R16, [R16+0x600] ;  /* 0x0006000010107984 */ /* 0x000f680000000a00 */
[----:B------:R-:W5:Y:S04]  /*1a60*/  LDS.64 R18, [R19+0x700] ;  /* 0x0007000013127984 */ /* 0x000f680000000a00 */
[----:B0-----:R-:W-:Y:S04]  /*1a70*/  STG.E desc[UR6][R2.64+0x100], R6 ;  /* 0x0001000602007986 */ /* 0x001fe8000c101906 */
[----:B-1----:R-:W-:Y:S04]  /*1a80*/  STG.E desc[UR6][R2.64], R4 ;  /* 0x0000000402007986 */ /* 0x002fe8000c101906 */
[----:B------:R-:W-:Y:S04]  /*1a90*/  STG.E desc[UR6][R2.64+0x4], R5 ;  /* 0x0000040502007986 */ /* 0x000fe8000c101906 */
[----:B------:R-:W-:Y:S04]  /*1aa0*/  STG.E desc[UR6][R2.64+0x104], R7 ;  /* 0x0001040702007986 */ /* 0x000fe8000c101906 */
[----:B--2---:R-:W-:Y:S04]  /*1ab0*/  STG.E desc[UR6][R2.64+0x200], R8 ;  /* 0x0002000802007986 */ /* 0x004fe8000c101906 */
[----:B------:R-:W-:Y:S04]  /*1ac0*/  STG.E desc[UR6][R2.64+0x204], R9 ;  /* 0x0002040902007986 */ /* 0x000fe8000c101906 */
[----:B---3--:R-:W-:Y:S04]  /*1ad0*/  STG.E desc[UR6][R2.64+0x300], R10 ;  /* 0x0003000a02007986 */ /* 0x008fe8000c101906 */
[----:B------:R-:W-:Y:S04]  /*1ae0*/  STG.E desc[UR6][R2.64+0x304], R11 ;  /* 0x0003040b02007986 */ /* 0x000fe8000c101906 */
[----:B----4-:R-:W-:Y:S04]  /*1af0*/  STG.E desc[UR6][R2.64+0x400], R12 ;  /* 0x0004000c02007986 */ /* 0x010fe8000c101906 */
[----:B------:R-:W-:Y:S04]  /*1b00*/  STG.E desc[UR6][R2.64+0x404], R13 ;  /* 0x0004040d02007986 */ /* 0x000fe8000c101906 */
[----:B-----5:R-:W-:Y:S04]  /*1b10*/  STG.E desc[UR6][R2.64+0x500], R14 ;  /* 0x0005000e02007986 */ /* 0x020fe8000c101906 */
[----:B------:R-:W-:Y:S04]  /*1b20*/  STG.E desc[UR6][R2.64+0x504], R15 ;  /* 0x0005040f02007986 */ /* 0x000fe8000c101906 */
[----:B------:R-:W-:Y:S04]  /*1b30*/  STG.E desc[UR6][R2.64+0x600], R16 ;  /* 0x0006001002007986 */ /* 0x000fe8000c101906 */
[----:B------:R-:W-:Y:S04]  /*1b40*/  STG.E desc[UR6][R2.64+0x604], R17 ;  /* 0x0006041102007986 */ /* 0x000fe8000c101906 */
[----:B------:R-:W-:Y:S04]  /*1b50*/  STG.E desc[UR6][R2.64+0x700], R18 ;  /* 0x0007001202007986 */ /* 0x000fe8000c101906 */
[----:B------:R-:W-:Y:S01]  /*1b60*/  STG.E desc[UR6][R2.64+0x704], R19 ;  /* 0x0007041302007986 */ /* 0x000fe2000c101906 */
[----:B------:R-:W-:Y:S05]  /*1b70*/  EXIT ;  /* 0x000000000000794d */ /* 0x000fea0003800000 */
.L_x_954:
        /* <DEDUP_REMOVED lines=69> */
.L_x_932:
        /* <DEDUP_REMOVED lines=9> */
[----:B------:R-:W-:Y:S01]  /*2060*/  LOP3.LUT R10, R11, R10, RZ, 0xfc, !PT ;  /* 0x0000000a0b0a7212 */ /* 0x000fe200078efcff */
[----:B------:R-:W-:Y:S01]  /*2070*/  BSSY.RECONVERGENT B0, `(.L_x_955) ;  /* 0x00000cd000007945 */ /* 0x000fe20003800200 */
[----:B------:R-:W-:Y:S01]  /*2080*/  LOP3.LUT R9, R3, 0xfffff800, RZ, 0xc0, !PT ;  /* 0xfffff80003097812 */ /* 0x000fe200078ec0ff */
[----:B------:R-:W-:Y:S01]  /*2090*/  IMAD.IADD R7, R11, 0x1, -R12 ;  /* 0x000000010b077824 */ /* 0x000fe200078e0a0c */
[----:B------:R-:W-:Y:S01]  /*20a0*/  ISETP.NE.AND P1, PT, R10, -0x1, PT ;  /* 0xffffffff0a00780c */ /* 0x000fe20003f25270 */
[----:B------:R-:W-:Y:S01]  /*20b0*/  UISETP.NE.AND UP0, UPT, UR4, URZ, UPT ;  /* 0x000000ff0400728c */ /* 0x000fe2000bf05270 */
[----:B------:R-:W-:Y:S01]  /*20c0*/  ACQBULK ;  /* 0x000000000000782e */ /* 0x000fe20000000000 */
[----:B------:R-:W-:-:S02]  /*20d0*/  IMAD.SHL.U32 R13, R7, 0x800, RZ ;  /* 0x00000800070d7824 */ /* 0x000fc400078e00ff */
[----:B------:R-:W-:Y:S02]  /*20e0*/  IMAD.SHL.U32 R7, R12, 0x800, RZ ;  /* 0x000008000c077824 */ /* 0x000fe400078e00ff */
[C---:B0-----:R-:W-:Y:S01]  /*20f0*/  VIADD R4, R13.reuse, 0x7ff ;  /* 0x000007ff0d047836 */ /* 0x041fe20000000000 */
[----:B------:R-:W-:Y:S01]  /*2100*/  ISETP.NE.AND P0, PT, R13, -0x800, PT ;  /* 0xfffff8000d00780c */ /* 0x000fe20003f05270 */
[----:B--2---:R-:W-:-:S12]  /*2110*/  IMAD.IADD R14, R14, 0x1, -R7 ;  /* 0x000000010e0e7824 */ /* 0x004fd800078e0a07 */
[----:B------:R-:W-:Y:S02]  /*2120*/  @P0 VIADD R4, R13, 0x800 ;  /* 0x000008000d040836 */ /* 0x000fe40000000000 */
[----:B---3--:R-:W-:Y:S01]  /*2130*/  IMAD.IADD R5, R8, 0x1, -R7 ;  /* 0x0000000108057824 */ /* 0x008fe200078e0a07 */
[----:B------:R-:W-:-:S03]  /*2140*/  VIMNMX.U32 R8, PT, PT, R9, R14, !PT ;  /* 0x0000000e09087248 */ /* 0x000fc60007fe0000 */
[----:B------:R-:W-:Y:S01]  /*2150*/  IMAD.IADD R4, R4, 0x1, -R5 ;  /* 0x0000000104047824 */ /* 0x000fe200078e0a05 */
[C---:B------:R-:W-:Y:S01]  /*2160*/  @!P1 VIMNMX.U32 R5, PT, PT, R9.reuse, R14, PT ;  /* 0x0000000e09059248 */ /* 0x040fe20003fe0000 */
[----:B----4-:R-:W-:Y:S02]  /*2170*/  IMAD.IADD R6, R6, 0x1, -R7 ;  /* 0x0000000106067824 */ /* 0x010fe400078e0a07 */
[----:B------:R-:W-:Y:S01]  /*2180*/  IMAD.IADD R3, R8, 0x1, -R9 ;  /* 0x0000000108037824 */ /* 0x000fe200078e0a09 */
[----:B------:R-:W-:Y:S01]  /*2190*/  SEL R4, R9, R4, !P1 ;  /* 0x0000000409047207 */ /* 0x000fe20004800000 */
[----:B------:R-:W-:-:S03]  /*21a0*/  IMAD.IADD R5, R5, 0x1, -R6 ;  /* 0x0000000105057824 */ /* 0x000fc600078e0a06 */
[----:B------:R-:W-:Y:S02]  /*21b0*/  VIADDMNMX.U32 R8, R13, -R6, R3, PT ;  /* 0x800000060d087246 */ /* 0x000fe40003800003 */
[----:B------:R-:W-:-:S05]  /*21c0*/  VIMNMX.U32 R3, PT, PT, R3, R4, PT ;  /* 0x0000000403037248 */ /* 0x000fca0003fe0000 */
[----:B------:R-:W-:Y:S01]  /*21d0*/  IMAD.IADD R4, R3, 0x1, -R8 ;  /* 0x0000000103047824 */ /* 0x000fe200078e0a08 */
[----:B------:R-:W-:Y:S06]  /*21e0*/  BRA.U !UP0, `(.L_x_956) ;  /* 0x00000005086c7547 */ /* 0x000fec000b800000 */
[----:B------:R-:W-:Y:S01]  /*21f0*/  IMAD.IADD R3, R2, 0x1, -R5 ;  /* 0x0000000102037824 */ /* 0x000fe200078e0a05 */
[----:B------:R-:W-:Y:S01]  /*2200*/  IADD3 R8, P0, P1, R8, R7, R9 ;  /* 0x0000000708087210 */ /* 0x000fe2000791e009 */
[----:B------:R-:W0:Y:S01]  /*2210*/  LDCU.64 UR4, c[0x0][0x388] ;  /* 0x00007100ff0477ac */ /* 0x000e220008000a00 */
[----:B------:R-:W-:Y:S02]  /*2220*/  BSSY.RECONVERGENT B1, `(.L_x_957) ;  /* 0x0000012000017945 */ /* 0x000fe40003800200 */
[C---:B------:R-:W-:Y:S02]  /*2230*/  IADD3 R8, P2, PT, R3.reuse, R8, RZ ;  /* 0x0000000803087210 */ /* 0x040fe40007f5e0ff */
[----:B------:R-:W-:Y:S02]  /*2240*/  IADD3.X R10, PT, PT, RZ, RZ, RZ, P0, P1 ;  /* 0x000000ffff0a7210 */ /* 0x000fe400007e24ff */
[----:B------:R-:W-:Y:S02]  /*2250*/  IADD3 R6, P0, P1, R2, R6, R7 ;  /* 0x0000000602067210 */ /* 0x000fe4000791e007 */
[----:B------:R-:W-:Y:S01]  /*2260*/  LEA.HI.X.SX32 R7, R3, R10, 0x1, P2 ;  /* 0x0000000a03077211 */ /* 0x000fe200010f0eff */
[----:B------:R-:W-:Y:S01]  /*2270*/  IMAD.IADD R3, R5, 0x1, R4 ;  /* 0x0000000105037824 */ /* 0x000fe200078e0204 */
[----:B------:R-:W-:-:S04]  /*2280*/  IADD3.X R9, PT, PT, RZ, RZ, RZ, P0, P1 ;  /* 0x000000ffff097210 */ /* 0x000fc800007e24ff */
[----:B------:R-:W-:Y:S02]  /*2290*/  ISETP.GE.AND P0, PT, R2, R3, PT ;  /* 0x000000030200720c */ /* 0x000fe40003f06270 */
[----:B0-----:R-:W-:Y:S02]  /*22a0*/  LEA R22, P1, R6, UR4, 0x3 ;  /* 0x0000000406167c11 */ /* 0x001fe4000f8218ff */
[----:B------:R-:W-:Y:S02]  /*22b0*/  LEA R24, P2, R8, UR4, 0x3 ;  /* 0x0000000408187c11 */ /* 0x000fe4000f8418ff */
[----:B------:R-:W-:Y:S02]  /*22c0*/  LEA.HI.X R23, R6, UR5, R9, 0x3, P1 ;  /* 0x0000000506177c11 */ /* 0x000fe400088f1c09 */
[----:B------:R-:W-:-:S05]  /*22d0*/  LEA.HI.X R25, R8, UR5, R7, 0x3, P2 ;  /* 0x0000000508197c11 */ /* 0x000fca00090f1c07 */
[----:B------:R-:W-:Y:S05]  /*22e0*/  @P0 BRA `(.L_x_958) ;  /* 0x0000000000140947 */ /* 0x000fea0003800000 */
[----:B------:R-:W-:-:S13]  /*22f0*/  ISETP.GE.AND P0, PT, R2, R5, PT ;  /* 0x000000050200720c */ /* 0x000fda0003f06270 */
[----:B------:R0:W5:Y:S04]  /*2300*/  @!P0 LDG.E R20, desc[UR6][R22.64] ;  /* 0x0000000616148981 */ /* 0x000168000c1e1900 */
[----:B------:R0:W5:Y:S04]  /*2310*/  @!P0 LDG.E R21, desc[UR6][R22.64+0x4] ;  /* 0x0000040616158981 */ /* 0x000168000c1e1900 */
[----:B------:R0:W5:Y:S04]  /*2320*/  @P0 LDG.E R20, desc[UR6][R24.64] ;  /* 0x0000000618140981 */ /* 0x000168000c1e1900 */
[----:B------:R0:W5:Y:S02]  /*2330*/  @P0 LDG.E R21, desc[UR6][R24.64+0x4] ;  /* 0x0000040618150981 */ /* 0x000164000c1e1900 */
.L_x_958:
[----:B------:R-:W-:Y:S05]  /*2340*/  BSYNC.RECONVERGENT B1 ;  /* 0x0000000000017941 */ /* 0x000fea0003800200 */
.L_x_957:
        /* <DEDUP_REMOVED lines=9> */
.L_x_960:
[----:B------:R-:W-:Y:S05]  /*23e0*/  BSYNC.RECONVERGENT B1 ;  /* 0x0000000000017941 */ /* 0x000fea0003800200 */
.L_x_959:
        /* <DEDUP_REMOVED lines=9> */
.L_x_962:
[----:B------:R-:W-:Y:S05]  /*2480*/  BSYNC.RECONVERGENT B1 ;  /* 0x0000000000017941 */ /* 0x000fea0003800200 */
.L_x_961:
        /* <DEDUP_REMOVED lines=9> */
.L_x_964:
[----:B------:R-:W-:Y:S05]  /*2520*/  BSYNC.RECONVERGENT B1 ;  /* 0x0000000000017941 */ /* 0x000fea0003800200 */
.L_x_963:
        /* <DEDUP_REMOVED lines=9> */
.L_x_966:
[----:B------:R-:W-:Y:S05]  /*25c0*/  BSYNC.RECONVERGENT B1 ;  /* 0x0000000000017941 */ /* 0x000fea0003800200 */
.L_x_965:
        /* <DEDUP_REMOVED lines=9> */
.L_x_968:
[----:B------:R-:W-:Y:S05]  /*2660*/  BSYNC.RECONVERGENT B1 ;  /* 0x0000000000017941 */ /* 0x000fea0003800200 */
.L_x_967:
        /* <DEDUP_REMOVED lines=9> */
.L_x_970:
[----:B------:R-:W-:Y:S05]  /*2700*/  BSYNC.RECONVERGENT B1 ;  /* 0x0000000000017941 */ /* 0x000fea0003800200 */
.L_x_969:
        /* <DEDUP_REMOVED lines=9> */
.L_x_956:
[----:B------:R-:W-:Y:S01]  /*27a0*/  IADD3 R8, P0, P1, R8, R7, R9 ;  /* 0x0000000708087210 */ /* 0x000fe2000791e009 */
[C---:B------:R-:W-:Y:S01]  /*27b0*/  IMAD.IADD R9, R2.reuse, 0x1, -R5 ;  /* 0x0000000102097824 */ /* 0x040fe200078e0a05 */
[----:B------:R-:W0:Y:S01]  /*27c0*/  LDCU.64 UR4, c[0x0][0x3a0] ;  /* 0x00007400ff0477ac */ /* 0x000e220008000a00 */
[----:B------:R-:W-:Y:S01]  /*27d0*/  BSSY.RECONVERGENT B1, `(.L_x_972) ;  /* 0x0000012000017945 */ /* 0x000fe20003800200 */
[----:B------:R-:W-:Y:S02]  /*27e0*/  IADD3.X R3, PT, PT, RZ, RZ, RZ, P0, P1 ;  /* 0x000000ffff037210 */ /* 0x000fe400007e24ff */
[C---:B------:R-:W-:Y:S02]  /*27f0*/  IADD3 R8, P2, PT, R9.reuse, R8, RZ ;  /* 0x0000000809087210 */ /* 0x040fe40007f5e0ff */
        /* <DEDUP_REMOVED lines=15> */
.L_x_973:
[----:B------:R-:W-:Y:S05]  /*28f0*/  BSYNC.RECONVERGENT B1 ;  /* 0x0000000000017941 */ /* 0x000fea0003800200 */
.L_x_972:
        /* <DEDUP_REMOVED lines=9> */
.L_x_975:
[----:B------:R-:W-:Y:S05]  /*2990*/  BSYNC.RECONVERGENT B1 ;  /* 0x0000000000017941 */ /* 0x000fea0003800200 */
.L_x_974:
        /* <DEDUP_REMOVED lines=9> */
.L_x_977:
[----:B------:R-:W-:Y:S05]  /*2a30*/  BSYNC.RECONVERGENT B1 ;  /* 0x0000000000017941 */ /* 0x000fea0003800200 */
.L_x_976:
        /* <DEDUP_REMOVED lines=9> */
.L_x_979:
[----:B------:R-:W-:Y:S05]  /*2ad0*/  BSYNC.RECONVERGENT B1 ;  /* 0x0000000000017941 */ /* 0x000fea0003800200 */
.L_x_978:
        /* <DEDUP_REMOVED lines=9> */
.L_x_981:
[----:B------:R-:W-:Y:S05]  /*2b70*/  BSYNC.RECONVERGENT B1 ;  /* 0x0000000000017941 */ /* 0x000fea0003800200 */
.L_x_980:
        /* <DEDUP_REMOVED lines=9> */
.L_x_983:
[----:B------:R-:W-:Y:S05]  /*2c10*/  BSYNC.RECONVERGENT B1 ;  /* 0x0000000000017941 */ /* 0x000fea0003800200 */
.L_x_982:
        /* <DEDUP_REMOVED lines=9> */
.L_x_985:
[----:B------:R-:W-:Y:S05]  /*2cb0*/  BSYNC.RECONVERGENT B1 ;  /* 0x0000000000017941 */ /* 0x000fea0003800200 */
.L_x_984:
        /* <DEDUP_REMOVED lines=8> */
.L_x_971:
[----:B------:R-:W-:Y:S05]  /*2d40*/  BSYNC.RECONVERGENT B0 ;  /* 0x0000000000007941 */ /* 0x000fea0003800200 */
.L_x_955:
        /* <DEDUP_REMOVED lines=10> */
[----:B------:R0:W-:Y:S04]  /*2df0*/  STS.64 [R22+UR4+0x3000], R8 ;  /* 0x0030000816007988 */ /* 0x0001e80008000a04 */
[----:B------:R1:W-:Y:S01]  /*2e00*/  STS.64 [R22+UR4+0x3800], R6 ;  /* 0x0038000616007988 */ /* 0x0003e20008000a04 */
[----:B------:R-:W-:Y:S01]  /*2e10*/  BAR.SYNC.DEFER_BLOCKING 0x0 ;  /* 0x0000000000007b1d */ /* 0x000fe20000010000 */
[----:B0-----:R-:W-:-:S07]  /*2e20*/  VIMNMX R8, PT, PT, R22, R3, PT ;  /* 0x0000000316087248 */ /* 0x001fce0003fe0100 */
[----:B------:R-:W-:Y:S01]  /*2e30*/  PREEXIT ;  /* 0x000000000000782d */ /* 0x000fe20000000000 */
[----:B------:R-:W-:Y:S01]  /*2e40*/  BSSY.RECONVERGENT B0, `(.L_x_986) ;  /* 0x0000019000007945 */ /* 0x000fe20003800200 */
[C---:B------:R-:W-:Y:S01]  /*2e50*/  ISETP.GE.AND P0, PT, R8.reuse, R4, PT ;  /* 0x000000040800720c */ /* 0x040fe20003f06270 */
[----:B------:R-:W-:Y:S01]  /*2e60*/  IMAD.IADD R4, R8, 0x1, -R4 ;  /* 0x0000000108047824 */ /* 0x000fe200078e0a04 */
[----:B-1----:R-:W-:-:S04]  /*2e70*/  VIMNMX R7, PT, PT, R5, R8, PT ;  /* 0x0000000805077248 */ /* 0x002fc80003fe0100 */
[----:B------:R-:W-:-:S04]  /*2e80*/  SEL R4, R4, RZ, P0 ;  /* 0x000000ff04047207 */ /* 0x000fc80000000000 */
[----:B------:R-:W-:-:S13]  /*2e90*/  ISETP.GE.AND P0, PT, R4, R7, PT ;  /* 0x000000070400720c */ /* 0x000fda0003f06270 */
[----:B------:R-:W-:Y:S05]  /*2ea0*/  @P0 BRA `(.L_x_987) ;  /* 0x0000000000480947 */ /* 0x000fea0003800000 */
[----:B------:R-:W-:-:S07]  /*2eb0*/  IMAD.IADD R11, R5, 0x1, R8 ;  /* 0x00000001050b7824 */ /* 0x000fce00078e0208 */
.L_x_988:
        /* <DEDUP_REMOVED lines=17> */
.L_x_987:
[----:B------:R-:W-:Y:S05]  /*2fd0*/  BSYNC.RECONVERGENT B0 ;  /* 0x0000000000007941 */ /* 0x000fea0003800200 */
.L_x_986:
        /* <DEDUP_REMOVED lines=14> */
.L_x_990:
[----:B------:R-:W-:Y:S05]  /*30c0*/  BSYNC.RECONVERGENT B0 ;  /* 0x0000000000007941 */ /* 0x000fea0003800200 */
.L_x_989:
        /* <DEDUP_REMOVED lines=19> */
.L_x_992:
[----:B------:R-:W-:Y:S05]  /*3200*/  BSYNC.RECONVERGENT B0 ;  /* 0x0000000000007941 */ /* 0x000fea0003800200 */
.L_x_991:
        /* <DEDUP_REMOVED lines=19> */
.L_x_994:
[----:B------:R-:W-:Y:S05]  /*3340*/  BSYNC.RECONVERGENT B0 ;  /* 0x0000000000007941 */ /* 0x000fea0003800200 */
.L_x_993:
        /* <DEDUP_REMOVED lines=19> */
.L_x_996:
[----:B------:R-:W-:Y:S05]  /*3480*/  BSYNC.RECONVERGENT B0 ;  /* 0x0000000000007941 */ /* 0x000fea0003800200 */
.L_x_995:
        /* <DEDUP_REMOVED lines=19> */
.L_x_998:
[----:B------:R-:W-:Y:S05]  /*35c0*/  BSYNC.RECONVERGENT B0 ;  /* 0x0000000000007941 */ /* 0x000fea0003800200 */
.L_x_997:
        /* <DEDUP_REMOVED lines=19> */
.L_x_1000:
[----:B------:R-:W-:Y:S05]  /*3700*/  BSYNC.RECONVERGENT B0 ;  /* 0x0000000000007941 */ /* 0x000fea0003800200 */
.L_x_999:
[----:B------:R-:W-:Y:S01]  /*3710*/  @!P0 IMAD.MOV R18, RZ, RZ, R16 ;  /* 0x000000ffff128224 */ /* 0x000fe200078e0210 */
[----:B------:R-:W-:Y:S01]  /*3720*/  BSSY.RECONVERGENT B0, `(.L_x_1001) ;  /* 0x0000010000007945 */ /* 0x000fe20003800200 */
[----:B------:R-:W-:Y:S01]  /*3730*/  @P0 IMAD.MOV R24, RZ, RZ, R26 ;  /* 0x000000ffff180224 */ /* 0x000fe200078e021a */
[----:B012---:R-:W-:Y:S02]  /*3740*/  SEL R17, R23, R21, P0 ;  /* 0x0000001517117207 */ /* 0x007fe40000000000 */
[----:B------:R-:W-:Y:S02]  /*3750*/  ISETP.GE.AND P1, PT, R18, R3, PT ;  /* 0x000000031200720c */ /* 0x000fe40003f26270 */
        /* <DEDUP_REMOVED lines=12> */
.L_x_1002:
[----:B------:R-:W-:Y:S05]  /*3820*/  BSYNC.RECONVERGENT B0 ;  /* 0x0000000000007941 */ /* 0x000fea0003800200 */
.L_x_1001:
[----:B------:R-:W3:Y:S01]  /*3830*/  S2UR UR5, SR_CgaCtaId ;  /* 0x00000000000579c3 */ /* 0x000ee20000008800 */
[----:B------:R-:W-:Y:S01]  /*3840*/  UMOV UR4, 0x400 ;  /* 0x0000040000047882 */ /* 0x000fe20000000000 */
[----:B------:R-:W-:Y:S01]  /*3850*/  VIADD R25, R24, 0x1 ;  /* 0x0000000118197836 */ /* 0x000fe20000000000 */
[----:B------:R-:W-:Y:S01]  /*3860*/  BSSY.RECONVERGENT B0, `(.L_x_1003) ;  /* 0x0000015000007945 */ /* 0x000fe20003800200 */
[----:B------:R-:W-:Y:S01]  /*3870*/  @P0 IMAD.MOV R25, RZ, RZ, R24 ;  /* 0x000000ffff190224 */ /* 0x000fe200078e0218 */
[----:B012---:R-:W-:Y:S01]  /*3880*/  SEL R19, R23, R21, P0 ;  /* 0x0000001517137207 */ /* 0x007fe20000000000 */
[----:B------:R-:W-:Y:S02]  /*3890*/  VIADD R24, R18, 0x1 ;  /* 0x0000000112187836 */ /* 0x000fe40000000000 */
[----:B------:R-:W-:Y:S01]  /*38a0*/  @!P0 IMAD.MOV R24, RZ, RZ, R18 ;  /* 0x000000ffff188224 */ /* 0x000fe200078e0212 */
[----:B------:R-:W-:-:S04]  /*38b0*/  SEL R18, R22, R20, P0 ;  /* 0x0000001416127207 */ /* 0x000fc80000000000 */
        /* <DEDUP_REMOVED lines=15> */
.L_x_1004:
[----:B------:R-:W-:Y:S05]  /*39b0*/  BSYNC.RECONVERGENT B0 ;  /* 0x0000000000007941 */ /* 0x000fea0003800200 */
.L_x_1003:
        /* <DEDUP_REMOVED lines=8> */
[----:B------:R-:W1:Y:S01]  /*3a40*/  S2R R22, SR_LANEID ;  /* 0x0000000000167919 */ /* 0x000e620000000000 */
[----:B------:R-:W-:Y:S01]  /*3a50*/  LOP3.LUT R5, R5, 0x1f00, RZ, 0xc0, !PT ;  /* 0x00001f0005057812 */ /* 0x000fe200078ec0ff */
[----:B------:R-:W2:Y:S01]  /*3a60*/  LDCU.64 UR4, c[0x0][0x3a0] ;  /* 0x00007400ff0477ac */ /* 0x000ea20008000a00 */
[C---:B------:R-:W-:Y:S02]  /*3a70*/  ISETP.NE.AND P0, PT, R2.reuse, RZ, PT ;  /* 0x000000ff0200720c */ /* 0x040fe40003f05270 */
[----:B------:R-:W-:Y:S01]  /*3a80*/  LOP3.LUT R2, R2, 0x1f, RZ, 0xc0, !PT ;  /* 0x0000001f02027812 */ /* 0x000fe200078ec0ff */
[----:B-1----:R-:W-:-:S04]  /*3a90*/  IMAD R23, R22, 0x8, R5 ;  /* 0x0000000816177824 */ /* 0x002fc800078e0205 */
[----:B------:R-:W-:Y:S02]  /*3aa0*/  IMAD.IADD R5, R5, 0x1, R2 ;  /* 0x0000000105057824 */ /* 0x000fe400078e0202 */
        /* <DEDUP_REMOVED lines=13> */
[C---:B-1----:R-:W-:Y:S01]  /*3b80*/  VIADD R6, R22.reuse, 0x80 ;  /* 0x0000008016067836 */ /* 0x042fe20000000000 */
[CC--:B------:R-:W-:Y:S01]  /*3b90*/  LEA.HI.SX32 R7, R22.reuse, R22.reuse, 0x1b ;  /* 0x0000001616077211 */ /* 0x0c0fe200078fdaff */
[----:B---3--:R-:W-:Y:S01]  /*3ba0*/  VIADD R8, R22, 0xa0 ;  /* 0x000000a016087836 */ /* 0x008fe20000000000 */
[----:B------:R1:W-:Y:S02]  /*3bb0*/  STS.64 [R25+0x18], R12 ;  /* 0x0000180c19007388 */ /* 0x0003e40000000a00 */
[-C--:B------:R-:W-:Y:S01]  /*3bc0*/  LEA.HI.SX32 R9, R6, R22.reuse, 0x1b ;  /* 0x0000001606097211 */ /* 0x080fe200078fdaff */
[----:B----4-:R-:W-:Y:S01]  /*3bd0*/  VIADD R10, R22, 0xc0 ;  /* 0x000000c0160a7836 */ /* 0x010fe20000000000 */
[----:B------:R-:W-:Y:S01]  /*3be0*/  LEA.HI.SX32 R11, R8, R22, 0x1b ;  /* 0x00000016080b7211 */ /* 0x000fe200078fdaff */
[----:B------:R3:W-:Y:S01]  /*3bf0*/  STS.64 [R25+0x28], R16 ;  /* 0x0000281019007388 */ /* 0x0007e20000000a00 */
[----:B-----5:R-:W-:-:S03]  /*3c00*/  VIADD R15, R22, 0xe0 ;  /* 0x000000e0160f7836 */ /* 0x020fc60000000000 */
[----:B------:R4:W-:Y:S01]  /*3c10*/  STS.64 [R25+0x30], R18 ;  /* 0x0000301219007388 */ /* 0x0009e20000000a00 */
[--C-:B------:R-:W-:Y:S01]  /*3c20*/  IMAD R14, R29, 0x8, R4.reuse ;  /* 0x000000081d0e7824 */ /* 0x100fe200078e0204 */
[-C--:B-1----:R-:W-:Y:S02]  /*3c30*/  LEA.HI.SX32 R13, R10, R22.reuse, 0x1b ;  /* 0x000000160a0d7211 */ /* 0x082fe400078fdaff */
[----:B------:R1:W-:Y:S01]  /*3c40*/  STS.64 [R25+0x38], R20 ;  /* 0x0000381419007388 */ /* 0x0003e20000000a00 */
[----:B------:R-:W-:Y:S01]  /*3c50*/  LEA.HI.SX32 R15, R15, R22, 0x1b ;  /* 0x000000160f0f7211 */ /* 0x000fe200078fdaff */
[--C-:B------:R-:W-:Y:S02]  /*3c60*/  IMAD R12, R9, 0x8, R4.reuse ;  /* 0x00000008090c7824 */ /* 0x100fe400078e0204 */
[--C-:B---3--:R-:W-:Y:S01]  /*3c70*/  IMAD R16, R27, 0x8, R4.reuse ;  /* 0x000000081b107824 */ /* 0x108fe200078e0204 */
[----:B------:R-:W-:Y:S01]  /*3c80*/  NOP ;  /* 0x0000000000007918 */ /* 0x000fe20000000000 */
[----:B----4-:R-:W-:-:S04]  /*3c90*/  IMAD R18, R23, 0x8, R4 ;  /* 0x0000000817127824 */ /* 0x010fc800078e0204 */
[----:B------:R-:W-:Y:S01]  /*3ca0*/  LDS.64 R16, [R16+0x200] ;  /* 0x0002000010107984 */ /* 0x000fe20000000a00 */
[--C-:B-1----:R-:W-:Y:S02]  /*3cb0*/  IMAD R20, R7, 0x8, R4.reuse ;  /* 0x0000000807147824 */ /* 0x102fe400078e0204 */
[--C-:B------:R-:W-:Y:S02]  /*3cc0*/  IMAD R11, R11, 0x8, R4.reuse ;  /* 0x000000080b0b7824 */ /* 0x100fe400078e0204 */
[--C-:B------:R-:W-:Y:S01]  /*3cd0*/  IMAD R8, R13, 0x8, R4.reuse ;  /* 0x000000080d087824 */ /* 0x100fe200078e0204 */
[----:B------:R-:W-:Y:S01]  /*3ce0*/  LDS.64 R18, [R18+0x100] ;  /* 0x0001000012127984 */ /* 0x000fe20000000a00 */
[----:B------:R-:W-:Y:S02]  /*3cf0*/  IMAD R6, R15, 0x8, R4 ;  /* 0x000000080f067824 */ /* 0x000fe400078e0204 */
[C---:B------:R-:W-:Y:S01]  /*3d00*/  VIADD R25, R5.reuse, 0x20 ;  /* 0x0000002005197836 */ /* 0x040fe20000000000 */
[----:B------:R-:W-:Y:S01]  /*3d10*/  LDS.64 R20, [R20] ;  /* 0x0000000014147984 */ /* 0x000fe20000000a00 */
[----:B------:R-:W-:-:S03]  /*3d20*/  VIADD R27, R5, 0x60 ;  /* 0x00000060051b7836 */ /* 0x000fc60000000000 */
[----:B------:R-:W-:Y:S04]  /*3d30*/  LDS.64 R14, [R14+0x300] ;  /* 0x000300000e0e7984 */ /* 0x000fe80000000a00 */
[----:B------:R-:W-:Y:S04]  /*3d40*/  LDS.64 R12, [R12+0x400] ;  /* 0x000400000c0c7984 */ /* 0x000fe80000000a00 */
[----:B------:R-:W-:Y:S04]  /*3d50*/  LDS.64 R10, [R11+0x500] ;  /* 0x000500000b0a7984 */ /* 0x000fe80000000a00 */
[----:B------:R-:W-:Y:S04]  /*3d60*/  LDS.64 R8, [R8+0x600] ;  /* 0x0006000008087984 */ /* 0x000fe80000000a00 */
[----:B------:R-:W-:Y:S04]  /*3d70*/  LDS.64 R6, [R6+0x700] ;  /* 0x0007000006067984 */ /* 0x000fe80000000a00 */
[----:B------:R1:W-:Y:S01]  /*3d80*/  @!P0 STS [R4+0x4200], R3 ;  /* 0x0042000304008388 */ /* 0x0003e20000000800 */
[----:B------:R-:W-:Y:S01]  /*3d90*/  BAR.SYNC.DEFER_BLOCKING 0x0 ;  /* 0x0000000000007b1d */ /* 0x000fe20000010000 */
[----:B------:R-:W-:-:S05]  /*3da0*/  IADD3 R0, P0, PT, R0, R5, RZ ;  /* 0x0000000500007210 */ /* 0x000fca0007f1e0ff */
[----:B------:R-:W-:Y:S01]  /*3db0*/  IMAD.X R23, RZ, RZ, RZ, P0 ;  /* 0x000000ffff177224 */ /* 0x000fe200000e06ff */
[----:B--2---:R-:W-:Y:S01]  /*3dc0*/  LEA R22, P0, R0, UR4, 0x3 ;  /* 0x0000000400167c11 */ /* 0x004fe2000f8018ff */
[----:B-1----:R-:W-:-:S03]  /*3dd0*/  VIADD R3, R5, 0x40 ;  /* 0x0000004005037836 */ /* 0x002fc60000000000 */
[----:B------:R-:W-:Y:S01]  /*3de0*/  LEA.HI.X R23, R0, UR5, R23, 0x3, P0 ;  /* 0x0000000500177c11 */ /* 0x000fe200080f1c17 */
[----:B0-----:R-:W0:Y:S02]  /*3df0*/  LDS R24, [R4+0x4200] ;  /* 0x0042000004187984 */ /* 0x001e240000000800 */
[-C--:B0-----:R-:W-:Y:S02]  /*3e00*/  ISETP.GE.AND P0, PT, R5, R24.reuse, PT ;  /* 0x000000180500720c */ /* 0x081fe40003f06270 */
        /* <DEDUP_REMOVED lines=29> */
.L_x_1005:
        /* <DEDUP_REMOVED lines=46> */
[----:B------:R-:W-:-:S02]  /*42c0*/  VIADD R27, R5, 0x40 ;  /* 0x00000040051b7836 */ /* 0x000fc40000000000 */
[----:B------:R-:W-:Y:S01]  /*42d0*/  VIADD R29, R5, 0xc0 ;  /* 0x000000c0051d7836 */ /* 0x000fe20000000000 */
        /* <DEDUP_REMOVED lines=42> */
.L_x_1006:
        /* <DEDUP_REMOVED lines=16> */
.L_x_1462:


//--------------------- .text._ZN3cub18CUB_300001_SM_10006detail10merge_sort30DeviceMergeSortPartitionKernelIP6Entityj3cmpS4_EEvbT_PT2_T0_SA_PSA_T1_SA_i --------------------------
	.section	.text._ZN3cub18CUB_300001_SM_10006detail10merge_sort30DeviceMergeSortPartitionKernelIP6Entityj3cmpS4_EEvbT_PT2_T0_SA_PSA_T1_SA_i,"ax",@progbits
	.align	128
        .global         _ZN3cub18CUB_300001_SM_10006detail10merge_sort30DeviceMergeSortPartitionKernelIP6Entityj3cmpS4_EEvbT_PT2_T0_SA_PSA_T1_SA_i
        .type           _ZN3cub18CUB_300001_SM_10006detail10merge_sort30DeviceMergeSortPartitionKernelIP6Entityj3cmpS4_EEvbT_PT2_T0_SA_PSA_T1_SA_i,@function
        .size           _ZN3cub18CUB_300001_SM_10006detail10merge_sort30DeviceMergeSortPartitionKernelIP6Entityj3cmpS4_EEvbT_PT2_T0_SA_PSA_T1_SA_i,(.L_x_1463 - _ZN3cub18CUB_300001_SM_10006detail10merge_sort30DeviceMergeSortPartitionKernelIP6Entityj3cmpS4_EEvbT_PT2_T0_SA_PSA_T1_SA_i)
        .other          _ZN3cub18CUB_300001_SM_10006detail10merge_sort30DeviceMergeSortPartitionKernelIP6Entityj3cmpS4_EEvbT_PT2_T0_SA_PSA_T1_SA_i,@"STO_CUDA_ENTRY STV_DEFAULT"
_ZN3cub18CUB_300001_SM_10006detail10merge_sort30DeviceMergeSortPartitionKernelIP6Entityj3cmpS4_EEvbT_PT2_T0_SA_PSA_T1_SA_i:
.text._ZN3cub18CUB_300001_SM_10006detail10merge_sort30DeviceMergeSortPartitionKernelIP6Entityj3cmpS4_EEvbT_PT2_T0_SA_PSA_T1_SA_i:
[----:B------:R-:W-:Y:S01]  /*0000*/  LDC R1, c[0x0][0x37c] ;  /* 0x0000df00ff017b82 */ /* 0x000fe20000000800 */
[----:B------:R-:W0:Y:S01]  /*0010*/  S2R R0, SR_CTAID.X ;  /* 0x0000000000007919 */ /* 0x000e220000002500 */
[----:B------:R-:W0:Y:S01]  /*0020*/  LDCU UR4, c[0x0][0x360] ;  /* 0x00006c00ff0477ac */ /* 0x000e220008000800 */
[----:B------:R-:W0:Y:S01]  /*0030*/  S2R R3, SR_TID.X ;  /* 0x0000000000037919 */ /* 0x000e220000002100 */
[----:B------:R-:W1:Y:S01]  /*0040*/  LDCU UR6, c[0x0][0x39c] ;  /* 0x00007380ff0677ac */ /* 0x000e620008000800 */
[----:B0-----:R-:W-:-:S05]  /*0050*/  IMAD R0, R0, UR4, R3 ;  /* 0x0000000400007c24 */ /* 0x001fca000f8e0203 */
[----:B-1----:R-:W-:-:S13]  /*0060*/  ISETP.GE.U32.AND P0, PT, R0, UR6, PT ;  /* 0x0000000600007c0c */ /* 0x002fda000bf06070 */
[----:B------:R-:W-:Y:S05]  /*0070*/  @P0 EXIT ;  /* 0x000000000000094d */ /* 0x000fea0003800000 */
[----:B------:R-:W0:Y:S01]  /*0080*/  LDCU UR5, c[0x0][0x3ac] ;  /* 0x00007580ff0577ac */ /* 0x000e220008000800 */
[----:B------:R-:W-:Y:S01]  /*0090*/  VIADD R2, R0, 0x1 ;  /* 0x0000000100027836 */ /* 0x000fe20000000000 */
[----:B------:R-:W-:Y:S01]  /*00a0*/  ACQBULK ;  /* 0x000000000000782e */ /* 0x000fe20000000000 */
[----:B------:R-:W1:Y:S03]  /*00b0*/  LDCU UR7, c[0x0][0x3b0] ;  /* 0x00007600ff0777ac */ /* 0x000e660008000800 */
[----:B------:R-:W-:Y:S01]  /*00c0*/  ISETP.NE.AND P0, PT, R2, UR6, PT ;  /* 0x0000000602007c0c */ /* 0x000fe2000bf05270 */
[----:B------:R-:W2:Y:S01]  /*00d0*/  LDCU UR10, c[0x0][0x398] ;  /* 0x00007300ff0a77ac */ /* 0x000ea20008000800 */
[----:B------:R-:W3:Y:S01]  /*00e0*/  LDCU.64 UR8, c[0x0][0x358] ;  /* 0x00006b00ff0877ac */ /* 0x000ee20008000a00 */
[----:B0-----:R-:W-:-:S10]  /*00f0*/  UIADD3 UR4, UPT, UPT, -UR5, URZ, URZ ;  /* 0x000000ff05047290 */ /* 0x001fd4000fffe1ff */
[----:B------:R-:W0:Y:S01]  /*0100*/  @!P0 LDC.64 R4, c[0x0][0x3a0] ;  /* 0x0000e800ff048b82 */ /* 0x000e220000000a00 */
[----:B------:R-:W-:Y:S01]  /*0110*/  LOP3.LUT R2, R0, UR4, RZ, 0xc0, !PT ;  /* 0x0000000400027c12 */ /* 0x000fe2000f8ec0ff */
[----:B------:R-:W-:-:S04]  /*0120*/  USHF.R.U32.HI UR4, URZ, 0x1, UR5 ;  /* 0x00000001ff047899 */ /* 0x000fc80008011605 */
[----:B-1----:R-:W-:Y:S01]  /*0130*/  IMAD R3, R2, UR7, RZ ;  /* 0x0000000702037c24 */ /* 0x002fe2000f8e02ff */
[----:B------:R-:W-:-:S04]  /*0140*/  UIMAD UR4, UR4, UR7, URZ ;  /* 0x00000007040472a4 */ /* 0x000fc8000f8e02ff */
[----:B------:R-:W-:-:S04]  /*0150*/  LOP3.LUT R2, RZ, R3, RZ, 0x33, !PT ;  /* 0x00000003ff027212 */ /* 0x000fc800078e33ff */
[----:B------:R-:W-:-:S04]  /*0160*/  VIMNMX.U32 R2, PT, PT, R2, UR4, PT ;  /* 0x0000000402027c48 */ /* 0x000fc8000bfe0000 */
[----:B--2---:R-:W-:Y:S01]  /*0170*/  VIADDMNMX.U32 R2, R2, R3, UR10, PT ;  /* 0x0000000a02027e46 */ /* 0x004fe2000b800003 */
[----:B0-----:R-:W-:Y:S01]  /*0180*/  @!P0 IMAD.WIDE.U32 R4, R0, 0x4, R4 ;  /* 0x0000000400048825 */ /* 0x001fe200078e0004 */
[----:B------:R-:W-:Y:S02]  /*0190*/  VIMNMX.U32 R3, PT, PT, R3, UR10, PT ;  /* 0x0000000a03037c48 */ /* 0x000fe4000bfe0000 */
[----:B------:R-:W-:Y:S02]  /*01a0*/  LOP3.LUT R6, RZ, R2, RZ, 0x33, !PT ;  /* 0x00000002ff067212 */ /* 0x000fe400078e33ff */
[----:B---3--:R0:W-:Y:S02]  /*01b0*/  @!P0 STG.E desc[UR8][R4.64], R2 ;  /* 0x0000000204008986 */ /* 0x0081e4000c101908 */
[----:B------:R-:W-:-:S04]  /*01c0*/  VIMNMX.U32 R7, PT, PT, R6, UR4, PT ;  /* 0x0000000406077c48 */ /* 0x000fc8000bfe0000 */
[----:B------:R-:W-:Y:S01]  /*01d0*/  VIADDMNMX.U32 R7, R7, R2, UR10, PT ;  /* 0x0000000a07077e46 */ /* 0x000fe2000b800002 */
[----:B------:R-:W-:Y:S06]  /*01e0*/  @!P0 EXIT ;  /* 0x000000000000894d */ /* 0x000fec0003800000 */
[----:B------:R-:W1:Y:S01]  /*01f0*/  LDCU.U8 UR6, c[0x0][0x380] ;  /* 0x00007000ff0677ac */ /* 0x000e620008000000 */
[----:B------:R-:W-:Y:S01]  /*0200*/  BSSY.RECONVERGENT B0, `(.L_x_1007) ;  /* 0x0000054000007945 */ /* 0x000fe20003800200 */
[----:B------:R-:W-:-:S06]  /*0210*/  UIADD3 UR4, UPT, UPT, UR5, -0x1, URZ ;  /* 0xffffffff05047890 */ /* 0x000fcc000fffe0ff */
[----:B0-----:R-:W-:-:S05]  /*0220*/  LOP3.LUT R4, R0, UR4, RZ, 0xc0, !PT ;  /* 0x0000000400047c12 */ /* 0x001fca000f8ec0ff */
[----:B------:R-:W-:Y:S01]  /*0230*/  IMAD R4, R4, UR7, RZ ;  /* 0x0000000704047c24 */ /* 0x000fe2000f8e02ff */
[----:B-1----:R-:W-:-:S04]  /*0240*/  UPRMT UR6, UR6, 0x8880, URZ ;  /* 0x0000888006067896 */ /* 0x002fc800080000ff */
[----:B------:R-:W-:-:S03]  /*0250*/  VIADDMNMX.U32 R4, R7, -R3, R4, PT ;  /* 0x8000000307047246 */ /* 0x000fc60003800004 */
[----:B------:R-:W-:Y:S02]  /*0260*/  UMOV UR4, UR6 ;  /* 0x0000000600047c82 */ /* 0x000fe40008000000 */
[----:B------:R-:W-:-:S09]  /*0270*/  UISETP.NE.AND UP0, UPT, UR4, URZ, UPT ;  /* 0x000000ff0400728c */ /* 0x000fd2000bf05270 */
[----:B------:R-:W-:Y:S05]  /*0280*/  BRA.U !UP0, `(.L_x_1008) ;  /* 0x00000001089c7547 */ /* 0x000fea000b800000 */
[----:B------:R-:W-:Y:S01]  /*0290*/  IMAD.IADD R7, R7, 0x1, -R2 ;  /* 0x0000000107077824 */ /* 0x000fe200078e0a02 */
[----:B------:R-:W-:Y:S01]  /*02a0*/  VIADDMNMX.U32 R5, R2, -R3, R4, PT ;  /* 0x8000000302057246 */ /* 0x000fe20003800004 */
[----:B------:R-:W0:Y:S01]  /*02b0*/  LDCU.64 UR4, c[0x0][0x388] ;  /* 0x00007100ff0477ac */ /* 0x000e220008000a00 */
[----:B------:R-:W-:Y:S02]  /*02c0*/  BSSY.RECONVERGENT B1, `(.L_x_1009) ;  /* 0x0000022000017945 */ /* 0x000fe40003800200 */
[----:B------:R-:W-:-:S05]  /*02d0*/  VIMNMX.U32 R6, PT, PT, R4, R7, !PT ;  /* 0x0000000704067248 */ /* 0x000fca0007fe0000 */
[----:B------:R-:W-:-:S05]  /*02e0*/  IMAD.IADD R6, R6, 0x1, -R7 ;  /* 0x0000000106067824 */ /* 0x000fca00078e0a07 */
[----:B------:R-:W-:-:S13]  /*02f0*/  ISETP.GE.U32.AND P0, PT, R6, R5, PT ;  /* 0x000000050600720c */ /* 0x000fda0003f06070 */
[----:B0-----:R-:W-:Y:S05]  /*0300*/  @P0 BRA `(.L_x_1010) ;  /* 0x0000000000740947 */ /* 0x001fea0003800000 */
.L_x_1013:
[----:B------:R-:W-:-:S04]  /*0310*/  IMAD.MOV.U32 R10, RZ, RZ, R6 ;  /* 0x000000ffff0a7224 */ /* 0x000fc800078e0006 */
[----:B------:R-:W-:-:S05]  /*0320*/  IMAD.IADD R6, R5, 0x1, -R10 ;  /* 0x0000000105067824 */ /* 0x000fca00078e0a0a */
[----:B------:R-:W-:-:S04]  /*0330*/  LEA.HI R16, R6, R10, RZ, 0x1f ;  /* 0x0000000a06107211 */ /* 0x000fc800078ff8ff */
[-C--:B------:R-:W-:Y:S02]  /*0340*/  LOP3.LUT R7, RZ, R16.reuse, RZ, 0x33, !PT ;  /* 0x00000010ff077212 */ /* 0x080fe400078e33ff */
[----:B------:R-:W-:-:S03]  /*0350*/  IADD3 R11, P1, PT, R3, R16, RZ ;  /* 0x00000010030b7210 */ /* 0x000fc60007f3e0ff */
[----:B------:R-:W-:Y:S02]  /*0360*/  IMAD.IADD R7, R4, 0x1, R7 ;  /* 0x0000000104077824 */ /* 0x000fe400078e0207 */
[----:B------:R-:W-:Y:S01]  /*0370*/  IMAD.X R14, RZ, RZ, RZ, P1 ;  /* 0x000000ffff0e7224 */ /* 0x000fe200008e06ff */
[C---:B------:R-:W-:Y:S02]  /*0380*/  LEA R6, P1, R11.reuse, UR4, 0x3 ;  /* 0x000000040b067c11 */ /* 0x040fe4000f8218ff */
[----:B------:R-:W-:Y:S02]  /*0390*/  IADD3 R9, P0, PT, R2, R7, RZ ;  /* 0x0000000702097210 */ /* 0x000fe40007f1e0ff */
[----:B------:R-:W-:-:S03]  /*03a0*/  LEA.HI.X R7, R11, UR5, R14, 0x3, P1 ;  /* 0x000000050b077c11 */ /* 0x000fc600088f1c0e */
[----:B------:R-:W-:Y:S01]  /*03b0*/  IMAD.X R12, RZ, RZ, RZ, P0 ;  /* 0x000000ffff0c7224 */ /* 0x000fe200000e06ff */
[C---:B------:R-:W-:Y:S01]  /*03c0*/  LEA R8, P0, R9.reuse, UR4, 0x3 ;  /* 0x0000000409087c11 */ /* 0x040fe2000f8018ff */
[----:B------:R-:W2:Y:S03]  /*03d0*/  LDG.E R11, desc[UR8][R6.64] ;  /* 0x00000008060b7981 */ /* 0x000ea6000c1e1900 */
[----:B------:R-:W-:-:S05]  /*03e0*/  LEA.HI.X R9, R9, UR5, R12, 0x3, P0 ;  /* 0x0000000509097c11 */ /* 0x000fca00080f1c0c */
        /* <DEDUP_REMOVED lines=9> */
.L_x_1012:
[----:B------:R-:W-:Y:S05]  /*0480*/  BSYNC.RECONVERGENT B2 ;  /* 0x0000000000027941 */ /* 0x000fea0003800200 */
.L_x_1011:
[----:B------:R-:W-:Y:S01]  /*0490*/  @P0 VIADD R10, R16, 0x1 ;  /* 0x00000001100a0836 */ /* 0x000fe20000000000 */
[----:B------:R-:W-:-:S03]  /*04a0*/  SEL R5, R5, R16, P0 ;  /* 0x0000001005057207 */ /* 0x000fc60000000000 */
[----:B------:R-:W-:Y:S01]  /*04b0*/  IMAD.MOV.U32 R6, RZ, RZ, R10 ;  /* 0x000000ffff067224 */ /* 0x000fe200078e000a */
[----:B------:R-:W-:-:S13]  /*04c0*/  ISETP.GE.U32.AND P0, PT, R10, R5, PT ;  /* 0x000000050a00720c */ /* 0x000fda0003f06070 */
[----:B------:R-:W-:Y:S05]  /*04d0*/  @!P0 BRA `(.L_x_1013) ;  /* 0xfffffffc008c8947 */ /* 0x000fea000383ffff */
.L_x_1010:
[----:B------:R-:W-:Y:S05]  /*04e0*/  BSYNC.RECONVERGENT B1 ;  /* 0x0000000000017941 */ /* 0x000fea0003800200 */
.L_x_1009:
[----:B------:R-:W-:Y:S05]  /*04f0*/  BRA `(.L_x_1014) ;  /* 0x0000000000907947 */ /* 0x000fea0003800000 */
.L_x_1008:
[----:B------:R-:W-:Y:S01]  /*0500*/  IMAD.IADD R7, R7, 0x1, -R2 ;  /* 0x0000000107077824 */ /* 0x000fe200078e0a02 */
[----:B------:R-:W-:Y:S01]  /*0510*/  VIADDMNMX.U32 R5, R2, -R3, R4, PT ;  /* 0x8000000302057246 */ /* 0x000fe20003800004 */
[----:B------:R-:W0:Y:S03]  /*0520*/  LDCU.64 UR4, c[0x0][0x390] ;  /* 0x00007200ff0477ac */ /* 0x000e260008000a00 */
[----:B------:R-:W-:-:S05]  /*0530*/  VIMNMX.U32 R6, PT, PT, R4, R7, !PT ;  /* 0x0000000704067248 */ /* 0x000fca0007fe0000 */
[----:B------:R-:W-:-:S05]  /*0540*/  IMAD.IADD R6, R6, 0x1, -R7 ;  /* 0x0000000106067824 */ /* 0x000fca00078e0a07 */
[----:B------:R-:W-:-:S13]  /*0550*/  ISETP.GE.U32.AND P0, PT, R6, R5, PT ;  /* 0x000000050600720c */ /* 0x000fda0003f06070 */
[----:B0-----:R-:W-:Y:S05]  /*0560*/  @P0 BRA `(.L_x_1014) ;  /* 0x0000000000740947 */ /* 0x001fea0003800000 */
.L_x_1017:
        /* <DEDUP_REMOVED lines=23> */
.L_x_1016:
[----:B------:R-:W-:Y:S05]  /*06e0*/  BSYNC.RECONVERGENT B1 ;  /* 0x0000000000017941 */ /* 0x000fea0003800200 */
.L_x_1015:
[----:B------:R-:W-:Y:S01]  /*06f0*/  @P0 VIADD R10, R16, 0x1 ;  /* 0x00000001100a0836 */ /* 0x000fe20000000000 */
[----:B------:R-:W-:-:S03]  /*0700*/  SEL R5, R5, R16, P0 ;  /* 0x0000001005057207 */ /* 0x000fc60000000000 */
[----:B------:R-:W-:Y:S01]  /*0710*/  IMAD.MOV.U32 R6, RZ, RZ, R10 ;  /* 0x000000ffff067224 */ /* 0x000fe200078e000a */
[----:B------:R-:W-:-:S13]  /*0720*/  ISETP.GE.U32.AND P0, PT, R10, R5, PT ;  /* 0x000000050a00720c */ /* 0x000fda0003f06070 */
[----:B------:R-:W-:Y:S05]  /*0730*/  @!P0 BRA `(.L_x_1017) ;  /* 0xfffffffc008c8947 */ /* 0x000fea000383ffff */
.L_x_1014:
[----:B------:R-:W-:Y:S05]  /*0740*/  BSYNC.RECONVERGENT B0 ;  /* 0x0000000000007941 */ /* 0x000fea0003800200 */
.L_x_1007:
[----:B------:R-:W0:Y:S01]  /*0750*/  LDC.64 R4, c[0x0][0x3a0] ;  /* 0x0000e800ff047b82 */ /* 0x000e220000000a00 */
[----:B------:R-:W-:Y:S02]  /*0760*/  IMAD.IADD R3, R3, 0x1, R6 ;  /* 0x0000000103037824 */ /* 0x000fe400078e0206 */
[----:B0-----:R-:W-:-:S05]  /*0770*/  IMAD.WIDE.U32 R4, R0, 0x4, R4 ;  /* 0x0000000400047825 */ /* 0x001fca00078e0004 */
[----:B------:R-:W-:Y:S01]  /*0780*/  STG.E desc[UR8][R4.64], R3 ;  /* 0x0000000304007986 */ /* 0x000fe2000c101908 */
[----:B------:R-:W-:Y:S05]  /*0790*/  EXIT ;  /* 0x000000000000794d */ /* 0x000fea0003800000 */
.L_x_1018:
        /* <DEDUP_REMOVED lines=14> */
.L_x_1463:


//--------------------- .text._ZN3cub18CUB_300001_SM_10006detail10merge_sort30DeviceMergeSortBlockSortKernelINS2_10policy_hubIP6EntityE9Policy600ES6_PNS0_8NullTypeES6_SA_j3cmpS5_S9_EEvbT0_T1_T2_T3_T4_PT6_PT7_T5_NS1_7vsmem_tE --------------------------
	.section	.text._ZN3cub18CUB_300001_SM_10006detail10merge_sort30DeviceMergeSortBlockSortKernelINS2_10policy_hubIP6EntityE9Policy600ES6_PNS0_8NullTypeES6_SA_j3cmpS5_S9_EEvbT0_T1_T2_T3_T4_PT6_PT7_T5_NS1_7vsmem_tE,"ax",@progbits
	.align	128
        .global         _ZN3cub18CUB_300001_SM_10006detail10merge_sort30DeviceMergeSortBlockSortKernelINS2_10policy_hubIP6EntityE9Policy600ES6_PNS0_8NullTypeES6_SA_j3cmpS5_S9_EEvbT0_T1_T2_T3_T4_PT6_PT7_T5_NS1_7vsmem_tE
        .type           _ZN3cub18CUB_300001_SM_10006detail10merge_sort30DeviceMergeSortBlockSortKernelINS2_10policy_hubIP6EntityE9Policy600ES6_PNS0_8NullTypeES6_SA_j3cmpS5_S9_EEvbT0_T1_T2_T3_T4_PT6_PT7_T5_NS1_7vsmem_tE,@function
        .size           _ZN3cub18CUB_300001_SM_10006detail10merge_sort30DeviceMergeSortBlockSortKernelINS2_10policy_hubIP6EntityE9Policy600ES6_PNS0_8NullTypeES6_SA_j3cmpS5_S9_EEvbT0_T1_T2_T3_T4_PT6_PT7_T5_NS1_7vsmem_tE,(.L_x_1464 - _ZN3cub18CUB_300001_SM_10006detail10merge_sort30DeviceMergeSortBlockSortKernelINS2_10policy_hubIP6EntityE9Policy600ES6_PNS0_8NullTypeES6_SA_j3cmpS5_S9_EEvbT0_T1_T2_T3_T4_PT6_PT7_T5_NS1_7vsmem_tE)
        .other          _ZN3cub18CUB_300001_SM_10006detail10merge_sort30DeviceMergeSortBlockSortKernelINS2_10policy_hubIP6EntityE9Policy600ES6_PNS0_8NullTypeES6_SA_j3cmpS5_S9_EEvbT0_T1_T2_T3_T4_PT6_PT7_T5_NS1_7vsmem_tE,@"STO_CUDA_ENTRY STV_DEFAULT"
_ZN3cub18CUB_300001_SM_10006detail10merge_sort30DeviceMergeSortBlockSortKernelINS2_10policy_hubIP6EntityE9Policy600ES6_PNS0_8NullTypeES6_SA_j3cmpS5_S9_EEvbT0_T1_T2_T3_T4_PT6_PT7_T5_NS1_7vsmem_tE:
.text._ZN3cub18CUB_300001_SM_10006detail10merge_sort30DeviceMergeSortBlockSortKernelINS2_10policy_hubIP6EntityE9Policy600ES6_PNS0_8NullTypeES6_SA_j3cmpS5_S9_EEvbT0_T1_T2_T3_T4_PT6_PT7_T5_NS1_7vsmem_tE:
[----:B------:R-:W-:Y:S01]  /*0000*/  LDC R1, c[0x0][0x37c] ;  /* 0x0000df00ff017b82 */ /* 0x000fe20000000800 */
[----:B------:R-:W0:Y:S01]  /*0010*/  S2R R7, SR_CTAID.X ;  /* 0x0000000000077919 */ /* 0x000e220000002500 */
[----:B------:R-:W1:Y:S01]  /*0020*/  LDCU UR4, c[0x0][0x370] ;  /* 0x00006e00ff0477ac */ /* 0x000e620008000800 */
[----:B------:R-:W2:Y:S01]  /*0030*/  LDCU.64 UR6, c[0x0][0x358] ;  /* 0x00006b00ff0677ac */ /* 0x000ea20008000a00 */
[----:B-1----:R-:W-:-:S06]  /*0040*/  UIADD3 UR4, UPT, UPT, UR4, -0x1, URZ ;  /* 0xffffffff04047890 */ /* 0x002fcc000fffe0ff */
[C---:B0-----:R-:W-:Y:S01]  /*0050*/  ISETP.GE.U32.AND P0, PT, R7.reuse, UR4, PT ;  /* 0x0000000407007c0c */ /* 0x041fe2000bf06070 */
[----:B------:R-:W-:-:S12]  /*0060*/  IMAD.SHL.U32 R7, R7, 0x800, RZ ;  /* 0x0000080007077824 */ /* 0x000fd800078e00ff */
[----:B--2---:R-:W-:Y:S05]  /*0070*/  @P0 BRA `(.L_x_1019) ;  /* 0x0000002c00d40947 */ /* 0x004fea0003800000 */
[----:B------:R-:W0:Y:S01]  /*0080*/  S2R R32, SR_TID.X ;  /* 0x0000000000207919 */ /* 0x000e220000002100 */
[----:B------:R-:W1:Y:S01]  /*0090*/  LDCU.64 UR4, c[0x0][0x388] ;  /* 0x00007100ff0477ac */ /* 0x000e620008000a00 */
[----:B------:R-:W-:Y:S01]  /*00a0*/  ACQBULK ;  /* 0x000000000000782e */ /* 0x000fe20000000000 */
[----:B0-----:R-:W-:-:S05]  /*00b0*/  IMAD.SHL.U32 R0, R32, 0x8, RZ ;  /* 0x0000000820007824 */ /* 0x001fca00078e00ff */
[----:B------:R-:W-:-:S04]  /*00c0*/  LOP3.LUT R21, R0, 0x1f00, RZ, 0xc0, !PT ;  /* 0x00001f0000157812 */ /* 0x000fc800078ec0ff */
[----:B------:R-:W-:-:S04]  /*00d0*/  LOP3.LUT R0, R21, 0x1f, R32, 0xf8, !PT ;  /* 0x0000001f15007812 */ /* 0x000fc800078ef820 */
[----:B------:R-:W-:-:S05]  /*00e0*/  IADD3 R0, P0, PT, R7, R0, RZ ;  /* 0x0000000007007210 */ /* 0x000fca0007f1e0ff */
[----:B------:R-:W-:Y:S02]  /*00f0*/  IMAD.X R3, RZ, RZ, RZ, P0 ;  /* 0x000000ffff037224 */ /* 0x000fe400000e06ff */
        /* <DEDUP_REMOVED lines=99> */
.L_x_1021:
[----:B------:R-:W-:Y:S02]  /*0730*/  IMAD.MOV.U32 R44, RZ, RZ, R9 ;  /* 0x000000ffff2c7224 */ /* 0x000fe400078e0009 */
[----:B------:R-:W-:Y:S02]  /*0740*/  IMAD.MOV.U32 R45, RZ, RZ, R8 ;  /* 0x000000ffff2d7224 */ /* 0x000fe400078e0008 */
[----:B------:R-:W-:Y:S02]  /*0750*/  IMAD.MOV.U32 R9, RZ, RZ, R11 ;  /* 0x000000ffff097224 */ /* 0x000fe400078e000b */
[----:B------:R-:W-:-:S07]  /*0760*/  IMAD.MOV.U32 R8, RZ, RZ, R10 ;  /* 0x000000ffff087224 */ /* 0x000fce00078e000a */
.L_x_1022:
[----:B------:R-:W-:Y:S05]  /*0770*/  BSYNC.RECONVERGENT B0 ;  /* 0x0000000000007941 */ /* 0x000fea0003800200 */
.L_x_1020:
        /* <DEDUP_REMOVED lines=8> */
.L_x_1024:
[----:B------:R-:W-:Y:S02]  /*0800*/  IMAD.MOV.U32 R43, RZ, RZ, R13 ;  /* 0x000000ffff2b7224 */ /* 0x000fe400078e000d */
[----:B------:R-:W-:Y:S02]  /*0810*/  IMAD.MOV.U32 R42, RZ, RZ, R12 ;  /* 0x000000ffff2a7224 */ /* 0x000fe400078e000c */
[----:B------:R-:W-:Y:S02]  /*0820*/  IMAD.MOV.U32 R13, RZ, RZ, R15 ;  /* 0x000000ffff0d7224 */ /* 0x000fe400078e000f */
[----:B------:R-:W-:-:S07]  /*0830*/  IMAD.MOV.U32 R12, RZ, RZ, R14 ;  /* 0x000000ffff0c7224 */ /* 0x000fce00078e000e */
.L_x_1025:
[----:B------:R-:W-:Y:S05]  /*0840*/  BSYNC.RECONVERGENT B0 ;  /* 0x0000000000007941 */ /* 0x000fea0003800200 */
.L_x_1023:
        /* <DEDUP_REMOVED lines=8> */
.L_x_1027:
[----:B------:R-:W-:Y:S01]  /*08d0*/  IMAD.MOV.U32 R30, RZ, RZ, R17 ;  /* 0x000000ffff1e7224 */ /* 0x000fe200078e0011 */
[----:B------:R-:W-:Y:S01]  /*08e0*/  MOV R31, R16 ;  /* 0x00000010001f7202 */ /* 0x000fe20000000f00 */
[----:B------:R-:W-:Y:S02]  /*08f0*/  IMAD.MOV.U32 R17, RZ, RZ, R19 ;  /* 0x000000ffff117224 */ /* 0x000fe400078e0013 */
[----:B------:R-:W-:-:S07]  /*0900*/  IMAD.MOV.U32 R16, RZ, RZ, R18 ;  /* 0x000000ffff107224 */ /* 0x000fce00078e0012 */
.L_x_1028:
[----:B------:R-:W-:Y:S05]  /*0910*/  BSYNC.RECONVERGENT B0 ;  /* 0x0000000000007941 */ /* 0x000fea0003800200 */
.L_x_1026:
        /* <DEDUP_REMOVED lines=8> */
.L_x_1030:
[----:B------:R-:W-:Y:S02]  /*09a0*/  IMAD.MOV.U32 R10, RZ, RZ, R21 ;  /* 0x000000ffff0a7224 */ /* 0x000fe400078e0015 */
[----:B------:R-:W-:Y:S02]  /*09b0*/  IMAD.MOV.U32 R11, RZ, RZ, R20 ;  /* 0x000000ffff0b7224 */ /* 0x000fe400078e0014 */
[----:B------:R-:W-:Y:S02]  /*09c0*/  IMAD.MOV.U32 R21, RZ, RZ, R23 ;  /* 0x000000ffff157224 */ /* 0x000fe400078e0017 */
[----:B------:R-:W-:-:S07]  /*09d0*/  IMAD.MOV.U32 R20, RZ, RZ, R22 ;  /* 0x000000ffff147224 */ /* 0x000fce00078e0016 */
.L_x_1031:
[----:B------:R-:W-:Y:S05]  /*09e0*/  BSYNC.RECONVERGENT B0 ;  /* 0x0000000000007941 */ /* 0x000fea0003800200 */
.L_x_1029:
        /* <DEDUP_REMOVED lines=8> */
.L_x_1033:
[----:B------:R-:W-:Y:S02]  /*0a70*/  IMAD.MOV.U32 R14, RZ, RZ, R44 ;  /* 0x000000ffff0e7224 */ /* 0x000fe400078e002c */
[----:B------:R-:W-:Y:S02]  /*0a80*/  IMAD.MOV.U32 R15, RZ, RZ, R45 ;  /* 0x000000ffff0f7224 */ /* 0x000fe400078e002d */
[----:B------:R-:W-:Y:S02]  /*0a90*/  IMAD.MOV.U32 R44, RZ, RZ, R13 ;  /* 0x000000ffff2c7224 */ /* 0x000fe400078e000d */
[----:B------:R-:W-:-:S07]  /*0aa0*/  IMAD.MOV.U32 R45, RZ, RZ, R12 ;  /* 0x000000ffff2d7224 */ /* 0x000fce00078e000c */
.L_x_1034:
[----:B------:R-:W-:Y:S05]  /*0ab0*/  BSYNC.RECONVERGENT B0 ;  /* 0x0000000000007941 */ /* 0x000fea0003800200 */
.L_x_1032:
        /* <DEDUP_REMOVED lines=8> */
.L_x_1036:
[----:B------:R-:W-:Y:S01]  /*0b40*/  MOV R19, R43 ;  /* 0x0000002b00137202 */ /* 0x000fe20000000f00 */
[----:B------:R-:W-:Y:S02]  /*0b50*/  IMAD.MOV.U32 R18, RZ, RZ, R42 ;  /* 0x000000ffff127224 */ /* 0x000fe400078e002a */
[----:B------:R-:W-:Y:S02]  /*0b60*/  IMAD.MOV.U32 R43, RZ, RZ, R17 ;  /* 0x000000ffff2b7224 */ /* 0x000fe400078e0011 */
[----:B------:R-:W-:-:S07]  /*0b70*/  IMAD.MOV.U32 R42, RZ, RZ, R16 ;  /* 0x000000ffff2a7224 */ /* 0x000fce00078e0010 */
.L_x_1037:
[----:B------:R-:W-:Y:S05]  /*0b80*/  BSYNC.RECONVERGENT B0 ;  /* 0x0000000000007941 */ /* 0x000fea0003800200 */
.L_x_1035:
        /* <DEDUP_REMOVED lines=8> */
.L_x_1039:
[----:B------:R-:W-:Y:S02]  /*0c10*/  IMAD.MOV.U32 R38, RZ, RZ, R30 ;  /* 0x000000ffff267224 */ /* 0x000fe400078e001e */
[----:B------:R-:W-:Y:S02]  /*0c20*/  IMAD.MOV.U32 R39, RZ, RZ, R31 ;  /* 0x000000ffff277224 */ /* 0x000fe400078e001f */
[----:B------:R-:W-:Y:S02]  /*0c30*/  IMAD.MOV.U32 R30, RZ, RZ, R21 ;  /* 0x000000ffff1e7224 */ /* 0x000fe400078e0015 */
[----:B------:R-:W-:-:S07]  /*0c40*/  IMAD.MOV.U32 R31, RZ, RZ, R20 ;  /* 0x000000ffff1f7224 */ /* 0x000fce00078e0014 */
.L_x_1040:
[----:B------:R-:W-:Y:S05]  /*0c50*/  BSYNC.RECONVERGENT B0 ;  /* 0x0000000000007941 */ /* 0x000fea0003800200 */
.L_x_1038:
        /* <DEDUP_REMOVED lines=8> */
.L_x_1042:
[----:B------:R-:W-:Y:S02]  /*0ce0*/  IMAD.MOV.U32 R40, RZ, RZ, R9 ;  /* 0x000000ffff287224 */ /* 0x000fe400078e0009 */
[----:B------:R-:W-:Y:S02]  /*0cf0*/  IMAD.MOV.U32 R41, RZ, RZ, R8 ;  /* 0x000000ffff297224 */ /* 0x000fe400078e0008 */
[----:B------:R-:W-:Y:S02]  /*0d00*/  IMAD.MOV.U32 R9, RZ, RZ, R44 ;  /* 0x000000ffff097224 */ /* 0x000fe400078e002c */
[----:B------:R-:W-:-:S07]  /*0d10*/  IMAD.MOV.U32 R8, RZ, RZ, R45 ;  /* 0x000000ffff087224 */ /* 0x000fce00078e002d */
.L_x_1043:
[----:B------:R-:W-:Y:S05]  /*0d20*/  BSYNC.RECONVERGENT B0 ;  /* 0x0000000000007941 */ /* 0x000fea0003800200 */
.L_x_1041:
        /* <DEDUP_REMOVED lines=8> */
.L_x_1045:
[----:B------:R-:W-:Y:S02]  /*0db0*/  IMAD.MOV.U32 R22, RZ, RZ, R14 ;  /* 0x000000ffff167224 */ /* 0x000fe400078e000e */
[----:B------:R-:W-:Y:S02]  /*0dc0*/  IMAD.MOV.U32 R23, RZ, RZ, R15 ;  /* 0x000000ffff177224 */ /* 0x000fe400078e000f */
[----:B------:R-:W-:Y:S02]  /*0dd0*/  IMAD.MOV.U32 R14, RZ, RZ, R43 ;  /* 0x000000ffff0e7224 */ /* 0x000fe400078e002b */
[----:B------:R-:W-:-:S07]  /*0de0*/  IMAD.MOV.U32 R15, RZ, RZ, R42 ;  /* 0x000000ffff0f7224 */ /* 0x000fce00078e002a */
.L_x_1046:
[----:B------:R-:W-:Y:S05]  /*0df0*/  BSYNC.RECONVERGENT B0 ;  /* 0x0000000000007941 */ /* 0x000fea0003800200 */
.L_x_1044:
        /* <DEDUP_REMOVED lines=8> */
.L_x_1048:
[----:B------:R-:W-:Y:S02]  /*0e80*/  IMAD.MOV.U32 R13, RZ, RZ, R19 ;  /* 0x000000ffff0d7224 */ /* 0x000fe400078e0013 */
[----:B------:R-:W-:Y:S02]  /*0e90*/  IMAD.MOV.U32 R12, RZ, RZ, R18 ;  /* 0x000000ffff0c7224 */ /* 0x000fe400078e0012 */
[----:B------:R-:W-:Y:S02]  /*0ea0*/  IMAD.MOV.U32 R19, RZ, RZ, R30 ;  /* 0x000000ffff137224 */ /* 0x000fe400078e001e */
[----:B------:R-:W-:-:S07]  /*0eb0*/  IMAD.MOV.U32 R18, RZ, RZ, R31 ;  /* 0x000000ffff127224 */ /* 0x000fce00078e001f */
.L_x_1049:
[----:B------:R-:W-:Y:S05]  /*0ec0*/  BSYNC.RECONVERGENT B0 ;  /* 0x0000000000007941 */ /* 0x000fea0003800200 */
.L_x_1047:
        /* <DEDUP_REMOVED lines=8> */
.L_x_1051:
[----:B------:R-:W-:Y:S02]  /*0f50*/  IMAD.MOV.U32 R17, RZ, RZ, R38 ;  /* 0x000000ffff117224 */ /* 0x000fe400078e0026 */
[----:B------:R-:W-:Y:S02]  /*0f60*/  IMAD.MOV.U32 R16, RZ, RZ, R39 ;  /* 0x000000ffff107224 */ /* 0x000fe400078e0027 */
[----:B------:R-:W-:Y:S02]  /*0f70*/  IMAD.MOV.U32 R38, RZ, RZ, R10 ;  /* 0x000000ffff267224 */ /* 0x000fe400078e000a */
[----:B------:R-:W-:-:S07]  /*0f80*/  IMAD.MOV.U32 R39, RZ, RZ, R11 ;  /* 0x000000ffff277224 */ /* 0x000fce00078e000b */
.L_x_1052:
[----:B------:R-:W-:Y:S05]  /*0f90*/  BSYNC.RECONVERGENT B0 ;  /* 0x0000000000007941 */ /* 0x000fea0003800200 */
.L_x_1050:
        /* <DEDUP_REMOVED lines=8> */
.L_x_1054:
[----:B------:R-:W-:Y:S02]  /*1020*/  IMAD.MOV.U32 R21, RZ, RZ, R40 ;  /* 0x000000ffff157224 */ /* 0x000fe400078e0028 */
[----:B------:R-:W-:Y:S02]  /*1030*/  IMAD.MOV.U32 R20, RZ, RZ, R41 ;  /* 0x000000ffff147224 */ /* 0x000fe400078e0029 */
[----:B------:R-:W-:Y:S02]  /*1040*/  IMAD.MOV.U32 R40, RZ, RZ, R14 ;  /* 0x000000ffff287224 */ /* 0x000fe400078e000e */
[----:B------:R-:W-:-:S07]  /*1050*/  IMAD.MOV.U32 R41, RZ, RZ, R15 ;  /* 0x000000ffff297224 */ /* 0x000fce00078e000f */
.L_x_1055:
[----:B------:R-:W-:Y:S05]  /*1060*/  BSYNC.RECONVERGENT B0 ;  /* 0x0000000000007941 */ /* 0x000fea0003800200 */
.L_x_1053:
        /* <DEDUP_REMOVED lines=8> */
.L_x_1057:
[----:B------:R-:W-:Y:S02]  /*10f0*/  IMAD.MOV.U32 R30, RZ, RZ, R22 ;  /* 0x000000ffff1e7224 */ /* 0x000fe400078e0016 */
[----:B------:R-:W-:Y:S02]  /*1100*/  IMAD.MOV.U32 R31, RZ, RZ, R23 ;  /* 0x000000ffff1f7224 */ /* 0x000fe400078e0017 */
[----:B------:R-:W-:Y:S02]  /*1110*/  IMAD.MOV.U32 R22, RZ, RZ, R19 ;  /* 0x000000ffff167224 */ /* 0x000fe400078e0013 */
[----:B------:R-:W-:-:S07]  /*1120*/  IMAD.MOV.U32 R23, RZ, RZ, R18 ;  /* 0x000000ffff177224 */ /* 0x000fce00078e0012 */
.L_x_1058:
[----:B------:R-:W-:Y:S05]  /*1130*/  BSYNC.RECONVERGENT B0 ;  /* 0x0000000000007941 */ /* 0x000fea0003800200 */
.L_x_1056:
        /* <DEDUP_REMOVED lines=8> */
.L_x_1060:
[----:B------:R-:W-:Y:S02]  /*11c0*/  IMAD.MOV.U32 R10, RZ, RZ, R13 ;  /* 0x000000ffff0a7224 */ /* 0x000fe400078e000d */
[----:B------:R-:W-:Y:S01]  /*11d0*/  IMAD.MOV.U32 R11, RZ, RZ, R12 ;  /* 0x000000ffff0b7224 */ /* 0x000fe200078e000c */
[----:B------:R-:W-:Y:S01]  /*11e0*/  MOV R12, R39 ;  /* 0x00000027000c7202 */ /* 0x000fe20000000f00 */
[----:B------:R-:W-:-:S07]  /*11f0*/  IMAD.MOV.U32 R13, RZ, RZ, R38 ;  /* 0x000000ffff0d7224 */ /* 0x000fce00078e0026 */
.L_x_1061:
[----:B------:R-:W-:Y:S05]  /*1200*/  BSYNC.RECONVERGENT B0 ;  /* 0x0000000000007941 */ /* 0x000fea0003800200 */
.L_x_1059:
        /* <DEDUP_REMOVED lines=8> */
.L_x_1063:
[----:B------:R-:W-:Y:S02]  /*1290*/  IMAD.MOV.U32 R14, RZ, RZ, R9 ;  /* 0x000000ffff0e7224 */ /* 0x000fe400078e0009 */
[----:B------:R-:W-:Y:S02]  /*12a0*/  IMAD.MOV.U32 R15, RZ, RZ, R8 ;  /* 0x000000ffff0f7224 */ /* 0x000fe400078e0008 */
[----:B------:R-:W-:Y:S02]  /*12b0*/  IMAD.MOV.U32 R9, RZ, RZ, R40 ;  /* 0x000000ffff097224 */ /* 0x000fe400078e0028 */
[----:B------:R-:W-:-:S07]  /*12c0*/  IMAD.MOV.U32 R8, RZ, RZ, R41 ;  /* 0x000000ffff087224 */ /* 0x000fce00078e0029 */
.L_x_1064:
[----:B------:R-:W-:Y:S05]  /*12d0*/  BSYNC.RECONVERGENT B0 ;  /* 0x0000000000007941 */ /* 0x000fea0003800200 */
.L_x_1062:
        /* <DEDUP_REMOVED lines=8> */
.L_x_1066:
[----:B------:R-:W-:Y:S02]  /*1360*/  IMAD.MOV.U32 R19, RZ, RZ, R21 ;  /* 0x000000ffff137224 */ /* 0x000fe400078e0015 */
[----:B------:R-:W-:Y:S02]  /*1370*/  IMAD.MOV.U32 R18, RZ, RZ, R20 ;  /* 0x000000ffff127224 */ /* 0x000fe400078e0014 */
[----:B------:R-:W-:Y:S02]  /*1380*/  IMAD.MOV.U32 R21, RZ, RZ, R22 ;  /* 0x000000ffff157224 */ /* 0x000fe400078e0016 */
[----:B------:R-:W-:-:S07]  /*1390*/  IMAD.MOV.U32 R20, RZ, RZ, R23 ;  /* 0x000000ffff147224 */ /* 0x000fce00078e0017 */
.L_x_1067:
[----:B------:R-:W-:Y:S05]  /*13a0*/  BSYNC.RECONVERGENT B0 ;  /* 0x0000000000007941 */ /* 0x000fea0003800200 */
.L_x_1065:
        /* <DEDUP_REMOVED lines=8> */
.L_x_1069:
[----:B------:R-:W-:Y:S01]  /*1430*/  IMAD.MOV.U32 R23, RZ, RZ, R30 ;  /* 0x000000ffff177224 */ /* 0x000fe200078e001e */
[----:B------:R-:W-:Y:S01]  /*1440*/  MOV R30, R13 ;  /* 0x0000000d001e7202 */ /* 0x000fe20000000f00 */
[----:B------:R-:W-:Y:S02]  /*1450*/  IMAD.MOV.U32 R22, RZ, RZ, R31 ;  /* 0x000000ffff167224 */ /* 0x000fe400078e001f */
[----:B------:R-:W-:-:S07]  /*1460*/  IMAD.MOV.U32 R31, RZ, RZ, R12 ;  /* 0x000000ffff1f7224 */ /* 0x000fce00078e000c */
.L_x_1070:
[----:B------:R-:W-:Y:S05]  /*1470*/  BSYNC.RECONVERGENT B0 ;  /* 0x0000000000007941 */ /* 0x000fea0003800200 */
.L_x_1068:
        /* <DEDUP_REMOVED lines=8> */
.L_x_1072:
[----:B------:R-:W-:Y:S02]  /*1500*/  IMAD.MOV.U32 R13, RZ, RZ, R10 ;  /* 0x000000ffff0d7224 */ /* 0x000fe400078e000a */
[----:B------:R-:W-:Y:S02]  /*1510*/  IMAD.MOV.U32 R12, RZ, RZ, R11 ;  /* 0x000000ffff0c7224 */ /* 0x000fe400078e000b */
[----:B------:R-:W-:Y:S02]  /*1520*/  IMAD.MOV.U32 R10, RZ, RZ, R17 ;  /* 0x000000ffff0a7224 */ /* 0x000fe400078e0011 */
[----:B------:R-:W-:-:S07]  /*1530*/  IMAD.MOV.U32 R11, RZ, RZ, R16 ;  /* 0x000000ffff0b7224 */ /* 0x000fce00078e0010 */
.L_x_1073:
[----:B------:R-:W-:Y:S05]  /*1540*/  BSYNC.RECONVERGENT B0 ;  /* 0x0000000000007941 */ /* 0x000fea0003800200 */
.L_x_1071:
        /* <DEDUP_REMOVED lines=8> */
.L_x_1075:
[----:B------:R-:W-:Y:S02]  /*15d0*/  IMAD.MOV.U32 R16, RZ, RZ, R14 ;  /* 0x000000ffff107224 */ /* 0x000fe400078e000e */
[----:B------:R-:W-:Y:S02]  /*15e0*/  IMAD.MOV.U32 R17, RZ, RZ, R15 ;  /* 0x000000ffff117224 */ /* 0x000fe400078e000f */
[----:B------:R-:W-:Y:S02]  /*15f0*/  IMAD.MOV.U32 R14, RZ, RZ, R21 ;  /* 0x000000ffff0e7224 */ /* 0x000fe400078e0015 */
[----:B------:R-:W-:-:S07]  /*1600*/  IMAD.MOV.U32 R15, RZ, RZ, R20 ;  /* 0x000000ffff0f7224 */ /* 0x000fce00078e0014 */
.L_x_1076:
[----:B------:R-:W-:Y:S05]  /*1610*/  BSYNC.RECONVERGENT B0 ;  /* 0x0000000000007941 */ /* 0x000fea0003800200 */
.L_x_1074:
        /* <DEDUP_REMOVED lines=8> */
.L_x_1078:
[----:B------:R-:W-:Y:S01]  /*16a0*/  IMAD.MOV.U32 R20, RZ, RZ, R19 ;  /* 0x000000ffff147224 */ /* 0x000fe200078e0013 */
[----:B------:R-:W-:Y:S01]  /*16b0*/  MOV R21, R18 ;  /* 0x0000001200157202 */ /* 0x000fe20000000f00 */
[----:B------:R-:W-:Y:S02]  /*16c0*/  IMAD.MOV.U32 R19, RZ, RZ, R30 ;  /* 0x000000ffff137224 */ /* 0x000fe400078e001e */
[----:B------:R-:W-:-:S07]  /*16d0*/  IMAD.MOV.U32 R18, RZ, RZ, R31 ;  /* 0x000000ffff127224 */ /* 0x000fce00078e001f */
.L_x_1079:
[----:B------:R-:W-:Y:S05]  /*16e0*/  BSYNC.RECONVERGENT B0 ;  /* 0x0000000000007941 */ /* 0x000fea0003800200 */
.L_x_1077:
        /* <DEDUP_REMOVED lines=8> */
.L_x_1081:
[----:B------:R-:W-:Y:S02]  /*1770*/  IMAD.MOV.U32 R30, RZ, RZ, R23 ;  /* 0x000000ffff1e7224 */ /* 0x000fe400078e0017 */
[----:B------:R-:W-:Y:S02]  /*1780*/  IMAD.MOV.U32 R31, RZ, RZ, R22 ;  /* 0x000000ffff1f7224 */ /* 0x000fe400078e0016 */
[----:B------:R-:W-:Y:S02]  /*1790*/  IMAD.MOV.U32 R23, RZ, RZ, R10 ;  /* 0x000000ffff177224 */ /* 0x000fe400078e000a */
[----:B------:R-:W-:-:S07]  /*17a0*/  IMAD.MOV.U32 R22, RZ, RZ, R11 ;  /* 0x000000ffff167224 */ /* 0x000fce00078e000b */
.L_x_1082:
[----:B------:R-:W-:Y:S05]  /*17b0*/  BSYNC.RECONVERGENT B0 ;  /* 0x0000000000007941 */ /* 0x000fea0003800200 */
.L_x_1080:
        /* <DEDUP_REMOVED lines=8> */
.L_x_1084:
[----:B------:R-:W-:Y:S02]  /*1840*/  IMAD.MOV.U32 R11, RZ, RZ, R9 ;  /* 0x000000ffff0b7224 */ /* 0x000fe400078e0009 */
[----:B------:R-:W-:Y:S02]  /*1850*/  IMAD.MOV.U32 R10, RZ, RZ, R8 ;  /* 0x000000ffff0a7224 */ /* 0x000fe400078e0008 */
[----:B------:R-:W-:Y:S02]  /*1860*/  IMAD.MOV.U32 R9, RZ, RZ, R14 ;  /* 0x000000ffff097224 */ /* 0x000fe400078e000e */
[----:B------:R-:W-:-:S07]  /*1870*/  IMAD.MOV.U32 R8, RZ, RZ, R15 ;  /* 0x000000ffff087224 */ /* 0x000fce00078e000f */
.L_x_1085:
[----:B------:R-:W-:Y:S05]  /*1880*/  BSYNC.RECONVERGENT B0 ;  /* 0x0000000000007941 */ /* 0x000fea0003800200 */
.L_x_1083:
        /* <DEDUP_REMOVED lines=8> */
.L_x_1087:
[----:B------:R-:W-:Y:S01]  /*1910*/  MOV R15, R16 ;  /* 0x00000010000f7202 */ /* 0x000fe20000000f00 */
[----:B------:R-:W-:Y:S02]  /*1920*/  IMAD.MOV.U32 R14, RZ, RZ, R17 ;  /* 0x000000ffff0e7224 */ /* 0x000fe400078e0011 */
[----:B------:R-:W-:Y:S02]  /*1930*/  IMAD.MOV.U32 R16, RZ, RZ, R19 ;  /* 0x000000ffff107224 */ /* 0x000fe400078e0013 */
[----:B------:R-:W-:-:S07]  /*1940*/  IMAD.MOV.U32 R17, RZ, RZ, R18 ;  /* 0x000000ffff117224 */ /* 0x000fce00078e0012 */
.L_x_1088:
[----:B------:R-:W-:Y:S05]  /*1950*/  BSYNC.RECONVERGENT B0 ;  /* 0x0000000000007941 */ /* 0x000fea0003800200 */
.L_x_1086:
        /* <DEDUP_REMOVED lines=8> */
.L_x_1090:
[----:B------:R-:W-:Y:S02]  /*19e0*/  IMAD.MOV.U32 R19, RZ, RZ, R20 ;  /* 0x000000ffff137224 */ /* 0x000fe400078e0014 */
[----:B------:R-:W-:Y:S02]  /*19f0*/  IMAD.MOV.U32 R18, RZ, RZ, R21 ;  /* 0x000000ffff127224 */ /* 0x000fe400078e0015 */
[----:B------:R-:W-:Y:S02]  /*1a00*/  IMAD.MOV.U32 R20, RZ, RZ, R23 ;  /* 0x000000ffff147224 */ /* 0x000fe400078e0017 */
[----:B------:R-:W-:-:S07]  /*1a10*/  IMAD.MOV.U32 R21, RZ, RZ, R22 ;  /* 0x000000ffff157224 */ /* 0x000fce00078e0016 */
.L_x_1091:
[----:B------:R-:W-:Y:S05]  /*1a20*/  BSYNC.RECONVERGENT B0 ;  /* 0x0000000000007941 */ /* 0x000fea0003800200 */
.L_x_1089:
        /* <DEDUP_REMOVED lines=8> */
.L_x_1093:
[----:B------:R-:W-:Y:S02]  /*1ab0*/  IMAD.MOV.U32 R23, RZ, RZ, R30 ;  /* 0x000000ffff177224 */ /* 0x000fe400078e001e */
[----:B------:R-:W-:Y:S02]  /*1ac0*/  IMAD.MOV.U32 R22, RZ, RZ, R31 ;  /* 0x000000ffff167224 */ /* 0x000fe400078e001f */
[----:B------:R-:W-:Y:S02]  /*1ad0*/  IMAD.MOV.U32 R30, RZ, RZ, R13 ;  /* 0x000000ffff1e7224 */ /* 0x000fe400078e000d */
[----:B------:R-:W-:-:S07]  /*1ae0*/  IMAD.MOV.U32 R31, RZ, RZ, R12 ;  /* 0x000000ffff1f7224 */ /* 0x000fce00078e000c */
.L_x_1094:
[----:B------:R-:W-:Y:S05]  /*1af0*/  BSYNC.RECONVERGENT B0 ;  /* 0x0000000000007941 */ /* 0x000fea0003800200 */
.L_x_1092:
        /* <DEDUP_REMOVED lines=8> */
.L_x_1096:
[----:B------:R-:W-:Y:S02]  /*1b80*/  IMAD.MOV.U32 R13, RZ, RZ, R11 ;  /* 0x000000ffff0d7224 */ /* 0x000fe400078e000b */
[----:B------:R-:W-:Y:S02]  /*1b90*/  IMAD.MOV.U32 R12, RZ, RZ, R10 ;  /* 0x000000ffff0c7224 */ /* 0x000fe400078e000a */
[----:B------:R-:W-:Y:S02]  /*1ba0*/  IMAD.MOV.U32 R11, RZ, RZ, R16 ;  /* 0x000000ffff0b7224 */ /* 0x000fe400078e0010 */
[----:B------:R-:W-:-:S07]  /*1bb0*/  IMAD.MOV.U32 R10, RZ, RZ, R17 ;  /* 0x000000ffff0a7224 */ /* 0x000fce00078e0011 */
.L_x_1097:
[----:B------:R-:W-:Y:S05]  /*1bc0*/  BSYNC.RECONVERGENT B0 ;  /* 0x0000000000007941 */ /* 0x000fea0003800200 */
.L_x_1095:
        /* <DEDUP_REMOVED lines=8> */
.L_x_1099:
[----:B------:R-:W-:Y:S02]  /*1c50*/  IMAD.MOV.U32 R17, RZ, RZ, R15 ;  /* 0x000000ffff117224 */ /* 0x000fe400078e000f */
[----:B------:R-:W-:Y:S02]  /*1c60*/  IMAD.MOV.U32 R16, RZ, RZ, R14 ;  /* 0x000000ffff107224 */ /* 0x000fe400078e000e */
[----:B------:R-:W-:Y:S02]  /*1c70*/  IMAD.MOV.U32 R15, RZ, RZ, R20 ;  /* 0x000000ffff0f7224 */ /* 0x000fe400078e0014 */
[----:B------:R-:W-:-:S07]  /*1c80*/  IMAD.MOV.U32 R14, RZ, RZ, R21 ;  /* 0x000000ffff0e7224 */ /* 0x000fce00078e0015 */
.L_x_1100:
[----:B------:R-:W-:Y:S05]  /*1c90*/  BSYNC.RECONVERGENT B0 ;  /* 0x0000000000007941 */ /* 0x000fea0003800200 */
.L_x_1098:
        /* <DEDUP_REMOVED lines=8> */
.L_x_1102:
[----:B------:R-:W-:Y:S02]  /*1d20*/  IMAD.MOV.U32 R21, RZ, RZ, R19 ;  /* 0x000000ffff157224 */ /* 0x000fe400078e0013 */
[----:B------:R-:W-:Y:S02]  /*1d30*/  IMAD.MOV.U32 R20, RZ, RZ, R18 ;  /* 0x000000ffff147224 */ /* 0x000fe400078e0012 */
[----:B------:R-:W-:Y:S02]  /*1d40*/  IMAD.MOV.U32 R19, RZ, RZ, R30 ;  /* 0x000000ffff137224 */ /* 0x000fe400078e001e */
[----:B------:R-:W-:-:S07]  /*1d50*/  IMAD.MOV.U32 R18, RZ, RZ, R31 ;  /* 0x000000ffff127224 */ /* 0x000fce00078e001f */
.L_x_1103:
[----:B------:R-:W-:Y:S05]  /*1d60*/  BSYNC.RECONVERGENT B0 ;  /* 0x0000000000007941 */ /* 0x000fea0003800200 */
.L_x_1101:
[----:B------:R-:W-:-:S07]  /*1d70*/  HFMA2 R41, -RZ, RZ, 0, 1.1920928955078125e-07 ;  /* 0x00000002ff297431 */ /* 0x000fce00000001ff */
.L_x_1123:
        /* <DEDUP_REMOVED lines=15> */
[----:B------:R-:W-:Y:S01]  /*1e70*/  VIADDMNMX R42, R38, -R30, R43, PT ;  /* 0x8000001e262a7246 */ /* 0x000fe2000380012b */
[----:B------:R-:W-:Y:S02]  /*1e80*/  IMAD R40, R41, 0x4, R38 ;  /* 0x0000000429287824 */ /* 0x000fe400078e0226 */
[----:B------:R-:W-:-:S03]  /*1e90*/  LEA R31, R32, UR4, 0x6 ;  /* 0x00000004201f7c11 */ /* 0x000fc6000f8e30ff */
[----:B------:R-:W-:Y:S02]  /*1ea0*/  VIMNMX.U32 R39, PT, PT, R40, 0x800, PT ;  /* 0x0000080028277848 */ /* 0x000fe40003fe0000 */
        /* <DEDUP_REMOVED lines=12> */
.L_x_1106:
        /* <DEDUP_REMOVED lines=18> */
.L_x_1105:
[----:B------:R-:W-:Y:S05]  /*2090*/  BSYNC.RECONVERGENT B0 ;  /* 0x0000000000007941 */ /* 0x000fea0003800200 */
.L_x_1104:
        /* <DEDUP_REMOVED lines=15> */
.L_x_1108:
[----:B------:R-:W-:Y:S05]  /*2190*/  BSYNC.RECONVERGENT B0 ;  /* 0x0000000000007941 */ /* 0x000fea0003800200 */
.L_x_1107:
[----:B------:R-:W-:Y:S01]  /*21a0*/  VIADD R10, R12, 0x1 ;  /* 0x000000010c0a7836 */ /* 0x000fe20000000000 */
[----:B------:R-:W-:Y:S01]  /*21b0*/  IADD3 R11, PT, PT, R13, 0x1, RZ ;  /* 0x000000010d0b7810 */ /* 0x000fe20007ffe0ff */
[----:B------:R-:W-:Y:S01]  /*21c0*/  @!P0 IMAD.MOV R10, RZ, RZ, R12 ;  /* 0x000000ffff0a8224 */ /* 0x000fe200078e020c */
[----:B------:R-:W-:Y:S01]  /*21d0*/  BSSY.RECONVERGENT B0, `(.L_x_1109) ;  /* 0x0000010000007945 */ /* 0x000fe20003800200 */
[----:B------:R-:W-:Y:S01]  /*21e0*/  @P0 IMAD.MOV R11, RZ, RZ, R13 ;  /* 0x000000ffff0b0224 */ /* 0x000fe200078e020d */
[----:B-12---:R-:W-:Y:S01]  /*21f0*/  SEL R9, R31, R23, P0 ;  /* 0x000000171f097207 */ /* 0x006fe20000000000 */
[C---:B------:R-:W-:Y:S01]  /*2200*/  VIADD R12, R10.reuse, 0x1 ;  /* 0x000000010a0c7836 */ /* 0x040fe20000000000 */
[----:B------:R-:W-:Y:S01]  /*2210*/  ISETP.GE.AND P1, PT, R10, R39, PT ;  /* 0x000000270a00720c */ /* 0x000fe20003f26270 */
[----:B------:R-:W-:Y:S01]  /*2220*/  VIADD R13, R11, 0x1 ;  /* 0x000000010b0d7836 */ /* 0x000fe20000000000 */
[----:B------:R-:W-:Y:S02]  /*2230*/  SEL R8, R30, R22, P0 ;  /* 0x000000161e087207 */ /* 0x000fe40000000000 */
[----:B------:R0:W1:Y:S04]  /*2240*/  @P0 LDS.64 R30, [R15+0x8] ;  /* 0x000008000f1e0984 */ /* 0x0000680000000a00 */
[----:B------:R0:W2:Y:S01]  /*2250*/  @!P0 LDS.64 R22, [R14+0x8] ;  /* 0x000008000e168984 */ /* 0x0000a20000000a00 */
[----:B------:R-:W-:-:S04]  /*2260*/  PLOP3.LUT P0, PT, PT, PT, PT, 0x8, 0x80 ;  /* 0x000000000080781c */ /* 0x000fc80003f0e170 */
[----:B------:R-:W-:Y:S09]  /*2270*/  @P1 BRA `(.L_x_1110) ;  /* 0x0000000000141947 */ /* 0x000ff20003800000 */
[----:B-12---:R-:W-:Y:S02]  /*2280*/  ISETP.GE.AND P1, PT, R30, R22, PT ;  /* 0x000000161e00720c */ /* 0x006fe40003f26270 */
[----:B------:R-:W-:Y:S02]  /*2290*/  PLOP3.LUT P0, PT, PT, PT, PT, 0x80, 0x8 ;  /* 0x000000000008781c */ /* 0x000fe40003f0f070 */
[----:B------:R-:W-:-:S13]  /*22a0*/  ISETP.GE.OR P1, PT, R11, R38, !P1 ;  /* 0x000000260b00720c */ /* 0x000fda0004f26670 */
[----:B------:R-:W-:-:S04]  /*22b0*/  @!P1 ISETP.GT.AND P2, PT, R31, R23, PT ;  /* 0x000000171f00920c */ /* 0x000fc80003f44270 */
[----:B------:R-:W-:-:S13]  /*22c0*/  @!P1 ISETP.LE.AND P0, PT, R30, R22, !P2 ;  /* 0x000000161e00920c */ /* 0x000fda0005703270 */
.L_x_1110:
[----:B------:R-:W-:Y:S05]  /*22d0*/  BSYNC.RECONVERGENT B0 ;  /* 0x0000000000007941 */ /* 0x000fea0003800200 */
.L_x_1109:
        /* <DEDUP_REMOVED lines=19> */
.L_x_1112:
[----:B------:R-:W-:Y:S05]  /*2410*/  BSYNC.RECONVERGENT B0 ;  /* 0x0000000000007941 */ /* 0x000fea0003800200 */
.L_x_1111:
        /* <DEDUP_REMOVED lines=19> */
.L_x_1114:
[----:B------:R-:W-:Y:S05]  /*2550*/  BSYNC.RECONVERGENT B0 ;  /* 0x0000000000007941 */ /* 0x000fea0003800200 */
.L_x_1113:
        /* <DEDUP_REMOVED lines=17> */
.L_x_1116:
[----:B------:R-:W-:Y:S05]  /*2670*/  BSYNC.RECONVERGENT B0 ;  /* 0x0000000000007941 */ /* 0x000fea0003800200 */
.L_x_1115:
        /* <DEDUP_REMOVED lines=12> */
[----:B------:R-:W-:-:S05]  /*2740*/  @!P0 MOV R40, UR4 ;  /* 0x0000000400288c02 */ /* 0x000fca0008000f00 */
        /* <DEDUP_REMOVED lines=12> */
.L_x_1118:
[----:B------:R-:W-:Y:S05]  /*2810*/  BSYNC.RECONVERGENT B0 ;  /* 0x0000000000007941 */ /* 0x000fea0003800200 */
.L_x_1117:
        /* <DEDUP_REMOVED lines=19> */
.L_x_1120:
[----:B------:R-:W-:Y:S05]  /*2950*/  BSYNC.RECONVERGENT B0 ;  /* 0x0000000000007941 */ /* 0x000fea0003800200 */
.L_x_1119:
        /* <DEDUP_REMOVED lines=18> */
.L_x_1122:
[----:B------:R-:W-:Y:S05]  /*2a80*/  BSYNC.RECONVERGENT B0 ;  /* 0x0000000000007941 */ /* 0x000fea0003800200 */
.L_x_1121:
[C---:B------:R-:W-:Y:S02]  /*2a90*/  ISETP.GE.U32.AND P1, PT, R41.reuse, 0x81, PT ;  /* 0x000000812900780c */ /* 0x040fe40003f26070 */
[----:B------:R-:W-:Y:S02]  /*2aa0*/  SHF.L.U32 R41, R41, 0x1, RZ ;  /* 0x0000000129297819 */ /* 0x000fe400000006ff */
[----:B-12---:R-:W-:Y:S02]  /*2ab0*/  SEL R23, R31, R23, P0 ;  /* 0x000000171f177207 */ /* 0x006fe40000000000 */
[----:B------:R-:W-:-:S07]  /*2ac0*/  SEL R22, R30, R22, P0 ;  /* 0x000000161e167207 */ /* 0x000fce0000000000 */
        /* <DEDUP_REMOVED lines=43> */
.L_x_1124:
        /* <DEDUP_REMOVED lines=37> */
.L_x_1019:
[----:B------:R-:W0:Y:S01]  /*2fd0*/  LDC.64 R4, c[0x0][0x388] ;  /* 0x0000e200ff047b82 */ /* 0x000e220000000a00 */
[----:B------:R-:W-:Y:S01]  /*2fe0*/  ACQBULK ;  /* 0x000000000000782e */ /* 0x000fe20000000000 */
[----:B------:R-:W1:Y:S06]  /*2ff0*/  S2R R36, SR_TID.X ;  /* 0x0000000000247919 */ /* 0x000e6c0000002100 */
[----:B------:R-:W2:Y:S01]  /*3000*/  LDC R9, c[0x0][0x3a8] ;  /* 0x0000ea00ff097b82 */ /* 0x000ea20000000800 */
[----:B0-----:R-:W-:-:S05]  /*3010*/  IMAD.WIDE.U32 R4, R7, 0x8, R4 ;  /* 0x0000000807047825 */ /* 0x001fca00078e0004 */
[----:B------:R-:W3:Y:S04]  /*3020*/  LDG.E R3, desc[UR6][R4.64+0x4] ;  /* 0x0000040604037981 */ /* 0x000ee8000c1e1900 */
[----:B------:R-:W4:Y:S01]  /*3030*/  LDG.E R2, desc[UR6][R4.64] ;  /* 0x0000000604027981 */ /* 0x000f22000c1e1900 */
[----:B-1----:R-:W-:Y:S02]  /*3040*/  IMAD.SHL.U32 R39, R36, 0x8, RZ ;  /* 0x0000000824277824 */ /* 0x002fe400078e00ff */
[----:B------:R-:W-:-:S03]  /*3050*/  IMAD.MOV R38, RZ, RZ, -R7 ;  /* 0x000000ffff267224 */ /* 0x000fc600078e0a07 */
[----:B------:R-:W-:Y:S02]  /*3060*/  LOP3.LUT R23, R39, 0x1f00, RZ, 0xc0, !PT ;  /* 0x00001f0027177812 */ /* 0x000fe400078ec0ff */
[----:B--2---:R-:W-:Y:S02]  /*3070*/  VIADDMNMX R38, R38, R9, 0x800, PT ;  /* 0x0000080026267446 */ /* 0x004fe40003800109 */
[----:B------:R-:W-:-:S04]  /*3080*/  LOP3.LUT R35, R23, 0x1f, R36, 0xf8, !PT ;  /* 0x0000001f17237812 */ /* 0x000fc800078ef824 */
[C---:B------:R-:W-:Y:S01]  /*3090*/  LEA R18, P0, R35.reuse, R4, 0x3 ;  /* 0x0000000423127211 */ /* 0x040fe200078018ff */
[C---:B------:R-:W-:Y:S02]  /*30a0*/  VIADD R7, R35.reuse, 0x20 ;  /* 0x0000002023077836 */ /* 0x040fe40000000000 */
[----:B------:R-:W-:Y:S02]  /*30b0*/  VIADD R9, R35, 0x60 ;  /* 0x0000006023097836 */ /* 0x000fe40000000000 */
[----:B------:R-:W-:Y:S01]  /*30c0*/  IMAD.X R19, RZ, RZ, R5, P0 ;  /* 0x000000ffff137224 */ /* 0x000fe200000e0605 */
[-C--:B------:R-:W-:Y:S01]  /*30d0*/  ISETP.GE.AND P1, PT, R7, R38.reuse, PT ;  /* 0x000000260700720c */ /* 0x080fe20003f26270 */
[C---:B------:R-:W-:Y:S01]  /*30e0*/  VIADD R7, R35.reuse, 0x40 ;  /* 0x0000004023077836 */ /* 0x040fe20000000000 */
[CC--:B------:R-:W-:Y:S01]  /*30f0*/  ISETP.GE.AND P0, PT, R35.reuse, R38.reuse, PT ;  /* 0x000000262300720c */ /* 0x0c0fe20003f06270 */
[----:B------:R-:W-:Y:S01]  /*3100*/  VIADD R11, R35, 0x80 ;  /* 0x00000080230b7836 */ /* 0x000fe20000000000 */
[-C--:B------:R-:W-:Y:S01]  /*3110*/  ISETP.GE.AND P3, PT, R9, R38.reuse, PT ;  /* 0x000000260900720c */ /* 0x080fe20003f66270 */
[----:B------:R-:W-:Y:S01]  /*3120*/  VIADD R15, R35, 0xa0 ;  /* 0x000000a0230f7836 */ /* 0x000fe20000000000 */
[-C--:B------:R-:W-:Y:S01]  /*3130*/  ISETP.GE.AND P2, PT, R7, R38.reuse, PT ;  /* 0x000000260700720c */ /* 0x080fe20003f46270 */
[----:B------:R-:W-:Y:S01]  /*3140*/  VIADD R17, R35, 0xc0 ;  /* 0x000000c023117836 */ /* 0x000fe20000000000 */
[----:B------:R-:W-:Y:S01]  /*3150*/  ISETP.GE.AND P4, PT, R11, R38, PT ;  /* 0x000000260b00720c */ /* 0x000fe20003f86270 */
[----:B------:R-:W-:Y:S01]  /*3160*/  VIADD R21, R35, 0xe0 ;  /* 0x000000e023157836 */ /* 0x000fe20000000000 */
[----:B------:R-:W0:Y:S01]  /*3170*/  S2R R0, SR_LANEID ;  /* 0x0000000000007919 */ /* 0x000e220000000000 */
[----:B---3--:R-:W-:-:S04]  /*3180*/  IMAD.MOV.U32 R9, RZ, RZ, R3 ;  /* 0x000000ffff097224 */ /* 0x008fc800078e0003 */
[----:B------:R-:W2:Y:S01]  /*3190*/  @!P0 LDG.E R3, desc[UR6][R18.64+0x4] ;  /* 0x0000040612038981 */ /* 0x000ea2000c1e1900 */
[----:B----4-:R-:W-:Y:S02]  /*31a0*/  IMAD.MOV.U32 R8, RZ, RZ, R2 ;  /* 0x000000ffff087224 */ /* 0x010fe400078e0002 */
[--C-:B------:R-:W-:Y:S01]  /*31b0*/  IMAD.MOV.U32 R5, RZ, RZ, R9.reuse ;  /* 0x000000ffff057224 */ /* 0x100fe200078e0009 */
[----:B------:R-:W2:Y:S01]  /*31c0*/  @!P0 LDG.E R2, desc[UR6][R18.64] ;  /* 0x0000000612028981 */ /* 0x000ea2000c1e1900 */
[----:B------:R-:W-:Y:S01]  /*31d0*/  IMAD.MOV.U32 R4, RZ, RZ, R8 ;  /* 0x000000ffff047224 */ /* 0x000fe200078e0008 */
[----:B------:R-:W-:Y:S01]  /*31e0*/  MOV R6, R8 ;  /* 0x0000000800067202 */ /* 0x000fe20000000f00 */
[--C-:B------:R-:W-:Y:S01]  /*31f0*/  IMAD.MOV.U32 R7, RZ, RZ, R9.reuse ;  /* 0x000000ffff077224 */ /* 0x100fe200078e0009 */
[----:B------:R-:W-:Y:S01]  /*3200*/  ISETP.GE.AND P0, PT, R15, R38, PT ;  /* 0x000000260f00720c */ /* 0x000fe20003f06270 */
[----:B------:R-:W3:Y:S01]  /*3210*/  @!P1 LDG.E R5, desc[UR6][R18.64+0x104] ;  /* 0x0001040612059981 */ /* 0x000ee2000c1e1900 */
[----:B------:R-:W-:-:S02]  /*3220*/  IMAD.MOV.U32 R11, RZ, RZ, R9 ;  /* 0x000000ffff0b7224 */ /* 0x000fc400078e0009 */
[--C-:B------:R-:W-:Y:S01]  /*3230*/  IMAD.MOV.U32 R10, RZ, RZ, R8.reuse ;  /* 0x000000ffff0a7224 */ /* 0x100fe200078e0008 */
        /* <DEDUP_REMOVED lines=21> */
[----:B------:R-:W1:Y:S01]  /*3390*/  S2UR UR5, SR_CgaCtaId ;  /* 0x00000000000579c3 */ /* 0x000e620000008800 */
[----:B0-----:R-:W-:Y:S01]  /*33a0*/  IMAD.IADD R23, R23, 0x1, R0 ;  /* 0x0000000117177824 */ /* 0x001fe200078e0200 */
[----:B------:R-:W-:-:S03]  /*33b0*/  UMOV UR4, 0x400 ;  /* 0x0000040000047882 */ /* 0x000fc60000000000 */
[C---:B------:R-:W-:Y:S02]  /*33c0*/  VIADD R20, R23.reuse, 0x20 ;  /* 0x0000002017147836 */ /* 0x040fe40000000000 */
[C---:B------:R-:W-:Y:S01]  /*33d0*/  VIADD R22, R23.reuse, 0x40 ;  /* 0x0000004017167836 */ /* 0x040fe20000000000 */
[CC--:B------:R-:W-:Y:S01]  /*33e0*/  LEA.HI.SX32 R34, R23.reuse, R23.reuse, 0x1b ;  /* 0x0000001717227211 */ /* 0x0c0fe200078fdaff */
[C---:B------:R-:W-:Y:S01]  /*33f0*/  VIADD R24, R23.reuse, 0x60 ;  /* 0x0000006017187836 */ /* 0x040fe20000000000 */
[-C--:B------:R-:W-:Y:S01]  /*3400*/  LEA.HI.SX32 R20, R20, R23.reuse, 0x1b ;  /* 0x0000001714147211 */ /* 0x080fe200078fdaff */
[C---:B-1----:R-:W-:Y:S01]  /*3410*/  VIADD R18, R23.reuse, 0x80 ;  /* 0x0000008017127836 */ /* 0x042fe20000000000 */
[----:B------:R-:W-:Y:S01]  /*3420*/  LEA.HI.SX32 R22, R22, R23, 0x1b ;  /* 0x0000001716167211 */ /* 0x000fe200078fdaff */
[C---:B------:R-:W-:Y:S02]  /*3430*/  VIADD R26, R23.reuse, 0xa0 ;  /* 0x000000a0171a7836 */ /* 0x040fe40000000000 */
[----:B------:R-:W-:-:S02]  /*3440*/  VIADD R28, R23, 0xc0 ;  /* 0x000000c0171c7836 */ /* 0x000fc40000000000 */
[----:B------:R-:W-:Y:S02]  /*3450*/  VIADD R30, R23, 0xe0 ;  /* 0x000000e0171e7836 */ /* 0x000fe40000000000 */
[----:B------:R-:W-:Y:S01]  /*3460*/  IMAD R0, R0, 0x7, R23 ;  /* 0x0000000700007824 */ /* 0x000fe200078e0217 */
[----:B------:R-:W-:Y:S01]  /*3470*/  ULEA UR4, UR5, UR4, 0x18 ;  /* 0x0000000405047291 */ /* 0x000fe2000f8ec0ff */
[-C--:B------:R-:W-:Y:S02]  /*3480*/  LEA.HI.SX32 R24, R24, R23.reuse, 0x1b ;  /* 0x0000001718187211 */ /* 0x080fe400078fdaff */
[----:B------:R-:W-:Y:S01]  /*3490*/  VIADD R21, R0, 0x1 ;  /* 0x0000000100157836 */ /* 0x000fe20000000000 */
[-C--:B------:R-:W-:Y:S02]  /*34a0*/  LEA.HI.SX32 R18, R18, R23.reuse, 0x1b ;  /* 0x0000001712127211 */ /* 0x080fe400078fdaff */
[----:B------:R-:W-:Y:S02]  /*34b0*/  LEA R34, R34, UR4, 0x3 ;  /* 0x0000000422227c11 */ /* 0x000fe4000f8e18ff */
[----:B------:R-:W-:Y:S01]  /*34c0*/  LEA R33, R20, UR4, 0x3 ;  /* 0x0000000414217c11 */ /* 0x000fe2000f8e18ff */
[----:B------:R-:W-:Y:S01]  /*34d0*/  VIADD R31, R0, 0x3 ;  /* 0x00000003001f7836 */ /* 0x000fe20000000000 */
[----:B------:R-:W-:Y:S01]  /*34e0*/  LEA R32, R22, UR4, 0x3 ;  /* 0x0000000416207c11 */ /* 0x000fe2000f8e18ff */
[----:B------:R-:W-:Y:S01]  /*34f0*/  VIADD R37, R0, 0x4 ;  /* 0x0000000400257836 */ /* 0x000fe20000000000 */
[-C--:B------:R-:W-:Y:S01]  /*3500*/  LEA.HI.SX32 R26, R26, R23.reuse, 0x1b ;  /* 0x000000171a1a7211 */ /* 0x080fe200078fdaff */
[----:B------:R-:W-:Y:S01]  /*3510*/  VIADD R41, R0, 0x5 ;  /* 0x0000000500297836 */ /* 0x000fe20000000000 */
[-C--:B------:R-:W-:Y:S01]  /*3520*/  LEA.HI.SX32 R19, R28, R23.reuse, 0x1b ;  /* 0x000000171c137211 */ /* 0x080fe200078fdaff */
[----:B------:R-:W-:Y:S01]  /*3530*/  VIADD R43, R0, 0x6 ;  /* 0x00000006002b7836 */ /* 0x000fe20000000000 */
[----:B------:R-:W-:Y:S01]  /*3540*/  LEA.HI.SX32 R25, R30, R23, 0x1b ;  /* 0x000000171e197211 */ /* 0x000fe200078fdaff */
[C---:B------:R-:W-:Y:S01]  /*3550*/  VIADD R45, R0.reuse, 0x7 ;  /* 0x00000007002d7836 */ /* 0x040fe20000000000 */
[----:B------:R-:W-:-:S02]  /*3560*/  IADD3 R23, PT, PT, R0, 0x2, RZ ;  /* 0x0000000200177810 */ /* 0x000fc40007ffe0ff */
[----:B------:R-:W-:Y:S02]  /*3570*/  LEA R29, R24, UR4, 0x3 ;  /* 0x00000004181d7c11 */ /* 0x000fe4000f8e18ff */
[----:B------:R-:W-:Y:S02]  /*3580*/  LEA R28, R18, UR4, 0x3 ;  /* 0x00000004121c7c11 */ /* 0x000fe4000f8e18ff */
[----:B------:R-:W-:Y:S02]  /*3590*/  LEA R27, R26, UR4, 0x3 ;  /* 0x000000041a1b7c11 */ /* 0x000fe4000f8e18ff */
[-C--:B------:R-:W-:Y:S02]  /*35a0*/  LEA.HI.SX32 R45, R45, R0.reuse, 0x1b ;  /* 0x000000002d2d7211 */ /* 0x080fe400078fdaff */
[----:B------:R-:W-:Y:S02]  /*35b0*/  LEA.HI.SX32 R24, R0, R0, 0x1b ;  /* 0x0000000000187211 */ /* 0x000fe400078fdaff */
[----:B------:R-:W-:-:S02]  /*35c0*/  LEA R26, R19, UR4, 0x3 ;  /* 0x00000004131a7c11 */ /* 0x000fc4000f8e18ff */
[----:B------:R-:W-:Y:S02]  /*35d0*/  LEA R25, R25, UR4, 0x3 ;  /* 0x0000000419197c11 */ /* 0x000fe4000f8e18ff */
[----:B------:R-:W-:Y:S01]  /*35e0*/  LEA R24, R24, UR4, 0x3 ;  /* 0x0000000418187c11 */ /* 0x000fe2000f8e18ff */
[----:B--2---:R0:W-:Y:S04]  /*35f0*/  STS.64 [R34], R2 ;  /* 0x0000000222007388 */ /* 0x0041e80000000a00 */
[----:B---3--:R1:W-:Y:S01]  /*3600*/  STS.64 [R33+0x100], R4 ;  /* 0x0001000421007388 */ /* 0x0083e20000000a00 */
[-C--:B0-----:R-:W-:Y:S02]  /*3610*/  LEA.HI.SX32 R3, R41, R0.reuse, 0x1b ;  /* 0x0000000029037211 */ /* 0x081fe400078fdaff */
[-C--:B------:R-:W-:Y:S01]  /*3620*/  LEA.HI.SX32 R2, R43, R0.reuse, 0x1b ;  /* 0x000000002b027211 */ /* 0x080fe200078fdaff */
[----:B----4-:R0:W-:Y:S01]  /*3630*/  STS.64 [R32+0x200], R6 ;  /* 0x0002000620007388 */ /* 0x0101e20000000a00 */
[----:B-1----:R-:W-:-:S02]  /*3640*/  LEA.HI.SX32 R5, R31, R0, 0x1b ;  /* 0x000000001f057211 */ /* 0x002fc400078fdaff */
[-C--:B------:R-:W-:Y:S02]  /*3650*/  LEA.HI.SX32 R4, R37, R0.reuse, 0x1b ;  /* 0x0000000025047211 */ /* 0x080fe400078fdaff */
[----:B------:R-:W-:Y:S01]  /*3660*/  LEA R5, R5, UR4, 0x3 ;  /* 0x0000000405057c11 */ /* 0x000fe2000f8e18ff */
[----:B-----5:R1:W-:Y:S01]  /*3670*/  STS.64 [R29+0x300], R10 ;  /* 0x0003000a1d007388 */ /* 0x0203e20000000a00 */
[-C--:B0-----:R-:W-:Y:S02]  /*3680*/  LEA.HI.SX32 R7, R21, R0.reuse, 0x1b ;  /* 0x0000000015077211 */ /* 0x081fe400078fdaff */
[----:B------:R-:W-:Y:S02]  /*3690*/  LEA.HI.SX32 R6, R23, R0, 0x1b ;  /* 0x0000000017067211 */ /* 0x000fe400078fdaff */
[----:B------:R-:W-:Y:S01]  /*36a0*/  LEA R7, R7, UR4, 0x3 ;  /* 0x0000000407077c11 */ /* 0x000fe2000f8e18ff */
[----:B------:R-:W-:Y:S01]  /*36b0*/  STS.64 [R28+0x400], R12 ;  /* 0x0004000c1c007388 */ /* 0x000fe20000000a00 */
[----:B------:R-:W-:-:S02]  /*36c0*/  LEA R6, R6, UR4, 0x3 ;  /* 0x0000000406067c11 */ /* 0x000fc4000f8e18ff */
[----:B------:R-:W-:Y:S02]  /*36d0*/  LEA R4, R4, UR4, 0x3 ;  /* 0x0000000404047c11 */ /* 0x000fe4000f8e18ff */
[----:B------:R-:W-:Y:S02]  /*36e0*/  LEA R3, R3, UR4, 0x3 ;  /* 0x0000000403037c11 */ /* 0x000fe4000f8e18ff */
[----:B------:R-:W-:Y:S01]  /*36f0*/  LEA R2, R2, UR4, 0x3 ;  /* 0x0000000402027c11 */ /* 0x000fe2000f8e18ff */
[----:B------:R-:W-:Y:S01]  /*3700*/  STS.64 [R27+0x500], R14 ;  /* 0x0005000e1b007388 */ /* 0x000fe20000000a00 */
[----:B------:R-:W-:-:S03]  /*3710*/  LEA R0, R45, UR4, 0x3 ;  /* 0x000000042d007c11 */ /* 0x000fc6000f8e18ff */
        /* <DEDUP_REMOVED lines=12> */
[----:B-1----:R-:W-:-:S07]  /*37e0*/  VIADD R11, R39, 0x1 ;  /* 0x00000001270b7836 */ /* 0x002fce0000000000 */
[----:B------:R-:W-:Y:S01]  /*37f0*/  PREEXIT ;  /* 0x000000000000782d */ /* 0x000fe20000000000 */
[----:B------:R-:W-:Y:S01]  /*3800*/  BSSY.RECONVERGENT B0, `(.L_x_1125) ;  /* 0x0000014000007945 */ /* 0x000fe20003800200 */
[--C-:B0-----:R-:W-:Y:S01]  /*3810*/  IMAD.MOV.U32 R37, RZ, RZ, R8.reuse ;  /* 0x000000ffff257224 */ /* 0x101fe200078e0008 */
        /* <DEDUP_REMOVED lines=14> */
.L_x_1127:
[----:B------:R-:W-:Y:S01]  /*3900*/  IMAD.MOV.U32 R40, RZ, RZ, R13 ;  /* 0x000000ffff287224 */ /* 0x000fe200078e000d */
[----:B------:R-:W-:Y:S01]  /*3910*/  MOV R11, R13 ;  /* 0x0000000d000b7202 */ /* 0x000fe20000000f00 */
[--C-:B------:R-:W-:Y:S02]  /*3920*/  IMAD.MOV.U32 R37, RZ, RZ, R12.reuse ;  /* 0x000000ffff257224 */ /* 0x100fe400078e000c */
[----:B------:R-:W-:-:S07]  /*3930*/  IMAD.MOV.U32 R10, RZ, RZ, R12 ;  /* 0x000000ffff0a7224 */ /* 0x000fce00078e000c */
.L_x_1126:
[----:B------:R-:W-:Y:S05]  /*3940*/  BSYNC.RECONVERGENT B0 ;  /* 0x0000000000007941 */ /* 0x000fea0003800200 */
.L_x_1125:
        /* <DEDUP_REMOVED lines=13> */
.L_x_1130:
[--C-:B------:R-:W-:Y:S02]  /*3a20*/  IMAD.MOV.U32 R40, RZ, RZ, R15.reuse ;  /* 0x000000ffff287224 */ /* 0x100fe400078e000f */
[--C-:B------:R-:W-:Y:S02]  /*3a30*/  IMAD.MOV.U32 R37, RZ, RZ, R14.reuse ;  /* 0x000000ffff257224 */ /* 0x100fe400078e000e */
[----:B------:R-:W-:Y:S02]  /*3a40*/  IMAD.MOV.U32 R13, RZ, RZ, R15 ;  /* 0x000000ffff0d7224 */ /* 0x000fe400078e000f */
[----:B------:R-:W-:-:S07]  /*3a50*/  IMAD.MOV.U32 R12, RZ, RZ, R14 ;  /* 0x000000ffff0c7224 */ /* 0x000fce00078e000e */
.L_x_1129:
[----:B------:R-:W-:Y:S05]  /*3a60*/  BSYNC.RECONVERGENT B0 ;  /* 0x0000000000007941 */ /* 0x000fea0003800200 */
.L_x_1128:
        /* <DEDUP_REMOVED lines=13> */
.L_x_1133:
[--C-:B------:R-:W-:Y:S01]  /*3b40*/  IMAD.MOV.U32 R40, RZ, RZ, R17.reuse ;  /* 0x000000ffff287224 */ /* 0x100fe200078e0011 */
[----:B------:R-:W-:Y:S01]  /*3b50*/  MOV R37, R16 ;  /* 0x0000001000257202 */ /* 0x000fe20000000f00 */
[----:B------:R-:W-:Y:S02]  /*3b60*/  IMAD.MOV.U32 R15, RZ, RZ, R17 ;  /* 0x000000ffff0f7224 */ /* 0x000fe400078e0011 */
[----:B------:R-:W-:-:S07]  /*3b70*/  IMAD.MOV.U32 R14, RZ, RZ, R16 ;  /* 0x000000ffff0e7224 */ /* 0x000fce00078e0010 */
.L_x_1132:
[----:B------:R-:W-:Y:S05]  /*3b80*/  BSYNC.RECONVERGENT B0 ;  /* 0x0000000000007941 */ /* 0x000fea0003800200 */
.L_x_1131:
        /* <DEDUP_REMOVED lines=13> */
.L_x_1136:
[--C-:B------:R-:W-:Y:S02]  /*3c60*/  IMAD.MOV.U32 R40, RZ, RZ, R19.reuse ;  /* 0x000000ffff287224 */ /* 0x100fe400078e0013 */
[--C-:B------:R-:W-:Y:S02]  /*3c70*/  IMAD.MOV.U32 R37, RZ, RZ, R18.reuse ;  /* 0x000000ffff257224 */ /* 0x100fe400078e0012 */
[----:B------:R-:W-:Y:S02]  /*3c80*/  IMAD.MOV.U32 R17, RZ, RZ, R19 ;  /* 0x000000ffff117224 */ /* 0x000fe400078e0013 */
[----:B------:R-:W-:-:S07]  /*3c90*/  IMAD.MOV.U32 R16, RZ, RZ, R18 ;  /* 0x000000ffff107224 */ /* 0x000fce00078e0012 */
.L_x_1135:
[----:B------:R-:W-:Y:S05]  /*3ca0*/  BSYNC.RECONVERGENT B0 ;  /* 0x0000000000007941 */ /* 0x000fea0003800200 */
.L_x_1134:
        /* <DEDUP_REMOVED lines=13> */
.L_x_1139:
[----:B------:R-:W-:Y:S01]  /*3d80*/  MOV R40, R21 ;  /* 0x0000001500287202 */ /* 0x000fe20000000f00 */
[--C-:B------:R-:W-:Y:S02]  /*3d90*/  IMAD.MOV.U32 R37, RZ, RZ, R20.reuse ;  /* 0x000000ffff257224 */ /* 0x100fe400078e0014 */
[----:B------:R-:W-:Y:S02]  /*3da0*/  IMAD.MOV.U32 R19, RZ, RZ, R21 ;  /* 0x000000ffff137224 */ /* 0x000fe400078e0015 */
[----:B------:R-:W-:-:S07]  /*3db0*/  IMAD.MOV.U32 R18, RZ, RZ, R20 ;  /* 0x000000ffff127224 */ /* 0x000fce00078e0014 */
.L_x_1138:
[----:B------:R-:W-:Y:S05]  /*3dc0*/  BSYNC.RECONVERGENT B0 ;  /* 0x0000000000007941 */ /* 0x000fea0003800200 */
.L_x_1137:
        /* <DEDUP_REMOVED lines=13> */
.L_x_1142:
[--C-:B------:R-:W-:Y:S02]  /*3ea0*/  IMAD.MOV.U32 R40, RZ, RZ, R23.reuse ;  /* 0x000000ffff287224 */ /* 0x100fe400078e0017 */
[--C-:B------:R-:W-:Y:S02]  /*3eb0*/  IMAD.MOV.U32 R37, RZ, RZ, R22.reuse ;  /* 0x000000ffff257224 */ /* 0x100fe400078e0016 */
[----:B------:R-:W-:Y:S02]  /*3ec0*/  IMAD.MOV.U32 R21, RZ, RZ, R23 ;  /* 0x000000ffff157224 */ /* 0x000fe400078e0017 */
[----:B------:R-:W-:-:S07]  /*3ed0*/  IMAD.MOV.U32 R20, RZ, RZ, R22 ;  /* 0x000000ffff147224 */ /* 0x000fce00078e0016 */
.L_x_1141:
[----:B------:R-:W-:Y:S05]  /*3ee0*/  BSYNC.RECONVERGENT B0 ;  /* 0x0000000000007941 */ /* 0x000fea0003800200 */
.L_x_1140:
[CC--:B------:R-:W-:Y:S01]  /*3ef0*/  ISETP.GE.U32.AND P1, PT, R39.reuse, R38.reuse, PT ;  /* 0x000000262700720c */ /* 0x0c0fe20003f26070 */
[----:B------:R-:W-:Y:S01]  /*3f00*/  VIADD R23, R39, 0x7 ;  /* 0x0000000727177836 */ /* 0x000fe20000000000 */
[----:B------:R-:W-:Y:S04]  /*3f10*/  BSSY.RECONVERGENT B0, `(.L_x_1143) ;  /* 0x000016f000007945 */ /* 0x000fe80003800200 */
        /* <DEDUP_REMOVED lines=12> */
.L_x_1146:
[----:B------:R-:W-:Y:S01]  /*3fe0*/  IMAD.MOV.U32 R44, RZ, RZ, R9 ;  /* 0x000000ffff2c7224 */ /* 0x000fe200078e0009 */
[----:B------:R-:W-:Y:S01]  /*3ff0*/  MOV R45, R8 ;  /* 0x00000008002d7202 */ /* 0x000fe20000000f00 */
[----:B------:R-:W-:Y:S02]  /*4000*/  IMAD.MOV.U32 R9, RZ, RZ, R11 ;  /* 0x000000ffff097224 */ /* 0x000fe400078e000b */
[----:B------:R-:W-:-:S07]  /*4010*/  IMAD.MOV.U32 R8, RZ, RZ, R10 ;  /* 0x000000ffff087224 */ /* 0x000fce00078e000a */
.L_x_1147:
[----:B------:R-:W-:Y:S05]  /*4020*/  BSYNC.RECONVERGENT B1 ;  /* 0x0000000000017941 */ /* 0x000fea0003800200 */
.L_x_1145:
        /* <DEDUP_REMOVED lines=8> */
.L_x_1149:
[----:B------:R-:W-:Y:S02]  /*40b0*/  IMAD.MOV.U32 R43, RZ, RZ, R13 ;  /* 0x000000ffff2b7224 */ /* 0x000fe400078e000d */
[----:B------:R-:W-:Y:S02]  /*40c0*/  IMAD.MOV.U32 R42, RZ, RZ, R12 ;  /* 0x000000ffff2a7224 */ /* 0x000fe400078e000c */
[----:B------:R-:W-:Y:S02]  /*40d0*/  IMAD.MOV.U32 R13, RZ, RZ, R15 ;  /* 0x000000ffff0d7224 */ /* 0x000fe400078e000f */
[----:B------:R-:W-:-:S07]  /*40e0*/  IMAD.MOV.U32 R12, RZ, RZ, R14 ;  /* 0x000000ffff0c7224 */ /* 0x000fce00078e000e */
.L_x_1150:
[----:B------:R-:W-:Y:S05]  /*40f0*/  BSYNC.RECONVERGENT B1 ;  /* 0x0000000000017941 */ /* 0x000fea0003800200 */
.L_x_1148:
        /* <DEDUP_REMOVED lines=8> */
.L_x_1152:
[----:B------:R-:W-:Y:S02]  /*4180*/  IMAD.MOV.U32 R30, RZ, RZ, R17 ;  /* 0x000000ffff1e7224 */ /* 0x000fe400078e0011 */
[----:B------:R-:W-:Y:S02]  /*4190*/  IMAD.MOV.U32 R31, RZ, RZ, R16 ;  /* 0x000000ffff1f7224 */ /* 0x000fe400078e0010 */
[----:B------:R-:W-:Y:S02]  /*41a0*/  IMAD.MOV.U32 R17, RZ, RZ, R19 ;  /* 0x000000ffff117224 */ /* 0x000fe400078e0013 */
[----:B------:R-:W-:-:S07]  /*41b0*/  IMAD.MOV.U32 R16, RZ, RZ, R18 ;  /* 0x000000ffff107224 */ /* 0x000fce00078e0012 */
.L_x_1153:
[----:B------:R-:W-:Y:S05]  /*41c0*/  BSYNC.RECONVERGENT B1 ;  /* 0x0000000000017941 */ /* 0x000fea0003800200 */
.L_x_1151:
        /* <DEDUP_REMOVED lines=8> */
.L_x_1155:
[----:B------:R-:W-:Y:S01]  /*4250*/  MOV R10, R21 ;  /* 0x00000015000a7202 */ /* 0x000fe20000000f00 */
[----:B------:R-:W-:Y:S02]  /*4260*/  IMAD.MOV.U32 R11, RZ, RZ, R20 ;  /* 0x000000ffff0b7224 */ /* 0x000fe400078e0014 */
[----:B------:R-:W-:Y:S02]  /*4270*/  IMAD.MOV.U32 R21, RZ, RZ, R23 ;  /* 0x000000ffff157224 */ /* 0x000fe400078e0017 */
[----:B------:R-:W-:-:S07]  /*4280*/  IMAD.MOV.U32 R20, RZ, RZ, R22 ;  /* 0x000000ffff147224 */ /* 0x000fce00078e0016 */
.L_x_1156:
[----:B------:R-:W-:Y:S05]  /*4290*/  BSYNC.RECONVERGENT B1 ;  /* 0x0000000000017941 */ /* 0x000fea0003800200 */
.L_x_1154:
        /* <DEDUP_REMOVED lines=8> */
.L_x_1158:
[----:B------:R-:W-:Y:S02]  /*4320*/  IMAD.MOV.U32 R14, RZ, RZ, R44 ;  /* 0x000000ffff0e7224 */ /* 0x000fe400078e002c */
[----:B------:R-:W-:Y:S02]  /*4330*/  IMAD.MOV.U32 R15, RZ, RZ, R45 ;  /* 0x000000ffff0f7224 */ /* 0x000fe400078e002d */
[----:B------:R-:W-:Y:S02]  /*4340*/  IMAD.MOV.U32 R44, RZ, RZ, R13 ;  /* 0x000000ffff2c7224 */ /* 0x000fe400078e000d */
[----:B------:R-:W-:-:S07]  /*4350*/  IMAD.MOV.U32 R45, RZ, RZ, R12 ;  /* 0x000000ffff2d7224 */ /* 0x000fce00078e000c */
.L_x_1159:
[----:B------:R-:W-:Y:S05]  /*4360*/  BSYNC.RECONVERGENT B1 ;  /* 0x0000000000017941 */ /* 0x000fea0003800200 */
.L_x_1157:
        /* <DEDUP_REMOVED lines=8> */
.L_x_1161:
[----:B------:R-:W-:Y:S02]  /*43f0*/  IMAD.MOV.U32 R19, RZ, RZ, R43 ;  /* 0x000000ffff137224 */ /* 0x000fe400078e002b */
[----:B------:R-:W-:Y:S02]  /*4400*/  IMAD.MOV.U32 R18, RZ, RZ, R42 ;  /* 0x000000ffff127224 */ /* 0x000fe400078e002a */
[----:B------:R-:W-:Y:S02]  /*4410*/  IMAD.MOV.U32 R43, RZ, RZ, R17 ;  /* 0x000000ffff2b7224 */ /* 0x000fe400078e0011 */
[----:B------:R-:W-:-:S07]  /*4420*/  IMAD.MOV.U32 R42, RZ, RZ, R16 ;  /* 0x000000ffff2a7224 */ /* 0x000fce00078e0010 */
.L_x_1162:
[----:B------:R-:W-:Y:S05]  /*4430*/  BSYNC.RECONVERGENT B1 ;  /* 0x0000000000017941 */ /* 0x000fea0003800200 */
.L_x_1160:
        /* <DEDUP_REMOVED lines=8> */
.L_x_1164:
[----:B------:R-:W-:Y:S02]  /*44c0*/  IMAD.MOV.U32 R37, RZ, RZ, R30 ;  /* 0x000000ffff257224 */ /* 0x000fe400078e001e */
[----:B------:R-:W-:Y:S02]  /*44d0*/  IMAD.MOV.U32 R39, RZ, RZ, R31 ;  /* 0x000000ffff277224 */ /* 0x000fe400078e001f */
[----:B------:R-:W-:Y:S02]  /*44e0*/  IMAD.MOV.U32 R30, RZ, RZ, R21 ;  /* 0x000000ffff1e7224 */ /* 0x000fe400078e0015 */
[----:B------:R-:W-:-:S07]  /*44f0*/  IMAD.MOV.U32 R31, RZ, RZ, R20 ;  /* 0x000000ffff1f7224 */ /* 0x000fce00078e0014 */
.L_x_1165:
[----:B------:R-:W-:Y:S05]  /*4500*/  BSYNC.RECONVERGENT B1 ;  /* 0x0000000000017941 */ /* 0x000fea0003800200 */
.L_x_1163:
        /* <DEDUP_REMOVED lines=8> */
.L_x_1167:
[----:B------:R-:W-:Y:S02]  /*4590*/  IMAD.MOV.U32 R40, RZ, RZ, R9 ;  /* 0x000000ffff287224 */ /* 0x000fe400078e0009 */
[----:B------:R-:W-:Y:S02]  /*45a0*/  IMAD.MOV.U32 R41, RZ, RZ, R8 ;  /* 0x000000ffff297224 */ /* 0x000fe400078e0008 */
[----:B------:R-:W-:Y:S02]  /*45b0*/  IMAD.MOV.U32 R9, RZ, RZ, R44 ;  /* 0x000000ffff097224 */ /* 0x000fe400078e002c */
[----:B------:R-:W-:-:S07]  /*45c0*/  IMAD.MOV.U32 R8, RZ, RZ, R45 ;  /* 0x000000ffff087224 */ /* 0x000fce00078e002d */
.L_x_1168:
[----:B------:R-:W-:Y:S05]  /*45d0*/  BSYNC.RECONVERGENT B1 ;  /* 0x0000000000017941 */ /* 0x000fea0003800200 */
.L_x_1166:
        /* <DEDUP_REMOVED lines=8> */
.L_x_1170:
[----:B------:R-:W-:Y:S02]  /*4660*/  IMAD.MOV.U32 R22, RZ, RZ, R14 ;  /* 0x000000ffff167224 */ /* 0x000fe400078e000e */
[----:B------:R-:W-:Y:S02]  /*4670*/  IMAD.MOV.U32 R23, RZ, RZ, R15 ;  /* 0x000000ffff177224 */ /* 0x000fe400078e000f */
[----:B------:R-:W-:Y:S02]  /*4680*/  IMAD.MOV.U32 R14, RZ, RZ, R43 ;  /* 0x000000ffff0e7224 */ /* 0x000fe400078e002b */
[----:B------:R-:W-:-:S07]  /*4690*/  IMAD.MOV.U32 R15, RZ, RZ, R42 ;  /* 0x000000ffff0f7224 */ /* 0x000fce00078e002a */
.L_x_1171:
[----:B------:R-:W-:Y:S05]  /*46a0*/  BSYNC.RECONVERGENT B1 ;  /* 0x0000000000017941 */ /* 0x000fea0003800200 */
.L_x_1169:
        /* <DEDUP_REMOVED lines=8> */
.L_x_1173:
[----:B------:R-:W-:Y:S02]  /*4730*/  IMAD.MOV.U32 R13, RZ, RZ, R19 ;  /* 0x000000ffff0d7224 */ /* 0x000fe400078e0013 */
[----:B------:R-:W-:Y:S02]  /*4740*/  IMAD.MOV.U32 R12, RZ, RZ, R18 ;  /* 0x000000ffff0c7224 */ /* 0x000fe400078e0012 */
[----:B------:R-:W-:Y:S02]  /*4750*/  IMAD.MOV.U32 R19, RZ, RZ, R30 ;  /* 0x000000ffff137224 */ /* 0x000fe400078e001e */
[----:B------:R-:W-:-:S07]  /*4760*/  IMAD.MOV.U32 R18, RZ, RZ, R31 ;  /* 0x000000ffff127224 */ /* 0x000fce00078e001f */
.L_x_1174:
[----:B------:R-:W-:Y:S05]  /*4770*/  BSYNC.RECONVERGENT B1 ;  /* 0x0000000000017941 */ /* 0x000fea0003800200 */
.L_x_1172:
        /* <DEDUP_REMOVED lines=8> */
.L_x_1176:
[----:B------:R-:W-:Y:S02]  /*4800*/  IMAD.MOV.U32 R17, RZ, RZ, R37 ;  /* 0x000000ffff117224 */ /* 0x000fe400078e0025 */
[----:B------:R-:W-:Y:S02]  /*4810*/  IMAD.MOV.U32 R16, RZ, RZ, R39 ;  /* 0x000000ffff107224 */ /* 0x000fe400078e0027 */
[----:B------:R-:W-:Y:S02]  /*4820*/  IMAD.MOV.U32 R37, RZ, RZ, R10 ;  /* 0x000000ffff257224 */ /* 0x000fe400078e000a */
[----:B------:R-:W-:-:S07]  /*4830*/  IMAD.MOV.U32 R39, RZ, RZ, R11 ;  /* 0x000000ffff277224 */ /* 0x000fce00078e000b */
.L_x_1177:
[----:B------:R-:W-:Y:S05]  /*4840*/  BSYNC.RECONVERGENT B1 ;  /* 0x0000000000017941 */ /* 0x000fea0003800200 */
.L_x_1175:
        /* <DEDUP_REMOVED lines=8> */
.L_x_1179:
[----:B------:R-:W-:Y:S02]  /*48d0*/  IMAD.MOV.U32 R21, RZ, RZ, R40 ;  /* 0x000000ffff157224 */ /* 0x000fe400078e0028 */
[----:B------:R-:W-:Y:S01]  /*48e0*/  IMAD.MOV.U32 R20, RZ, RZ, R41 ;  /* 0x000000ffff147224 */ /* 0x000fe200078e0029 */
[----:B------:R-:W-:Y:S01]  /*48f0*/  MOV R41, R15 ;  /* 0x0000000f00297202 */ /* 0x000fe20000000f00 */
[----:B------:R-:W-:-:S07]  /*4900*/  IMAD.MOV.U32 R40, RZ, RZ, R14 ;  /* 0x000000ffff287224 */ /* 0x000fce00078e000e */
.L_x_1180:
[----:B------:R-:W-:Y:S05]  /*4910*/  BSYNC.RECONVERGENT B1 ;  /* 0x0000000000017941 */ /* 0x000fea0003800200 */
.L_x_1178:
        /* <DEDUP_REMOVED lines=8> */
.L_x_1182:
[----:B------:R-:W-:Y:S02]  /*49a0*/  IMAD.MOV.U32 R30, RZ, RZ, R22 ;  /* 0x000000ffff1e7224 */ /* 0x000fe400078e0016 */
[----:B------:R-:W-:Y:S02]  /*49b0*/  IMAD.MOV.U32 R31, RZ, RZ, R23 ;  /* 0x000000ffff1f7224 */ /* 0x000fe400078e0017 */
[----:B------:R-:W-:Y:S02]  /*49c0*/  IMAD.MOV.U32 R22, RZ, RZ, R19 ;  /* 0x000000ffff167224 */ /* 0x000fe400078e0013 */
[----:B------:R-:W-:-:S07]  /*49d0*/  IMAD.MOV.U32 R23, RZ, RZ, R18 ;  /* 0x000000ffff177224 */ /* 0x000fce00078e0012 */
.L_x_1183:
[----:B------:R-:W-:Y:S05]  /*49e0*/  BSYNC.RECONVERGENT B1 ;  /* 0x0000000000017941 */ /* 0x000fea0003800200 */
.L_x_1181:
        /* <DEDUP_REMOVED lines=8> */
.L_x_1185:
[----:B------:R-:W-:Y:S02]  /*4a70*/  IMAD.MOV.U32 R10, RZ, RZ, R13 ;  /* 0x000000ffff0a7224 */ /* 0x000fe400078e000d */
[----:B------:R-:W-:Y:S02]  /*4a80*/  IMAD.MOV.U32 R11, RZ, RZ, R12 ;  /* 0x000000ffff0b7224 */ /* 0x000fe400078e000c */
[----:B------:R-:W-:Y:S02]  /*4a90*/  IMAD.MOV.U32 R13, RZ, RZ, R37 ;  /* 0x000000ffff0d7224 */ /* 0x000fe400078e0025 */
[----:B------:R-:W-:-:S07]  /*4aa0*/  IMAD.MOV.U32 R12, RZ, RZ, R39 ;  /* 0x000000ffff0c7224 */ /* 0x000fce00078e0027 */
.L_x_1186:
[----:B------:R-:W-:Y:S05]  /*4ab0*/  BSYNC.RECONVERGENT B1 ;  /* 0x0000000000017941 */ /* 0x000fea0003800200 */
.L_x_1184:
        /* <DEDUP_REMOVED lines=8> */
.L_x_1188:
[----:B------:R-:W-:Y:S01]  /*4b40*/  IMAD.MOV.U32 R14, RZ, RZ, R9 ;  /* 0x000000ffff0e7224 */ /* 0x000fe200078e0009 */
[----:B------:R-:W-:Y:S01]  /*4b50*/  MOV R9, R40 ;  /* 0x0000002800097202 */ /* 0x000fe20000000f00 */
[----:B------:R-:W-:Y:S02]  /*4b60*/  IMAD.MOV.U32 R15, RZ, RZ, R8 ;  /* 0x000000ffff0f7224 */ /* 0x000fe400078e0008 */
[----:B------:R-:W-:-:S07]  /*4b70*/  IMAD.MOV.U32 R8, RZ, RZ, R41 ;  /* 0x000000ffff087224 */ /* 0x000fce00078e0029 */
.L_x_1189:
[----:B------:R-:W-:Y:S05]  /*4b80*/  BSYNC.RECONVERGENT B1 ;  /* 0x0000000000017941 */ /* 0x000fea0003800200 */
.L_x_1187:
        /* <DEDUP_REMOVED lines=8> */
.L_x_1191:
[----:B------:R-:W-:Y:S02]  /*4c10*/  IMAD.MOV.U32 R19, RZ, RZ, R21 ;  /* 0x000000ffff137224 */ /* 0x000fe400078e0015 */
[----:B------:R-:W-:Y:S02]  /*4c20*/  IMAD.MOV.U32 R18, RZ, RZ, R20 ;  /* 0x000000ffff127224 */ /* 0x000fe400078e0014 */
[----:B------:R-:W-:Y:S02]  /*4c30*/  IMAD.MOV.U32 R21, RZ, RZ, R22 ;  /* 0x000000ffff157224 */ /* 0x000fe400078e0016 */
[----:B------:R-:W-:-:S07]  /*4c40*/  IMAD.MOV.U32 R20, RZ, RZ, R23 ;  /* 0x000000ffff147224 */ /* 0x000fce00078e0017 */
.L_x_1192:
[----:B------:R-:W-:Y:S05]  /*4c50*/  BSYNC.RECONVERGENT B1 ;  /* 0x0000000000017941 */ /* 0x000fea0003800200 */
.L_x_1190:
        /* <DEDUP_REMOVED lines=8> */
.L_x_1194:
[----:B------:R-:W-:Y:S02]  /*4ce0*/  IMAD.MOV.U32 R23, RZ, RZ, R30 ;  /* 0x000000ffff177224 */ /* 0x000fe400078e001e */
[----:B------:R-:W-:Y:S02]  /*4cf0*/  IMAD.MOV.U32 R22, RZ, RZ, R31 ;  /* 0x000000ffff167224 */ /* 0x000fe400078e001f */
[----:B------:R-:W-:Y:S02]  /*4d00*/  IMAD.MOV.U32 R30, RZ, RZ, R13 ;  /* 0x000000ffff1e7224 */ /* 0x000fe400078e000d */
[----:B------:R-:W-:-:S07]  /*4d10*/  IMAD.MOV.U32 R31, RZ, RZ, R12 ;  /* 0x000000ffff1f7224 */ /* 0x000fce00078e000c */
.L_x_1195:
[----:B------:R-:W-:Y:S05]  /*4d20*/  BSYNC.RECONVERGENT B1 ;  /* 0x0000000000017941 */ /* 0x000fea0003800200 */
.L_x_1193:
        /* <DEDUP_REMOVED lines=8> */
.L_x_1197:
[----:B------:R-:W-:Y:S01]  /*4db0*/  IMAD.MOV.U32 R13, RZ, RZ, R10 ;  /* 0x000000ffff0d7224 */ /* 0x000fe200078e000a */
[----:B------:R-:W-:Y:S01]  /*4dc0*/  MOV R12, R11 ;  /* 0x0000000b000c7202 */ /* 0x000fe20000000f00 */
[----:B------:R-:W-:Y:S02]  /*4dd0*/  IMAD.MOV.U32 R10, RZ, RZ, R17 ;  /* 0x000000ffff0a7224 */ /* 0x000fe400078e0011 */
[----:B------:R-:W-:-:S07]  /*4de0*/  IMAD.MOV.U32 R11, RZ, RZ, R16 ;  /* 0x000000ffff0b7224 */ /* 0x000fce00078e0010 */
.L_x_1198:
[----:B------:R-:W-:Y:S05]  /*4df0*/  BSYNC.RECONVERGENT B1 ;  /* 0x0000000000017941 */ /* 0x000fea0003800200 */
.L_x_1196:
        /* <DEDUP_REMOVED lines=8> */
.L_x_1200:
[----:B------:R-:W-:Y:S02]  /*4e80*/  IMAD.MOV.U32 R16, RZ, RZ, R14 ;  /* 0x000000ffff107224 */ /* 0x000fe400078e000e */
[----:B------:R-:W-:Y:S02]  /*4e90*/  IMAD.MOV.U32 R17, RZ, RZ, R15 ;  /* 0x000000ffff117224 */ /* 0x000fe400078e000f */
[----:B------:R-:W-:Y:S02]  /*4ea0*/  IMAD.MOV.U32 R14, RZ, RZ, R21 ;  /* 0x000000ffff0e7224 */ /* 0x000fe400078e0015 */
[----:B------:R-:W-:-:S07]  /*4eb0*/  IMAD.MOV.U32 R15, RZ, RZ, R20 ;  /* 0x000000ffff0f7224 */ /* 0x000fce00078e0014 */
.L_x_1201:
[----:B------:R-:W-:Y:S05]  /*4ec0*/  BSYNC.RECONVERGENT B1 ;  /* 0x0000000000017941 */ /* 0x000fea0003800200 */
.L_x_1199:
        /* <DEDUP_REMOVED lines=8> */
.L_x_1203:
[----:B------:R-:W-:Y:S02]  /*4f50*/  IMAD.MOV.U32 R20, RZ, RZ, R19 ;  /* 0x000000ffff147224 */ /* 0x000fe400078e0013 */
[----:B------:R-:W-:Y:S02]  /*4f60*/  IMAD.MOV.U32 R21, RZ, RZ, R18 ;  /* 0x000000ffff157224 */ /* 0x000fe400078e0012 */
[----:B------:R-:W-:Y:S02]  /*4f70*/  IMAD.MOV.U32 R19, RZ, RZ, R30 ;  /* 0x000000ffff137224 */ /* 0x000fe400078e001e */
[----:B------:R-:W-:-:S07]  /*4f80*/  IMAD.MOV.U32 R18, RZ, RZ, R31 ;  /* 0x000000ffff127224 */ /* 0x000fce00078e001f */
.L_x_1204:
[----:B------:R-:W-:Y:S05]  /*4f90*/  BSYNC.RECONVERGENT B1 ;  /* 0x0000000000017941 */ /* 0x000fea0003800200 */
.L_x_1202:
        /* <DEDUP_REMOVED lines=8> */
.L_x_1206:
[----:B------:R-:W-:Y:S01]  /*5020*/  MOV R30, R23 ;  /* 0x00000017001e7202 */ /* 0x000fe20000000f00 */
[----:B------:R-:W-:Y:S02]  /*5030*/  IMAD.MOV.U32 R31, RZ, RZ, R22 ;  /* 0x000000ffff1f7224 */ /* 0x000fe400078e0016 */
[----:B------:R-:W-:Y:S02]  /*5040*/  IMAD.MOV.U32 R23, RZ, RZ, R10 ;  /* 0x000000ffff177224 */ /* 0x000fe400078e000a */
[----:B------:R-:W-:-:S07]  /*5050*/  IMAD.MOV.U32 R22, RZ, RZ, R11 ;  /* 0x000000ffff167224 */ /* 0x000fce00078e000b */
.L_x_1207:
[----:B------:R-:W-:Y:S05]  /*5060*/  BSYNC.RECONVERGENT B1 ;  /* 0x0000000000017941 */ /* 0x000fea0003800200 */
.L_x_1205:
        /* <DEDUP_REMOVED lines=8> */
.L_x_1209:
[----:B------:R-:W-:Y:S02]  /*50f0*/  IMAD.MOV.U32 R11, RZ, RZ, R9 ;  /* 0x000000ffff0b7224 */ /* 0x000fe400078e0009 */
[----:B------:R-:W-:Y:S02]  /*5100*/  IMAD.MOV.U32 R10, RZ, RZ, R8 ;  /* 0x000000ffff0a7224 */ /* 0x000fe400078e0008 */
[----:B------:R-:W-:Y:S02]  /*5110*/  IMAD.MOV.U32 R9, RZ, RZ, R14 ;  /* 0x000000ffff097224 */ /* 0x000fe400078e000e */
[----:B------:R-:W-:-:S07]  /*5120*/  IMAD.MOV.U32 R8, RZ, RZ, R15 ;  /* 0x000000ffff087224 */ /* 0x000fce00078e000f */
.L_x_1210:
[----:B------:R-:W-:Y:S05]  /*5130*/  BSYNC.RECONVERGENT B1 ;  /* 0x0000000000017941 */ /* 0x000fea0003800200 */
.L_x_1208:
        /* <DEDUP_REMOVED lines=8> */
.L_x_1212:
[----:B------:R-:W-:Y:S02]  /*51c0*/  IMAD.MOV.U32 R15, RZ, RZ, R16 ;  /* 0x000000ffff0f7224 */ /* 0x000fe400078e0010 */
[----:B------:R-:W-:Y:S02]  /*51d0*/  IMAD.MOV.U32 R14, RZ, RZ, R17 ;  /* 0x000000ffff0e7224 */ /* 0x000fe400078e0011 */
[----:B------:R-:W-:Y:S02]  /*51e0*/  IMAD.MOV.U32 R16, RZ, RZ, R19 ;  /* 0x000000ffff107224 */ /* 0x000fe400078e0013 */
[----:B------:R-:W-:-:S07]  /*51f0*/  IMAD.MOV.U32 R17, RZ, RZ, R18 ;  /* 0x000000ffff117224 */ /* 0x000fce00078e0012 */
.L_x_1213:
[----:B------:R-:W-:Y:S05]  /*5200*/  BSYNC.RECONVERGENT B1 ;  /* 0x0000000000017941 */ /* 0x000fea0003800200 */
.L_x_1211:
        /* <DEDUP_REMOVED lines=8> */
.L_x_1215:
[----:B------:R-:W-:Y:S02]  /*5290*/  IMAD.MOV.U32 R19, RZ, RZ, R20 ;  /* 0x000000ffff137224 */ /* 0x000fe400078e0014 */
[----:B------:R-:W-:Y:S02]  /*52a0*/  IMAD.MOV.U32 R18, RZ, RZ, R21 ;  /* 0x000000ffff127224 */ /* 0x000fe400078e0015 */
[----:B------:R-:W-:Y:S02]  /*52b0*/  IMAD.MOV.U32 R20, RZ, RZ, R23 ;  /* 0x000000ffff147224 */ /* 0x000fe400078e0017 */
[----:B------:R-:W-:-:S07]  /*52c0*/  IMAD.MOV.U32 R21, RZ, RZ, R22 ;  /* 0x000000ffff157224 */ /* 0x000fce00078e0016 */
.L_x_1216:
[----:B------:R-:W-:Y:S05]  /*52d0*/  BSYNC.RECONVERGENT B1 ;  /* 0x0000000000017941 */ /* 0x000fea0003800200 */
.L_x_1214:
        /* <DEDUP_REMOVED lines=8> */
.L_x_1218:
[----:B------:R-:W-:Y:S02]  /*5360*/  IMAD.MOV.U32 R23, RZ, RZ, R30 ;  /* 0x000000ffff177224 */ /* 0x000fe400078e001e */
[----:B------:R-:W-:Y:S02]  /*5370*/  IMAD.MOV.U32 R22, RZ, RZ, R31 ;  /* 0x000000ffff167224 */ /* 0x000fe400078e001f */
[----:B------:R-:W-:Y:S02]  /*5380*/  IMAD.MOV.U32 R30, RZ, RZ, R13 ;  /* 0x000000ffff1e7224 */ /* 0x000fe400078e000d */
[----:B------:R-:W-:-:S07]  /*5390*/  IMAD.MOV.U32 R31, RZ, RZ, R12 ;  /* 0x000000ffff1f7224 */ /* 0x000fce00078e000c */
.L_x_1219:
[----:B------:R-:W-:Y:S05]  /*53a0*/  BSYNC.RECONVERGENT B1 ;  /* 0x0000000000017941 */ /* 0x000fea0003800200 */
.L_x_1217:
        /* <DEDUP_REMOVED lines=8> */
.L_x_1221:
[----:B------:R-:W-:Y:S02]  /*5430*/  IMAD.MOV.U32 R13, RZ, RZ, R11 ;  /* 0x000000ffff0d7224 */ /* 0x000fe400078e000b */
[----:B------:R-:W-:Y:S02]  /*5440*/  IMAD.MOV.U32 R12, RZ, RZ, R10 ;  /* 0x000000ffff0c7224 */ /* 0x000fe400078e000a */
[----:B------:R-:W-:Y:S02]  /*5450*/  IMAD.MOV.U32 R11, RZ, RZ, R16 ;  /* 0x000000ffff0b7224 */ /* 0x000fe400078e0010 */
[----:B------:R-:W-:-:S07]  /*5460*/  IMAD.MOV.U32 R10, RZ, RZ, R17 ;  /* 0x000000ffff0a7224 */ /* 0x000fce00078e0011 */
.L_x_1222:
[----:B------:R-:W-:Y:S05]  /*5470*/  BSYNC.RECONVERGENT B1 ;  /* 0x0000000000017941 */ /* 0x000fea0003800200 */
.L_x_1220:
        /* <DEDUP_REMOVED lines=8> */
.L_x_1224:
[----:B------:R-:W-:Y:S02]  /*5500*/  IMAD.MOV.U32 R17, RZ, RZ, R15 ;  /* 0x000000ffff117224 */ /* 0x000fe400078e000f */
[----:B------:R-:W-:Y:S02]  /*5510*/  IMAD.MOV.U32 R16, RZ, RZ, R14 ;  /* 0x000000ffff107224 */ /* 0x000fe400078e000e */
[----:B------:R-:W-:Y:S02]  /*5520*/  IMAD.MOV.U32 R15, RZ, RZ, R20 ;  /* 0x000000ffff0f7224 */ /* 0x000fe400078e0014 */
[----:B------:R-:W-:-:S07]  /*5530*/  IMAD.MOV.U32 R14, RZ, RZ, R21 ;  /* 0x000000ffff0e7224 */ /* 0x000fce00078e0015 */
.L_x_1225:
[----:B------:R-:W-:Y:S05]  /*5540*/  BSYNC.RECONVERGENT B1 ;  /* 0x0000000000017941 */ /* 0x000fea0003800200 */
.L_x_1223:
[----:B------:R-:W-:-:S13]  /*5550*/  ISETP.GE.AND P0, PT, R31, R18, PT ;  /* 0x000000121f00720c */ /* 0x000fda0003f06270 */
[----:B------:R-:W-:Y:S05]  /*5560*/  @!P0 BRA `(.L_x_1226) ;  /* 0x0000000000148947 */ /* 0x000fea0003800000 */
[----:B------:R-:W-:Y:S01]  /*5570*/  ISETP.GT.AND P0, PT, R30, R19, PT ;  /* 0x000000131e00720c */ /* 0x000fe20003f04270 */
[----:B------:R-:W-:Y:S02]  /*5580*/  IMAD.MOV.U32 R21, RZ, RZ, R30 ;  /* 0x000000ffff157224 */ /* 0x000fe400078e001e */
[----:B------:R-:W-:Y:S01]  /*5590*/  IMAD.MOV.U32 R20, RZ, RZ, R31 ;  /* 0x000000ffff147224 */ /* 0x000fe200078e001f */
[----:B------:R-:W-:-:S13]  /*55a0*/  ISETP.GT.OR P0, PT, R31, R18, P0 ;  /* 0x000000121f00720c */ /* 0x000fda0000704670 */
[----:B------:R-:W-:Y:S05]  /*55b0*/  @P0 BRA `(.L_x_1144) ;  /* 0x0000000000100947 */ /* 0x000fea0003800000 */
.L_x_1226:
[----:B------:R-:W-:Y:S02]  /*55c0*/  IMAD.MOV.U32 R21, RZ, RZ, R19 ;  /* 0x000000ffff157224 */ /* 0x000fe400078e0013 */
[----:B------:R-:W-:Y:S02]  /*55d0*/  IMAD.MOV.U32 R20, RZ, RZ, R18 ;  /* 0x000000ffff147224 */ /* 0x000fe400078e0012 */
[----:B------:R-:W-:Y:S02]  /*55e0*/  IMAD.MOV.U32 R19, RZ, RZ, R30 ;  /* 0x000000ffff137224 */ /* 0x000fe400078e001e */
[----:B------:R-:W-:-:S07]  /*55f0*/  IMAD.MOV.U32 R18, RZ, RZ, R31 ;  /* 0x000000ffff127224 */ /* 0x000fce00078e001f */
.L_x_1144:
[----:B------:R-:W-:Y:S05]  /*5600*/  BSYNC.RECONVERGENT B0 ;  /* 0x0000000000007941 */ /* 0x000fea0003800200 */
.L_x_1143:
[----:B------:R-:W-:-:S07]  /*5610*/  IMAD.MOV.U32 R42, RZ, RZ, 0x2 ;  /* 0x00000002ff2a7424 */ /* 0x000fce00078e00ff */
.L_x_1246:
        /* <DEDUP_REMOVED lines=15> */
[----:B------:R-:W-:-:S03]  /*5710*/  LEA R41, R42, R37, 0x2 ;  /* 0x000000252a297211 */ /* 0x000fc600078e10ff */
[----:B------:R-:W-:Y:S02]  /*5720*/  LEA R31, R36, UR4, 0x6 ;  /* 0x00000004241f7c11 */ /* 0x000fe4000f8e30ff */
[----:B------:R-:W-:Y:S02]  /*5730*/  VIMNMX R40, PT, PT, R38, R41, PT ;  /* 0x0000002926287248 */ /* 0x000fe40003fe0100 */
[----:B------:R-:W-:Y:S01]  /*5740*/  VIADDMNMX R41, R37, -R30, R44, PT ;  /* 0x8000001e25297246 */ /* 0x000fe2000380012c */
[----:B------:R0:W-:Y:S02]  /*5750*/  STS.128 [R31], R8 ;  /* 0x000000081f007388 */ /* 0x0001e40000000c00 */
[----:B------:R-:W-:Y:S02]  /*5760*/  IMAD.IADD R39, R40, 0x1, -R37 ;  /* 0x0000000128277824 */ /* 0x000fe400078e0a25 */
[----:B------:R0:W-:Y:S03]  /*5770*/  STS.128 [R31+0x10], R12 ;  /* 0x0000100c1f007388 */ /* 0x0001e60000000c00 */
        /* <DEDUP_REMOVED lines=9> */
.L_x_1229:
        /* <DEDUP_REMOVED lines=18> */
.L_x_1228:
[----:B------:R-:W-:Y:S05]  /*5930*/  BSYNC.RECONVERGENT B0 ;  /* 0x0000000000007941 */ /* 0x000fea0003800200 */
.L_x_1227:
        /* <DEDUP_REMOVED lines=15> */
.L_x_1231:
[----:B------:R-:W-:Y:S05]  /*5a30*/  BSYNC.RECONVERGENT B0 ;  /* 0x0000000000007941 */ /* 0x000fea0003800200 */
.L_x_1230:
        /* <DEDUP_REMOVED lines=19> */
.L_x_1233:
[----:B------:R-:W-:Y:S05]  /*5b70*/  BSYNC.RECONVERGENT B0 ;  /* 0x0000000000007941 */ /* 0x000fea0003800200 */
.L_x_1232:
[----:B------:R-:W-:Y:S01]  /*5b80*/  @!P0 IMAD.MOV R13, RZ, RZ, R11 ;  /* 0x000000ffff0d8224 */ /* 0x000fe200078e020b */
[----:B------:R-:W-:Y:S01]  /*5b90*/  @P0 IADD3 R12, PT, PT, R10, RZ, RZ ;  /* 0x000000ff0a0c0210 */ /* 0x000fe20007ffe0ff */
[----:B------:R-:W-:Y:S01]  /*5ba0*/  BSSY.RECONVERGENT B0, `(.L_x_1234) ;  /* 0x000000f000007945 */ /* 0x000fe20003800200 */
        /* <DEDUP_REMOVED lines=14> */
.L_x_1235:
[----:B------:R-:W-:Y:S05]  /*5c90*/  BSYNC.RECONVERGENT B0 ;  /* 0x0000000000007941 */ /* 0x000fea0003800200 */
.L_x_1234:
        /* <DEDUP_REMOVED lines=26> */
.L_x_1237:
[----:B------:R-:W-:Y:S05]  /*5e40*/  BSYNC.RECONVERGENT B0 ;  /* 0x0000000000007941 */ /* 0x000fea0003800200 */
.L_x_1236:
[----:B------:R-:W-:Y:S01]  /*5e50*/  @!P0 IMAD.MOV R18, RZ, RZ, R14 ;  /* 0x000000ffff128224 */ /* 0x000fe200078e020e */
[----:B------:R-:W-:Y:S01]  /*5e60*/  BSSY.RECONVERGENT B0, `(.L_x_1238) ;  /* 0x0000012000007945 */ /* 0x000fe20003800200 */
[----:B------:R-:W-:Y:S01]  /*5e70*/  @P0 IMAD.MOV R20, RZ, RZ, R16 ;  /* 0x000000ffff140224 */ /* 0x000fe200078e0210 */
[----:B012---:R-:W-:Y:S01]  /*5e80*/  SEL R15, R31, R23, P0 ;  /* 0x000000171f0f7207 */ /* 0x007fe20000000000 */
[C-C-:B------:R-:W-:Y:S01]  /*5e90*/  @P0 IMAD R17, R18.reuse, 0x8, R39.reuse ;  /* 0x0000000812110824 */ /* 0x140fe200078e0227 */
[----:B------:R-:W-:Y:S01]  /*5ea0*/  ISETP.GE.AND P1, PT, R18, R40, PT ;  /* 0x000000281200720c */ /* 0x000fe20003f26270 */
[----:B------:R-:W-:Y:S01]  /*5eb0*/  @!P0 IMAD R16, R20, 0x8, R39 ;  /* 0x0000000814108824 */ /* 0x000fe200078e0227 */
        /* <DEDUP_REMOVED lines=12> */
.L_x_1239:
[----:B------:R-:W-:Y:S05]  /*5f80*/  BSYNC.RECONVERGENT B0 ;  /* 0x0000000000007941 */ /* 0x000fea0003800200 */
.L_x_1238:
[----:B------:R-:W-:Y:S01]  /*5f90*/  @!P0 IMAD.MOV R19, RZ, RZ, R18 ;  /* 0x000000ffff138224 */ /* 0x000fe200078e0212 */
[----:B------:R-:W-:Y:S01]  /*5fa0*/  @P0 IADD3 R44, PT, PT, R20, RZ, RZ ;  /* 0x000000ff142c0210 */ /* 0x000fe20007ffe0ff */
[----:B------:R-:W-:Y:S01]  /*5fb0*/  BSSY.RECONVERGENT B0, `(.L_x_1240) ;  /* 0x0000010000007945 */ /* 0x000fe20003800200 */
[----:B012---:R-:W-:Y:S01]  /*5fc0*/  SEL R17, R31, R23, P0 ;  /* 0x000000171f117207 */ /* 0x007fe20000000000 */
[C-C-:B------:R-:W-:Y:S01]  /*5fd0*/  @P0 IMAD R21, R19.reuse, 0x8, R39.reuse ;  /* 0x0000000813150824 */ /* 0x140fe200078e0227 */
[----:B------:R-:W-:Y:S01]  /*5fe0*/  ISETP.GE.AND P1, PT, R19, R40, PT ;  /* 0x000000281300720c */ /* 0x000fe20003f26270 */
[----:B------:R-:W-:Y:S01]  /*5ff0*/  @!P0 IMAD R18, R44, 0x8, R39 ;  /* 0x000000082c128824 */ /* 0x000fe200078e0227 */
[----:B------:R-:W-:Y:S01]  /*6000*/  SEL R16, R30, R22, P0 ;  /* 0x000000161e107207 */ /* 0x000fe20000000000 */
        /* <DEDUP_REMOVED lines=10> */
.L_x_1241:
[----:B------:R-:W-:Y:S05]  /*60b0*/  BSYNC.RECONVERGENT B0 ;  /* 0x0000000000007941 */ /* 0x000fea0003800200 */
.L_x_1240:
[----:B0-----:R-:W-:Y:S01]  /*60c0*/  VIADD R21, R19, 0x1 ;  /* 0x0000000113157836 */ /* 0x001fe20000000000 */
[----:B------:R-:W-:Y:S01]  /*60d0*/  BSSY.RECONVERGENT B0, `(.L_x_1242) ;  /* 0x0000012000007945 */ /* 0x000fe20003800200 */
[----:B------:R-:W-:Y:S01]  /*60e0*/  @!P0 IMAD.MOV R21, RZ, RZ, R19 ;  /* 0x000000ffff158224 */ /* 0x000fe200078e0213 */
[----:B-12---:R-:W-:Y:S01]  /*60f0*/  SEL R19, R31, R23, P0 ;  /* 0x000000171f137207 */ /* 0x006fe20000000000 */
[----:B------:R-:W-:Y:S01]  /*6100*/  @P0 IMAD.MOV R20, RZ, RZ, R44 ;  /* 0x000000ffff140224 */ /* 0x000fe200078e022c */
[----:B------:R-:W-:Y:S01]  /*6110*/  SEL R18, R30, R22, P0 ;  /* 0x000000161e127207 */ /* 0x000fe20000000000 */
[C-C-:B------:R-:W-:Y:S01]  /*6120*/  @P0 IMAD R44, R21.reuse, 0x8, R39.reuse ;  /* 0x00000008152c0824 */ /* 0x140fe200078e0227 */
[C---:B------:R-:W-:Y:S01]  /*6130*/  ISETP.GE.AND P1, PT, R21.reuse, R40, PT ;  /* 0x000000281500720c */ /* 0x040fe20003f26270 */
        /* <DEDUP_REMOVED lines=11> */
.L_x_1243:
[----:B------:R-:W-:Y:S05]  /*61f0*/  BSYNC.RECONVERGENT B0 ;  /* 0x0000000000007941 */ /* 0x000fea0003800200 */
.L_x_1242:
[----:B------:R-:W-:Y:S01]  /*6200*/  @!P0 IMAD.MOV R41, RZ, RZ, R21 ;  /* 0x000000ffff298224 */ /* 0x000fe200078e0215 */
[----:B------:R-:W-:Y:S01]  /*6210*/  BSSY.RECONVERGENT B0, `(.L_x_1244) ;  /* 0x0000011000007945 */ /* 0x000fe20003800200 */
[----:B0-----:R-:W-:Y:S01]  /*6220*/  VIADD R44, R20, 0x1 ;  /* 0x00000001142c7836 */ /* 0x001fe20000000000 */
[----:B-12---:R-:W-:Y:S01]  /*6230*/  SEL R21, R31, R23, P0 ;  /* 0x000000171f157207 */ /* 0x006fe20000000000 */
        /* <DEDUP_REMOVED lines=14> */
.L_x_1245:
[----:B------:R-:W-:Y:S05]  /*6320*/  BSYNC.RECONVERGENT B0 ;  /* 0x0000000000007941 */ /* 0x000fea0003800200 */
.L_x_1244:
[C---:B------:R-:W-:Y:S01]  /*6330*/  ISETP.GE.U32.AND P1, PT, R42.reuse, 0x81, PT ;  /* 0x000000812a00780c */ /* 0x040fe20003f26070 */
[----:B------:R-:W-:Y:S01]  /*6340*/  IMAD.SHL.U32 R42, R42, 0x2, RZ ;  /* 0x000000022a2a7824 */ /* 0x000fe200078e00ff */
[----:B-12---:R-:W-:Y:S02]  /*6350*/  SEL R23, R31, R23, P0 ;  /* 0x000000171f177207 */ /* 0x006fe40000000000 */
[----:B------:R-:W-:-:S09]  /*6360*/  SEL R22, R30, R22, P0 ;  /* 0x000000161e167207 */ /* 0x000fd20000000000 */
[----:B------:R-:W-:Y:S05]  /*6370*/  @!P1 BRA `(.L_x_1246) ;  /* 0xfffffff000a89947 */ /* 0x000fea000383ffff */
[----:B------:R-:W1:Y:S01]  /*6380*/  LDCU.U8 UR4, c[0x0][0x380] ;  /* 0x00007000ff0477ac */ /* 0x000e620008000000 */
[C---:B------:R-:W-:Y:S01]  /*6390*/  IADD3 R37, PT, PT, R35.reuse, 0xa0, RZ ;  /* 0x000000a023257810 */ /* 0x040fe20007ffe0ff */
[C---:B------:R-:W-:Y:S02]  /*63a0*/  VIADD R30, R35.reuse, 0x60 ;  /* 0x00000060231e7836 */ /* 0x040fe40000000000 */
[----:B------:R-:W-:Y:S01]  /*63b0*/  VIADD R31, R35, 0xe0 ;  /* 0x000000e0231f7836 */ /* 0x000fe20000000000 */
[----:B-1----:R-:W-:-:S04]  /*63c0*/  UPRMT UR4, UR4, 0x8880, URZ ;  /* 0x0000888004047896 */ /* 0x002fc800080000ff */
[----:B------:R-:W-:Y:S01]  /*63d0*/  UISETP.NE.AND UP0, UPT, UR4, URZ, UPT ;  /* 0x000000ff0400728c */ /* 0x000fe2000bf05270 */
[----:B------:R-:W-:Y:S08]  /*63e0*/  BAR.SYNC.DEFER_BLOCKING 0x0 ;  /* 0x0000000000007b1d */ /* 0x000ff00000010000 */
[----:B------:R-:W-:Y:S05]  /*63f0*/  BRA.U !UP0, `(.L_x_1247) ;  /* 0x0000000108f47547 */ /* 0x000fea000b800000 */
[----:B------:R-:W-:Y:S01]  /*6400*/  ISETP.NE.AND P0, PT, R36, RZ, PT ;  /* 0x000000ff2400720c */ /* 0x000fe20003f05270 */
        /* <DEDUP_REMOVED lines=20> */
[----:B------:R-:W0:Y:S01]  /*6550*/  S2R R36, SR_TID.X ;  /* 0x0000000000247919 */ /* 0x000e220000002100 */
[----:B--2---:R-:W2:Y:S01]  /*6560*/  S2R R2, SR_CTAID.X ;  /* 0x0000000000027919 */ /* 0x004ea20000002500 */
[----:B------:R-:W3:Y:S01]  /*6570*/  LDS R0, [R39+0x4200] ;  /* 0x0042000027007984 */ /* 0x000ee20000000800 */
[----:B0-----:R-:W-:-:S05]  /*6580*/  IMAD.SHL.U32 R3, R36, 0x8, RZ ;  /* 0x0000000824037824 */ /* 0x001fca00078e00ff */
[----:B------:R-:W-:-:S04]  /*6590*/  LOP3.LUT R3, R3, 0x1f00, RZ, 0xc0, !PT ;  /* 0x00001f0003037812 */ /* 0x000fc800078ec0ff */
[----:B------:R-:W-:Y:S02]  /*65a0*/  LOP3.LUT R36, R3, 0x1f, R36, 0xf8, !PT ;  /* 0x0000001f03247812 */ /* 0x000fe400078ef824 */
[----:B--2---:R-:W-:-:S03]  /*65b0*/  LEA R3, P1, R2, R35, 0xb ;  /* 0x0000002302037211 */ /* 0x004fc600078258ff */
[C---:B------:R-:W-:Y:S01]  /*65c0*/  VIADD R15, R36.reuse, 0x20 ;  /* 0x00000020240f7836 */ /* 0x040fe20000000000 */
[----:B-1----:R-:W-:Y:S01]  /*65d0*/  LEA R2, P3, R3, UR4, 0x3 ;  /* 0x0000000403027c11 */ /* 0x002fe2000f8618ff */
[----:B------:R-:W-:Y:S02]  /*65e0*/  VIADD R17, R36, 0x40 ;  /* 0x0000004024117836 */ /* 0x000fe40000000000 */
[----:B------:R-:W-:-:S05]  /*65f0*/  IMAD.X R14, RZ, RZ, RZ, P1 ;  /* 0x000000ffff0e7224 */ /* 0x000fca00008e06ff */
[----:B------:R-:W-:Y:S02]  /*6600*/  LEA.HI.X R3, R3, UR5, R14, 0x3, P3 ;  /* 0x0000000503037c11 */ /* 0x000fe400098f1c0e */
[-C--:B---3--:R-:W-:Y:S02]  /*6610*/  ISETP.GE.AND P0, PT, R35, R0.reuse, PT ;  /* 0x000000002300720c */ /* 0x088fe40003f06270 */
[-C--:B------:R-:W-:Y:S01]  /*6620*/  ISETP.GE.AND P1, PT, R15, R0.reuse, PT ;  /* 0x000000000f00720c */ /* 0x080fe20003f26270 */
[C---:B------:R-:W-:Y:S01]  /*6630*/  VIADD R15, R36.reuse, 0xc0 ;  /* 0x000000c0240f7836 */ /* 0x040fe20000000000 */
[-C--:B------:R-:W-:Y:S01]  /*6640*/  ISETP.GE.AND P2, PT, R17, R0.reuse, PT ;  /* 0x000000001100720c */ /* 0x080fe20003f46270 */
[----:B------:R-:W-:Y:S01]  /*6650*/  VIADD R17, R36, 0x80 ;  /* 0x0000008024117836 */ /* 0x000fe20000000000 */
        /* <DEDUP_REMOVED lines=23> */
.L_x_1247:
        /* <DEDUP_REMOVED lines=25> */
[----:B------:R-:W-:Y:S02]  /*6960*/  LOP3.LUT R15, R3, 0x1f00, RZ, 0xc0, !PT ;  /* 0x00001f00030f7812 */ /* 0x000fe400078ec0ff */
[----:B--2---:R-:W-:Y:S02]  /*6970*/  LEA R3, P0, R2, R35, 0xb ;  /* 0x0000002302037211 */ /* 0x004fe400078058ff */
[----:B------:R-:W-:-:S03]  /*6980*/  LOP3.LUT R15, R15, 0x1f, R36, 0xf8, !PT ;  /* 0x0000001f0f0f7812 */ /* 0x000fc600078ef824 */
[----:B------:R-:W-:Y:S01]  /*6990*/  IMAD.X R14, RZ, RZ, RZ, P0 ;  /* 0x000000ffff0e7224 */ /* 0x000fe200000e06ff */
[----:B-1----:R-:W-:Y:S01]  /*69a0*/  LEA R2, P0, R3, UR4, 0x3 ;  /* 0x0000000403027c11 */ /* 0x002fe2000f8018ff */
[C---:B------:R-:W-:Y:S02]  /*69b0*/  VIADD R17, R15.reuse, 0x40 ;  /* 0x000000400f117836 */ /* 0x040fe40000000000 */
[----:B------:R-:W-:Y:S01]  /*69c0*/  VIADD R19, R15, 0x20 ;  /* 0x000000200f137836 */ /* 0x000fe20000000000 */
[----:B------:R-:W-:Y:S02]  /*69d0*/  LEA.HI.X R3, R3, UR5, R14, 0x3, P0 ;  /* 0x0000000503037c11 */ /* 0x000fe400080f1c0e */
[-C--:B---3--:R-:W-:Y:S02]  /*69e0*/  ISETP.GE.AND P6, PT, R35, R0.reuse, PT ;  /* 0x000000002300720c */ /* 0x088fe40003fc6270 */
[-C--:B------:R-:W-:Y:S01]  /*69f0*/  ISETP.GE.AND P4, PT, R17, R0.reuse, PT ;  /* 0x000000001100720c */ /* 0x080fe20003f86270 */
[----:B------:R-:W-:Y:S01]  /*6a00*/  VIADD R17, R15, 0x80 ;  /* 0x000000800f117836 */ /* 0x000fe20000000000 */
[-C--:B------:R-:W-:Y:S01]  /*6a10*/  ISETP.GE.AND P5, PT, R19, R0.reuse, PT ;  /* 0x000000001300720c */ /* 0x080fe20003fa6270 */
[----:B------:R-:W-:Y:S01]  /*6a20*/  VIADD R15, R15, 0xc0 ;  /* 0x000000c00f0f7836 */ /* 0x000fe20000000000 */
[----:B------:R-:W-:-:S02]  /*6a30*/  ISETP.GE.AND P3, PT, R30, R0, PT ;  /* 0x000000001e00720c */ /* 0x000fc40003f66270 */
[-C--:B------:R-:W-:Y:S02]  /*6a40*/  ISETP.GE.AND P2, PT, R17, R0.reuse, PT ;  /* 0x000000001100720c */ /* 0x080fe40003f46270 */
        /* <DEDUP_REMOVED lines=21> */
.L_x_1248:
        /* <DEDUP_REMOVED lines=14> */
.L_x_1464:


//--------------------- .text._ZN3cub18CUB_300001_SM_10006detail8for_each13static_kernelINS2_12policy_hub_t12policy_500_tElN6thrust24THRUST_300001_SM_1000_NS8cuda_cub6__fill7functorIP6EntitySB_EEEEvT0_T1_ --------------------------
	.section	.text._ZN3cub18CUB_300001_SM_10006detail8for_each13static_kernelINS2_12policy_hub_t12policy_500_tElN6thrust24THRUST_300001_SM_1000_NS8cuda_cub6__fill7functorIP6EntitySB_EEEEvT0_T1_,"ax",@progbits
	.align	128
        .global         _ZN3cub18CUB_300001_SM_10006detail8for_each13static_kernelINS2_12policy_hub_t12policy_500_tElN6thrust24THRUST_300001_SM_1000_NS8cuda_cub6__fill7functorIP6EntitySB_EEEEvT0_T1_
        .type           _ZN3cub18CUB_300001_SM_10006detail8for_each13static_kernelINS2_12policy_hub_t12policy_500_tElN6thrust24THRUST_300001_SM_1000_NS8cuda_cub6__fill7functorIP6EntitySB_EEEEvT0_T1_,@function
        .size           _ZN3cub18CUB_300001_SM_10006detail8for_each13static_kernelINS2_12policy_hub_t12policy_500_tElN6thrust24THRUST_300001_SM_1000_NS8cuda_cub6__fill7functorIP6EntitySB_EEEEvT0_T1_,(.L_x_1465 - _ZN3cub18CUB_300001_SM_10006detail8for_each13static_kernelINS2_12policy_hub_t12policy_500_tElN6thrust24THRUST_300001_SM_1000_NS8cuda_cub6__fill7functorIP6EntitySB_EEEEvT0_T1_)
        .other          _ZN3cub18CUB_300001_SM_10006detail8for_each13static_kernelINS2_12policy_hub_t12policy_500_tElN6thrust24THRUST_300001_SM_1000_NS8cuda_cub6__fill7functorIP6EntitySB_EEEEvT0_T1_,@"STO_CUDA_ENTRY STV_DEFAULT"
_ZN3cub18CUB_300001_SM_10006detail8for_each13static_kernelINS2_12policy_hub_t12policy_500_tElN6thrust24THRUST_300001_SM_1000_NS8cuda_cub6__fill7functorIP6EntitySB_EEEEvT0_T1_:
.text._ZN3cub18CUB_300001_SM_10006detail8for_each13static_kernelINS2_12policy_hub_t12policy_500_tElN6thrust24THRUST_300001_SM_1000_NS8cuda_cub6__fill7functorIP6EntitySB_EEEEvT0_T1_:
[----:B------:R-:W-:Y:S08]  /*0000*/  LDC R1, c[0x0][0x37c] ;  /* 0x0000df00ff017b82 */ /* 0x000ff00000000800 */
[----:B------:R-:W0:Y:S01]  /*0010*/  S2UR UR4, SR_CTAID.X ;  /* 0x00000000000479c3 */ /* 0x000e220000002500 */
[----:B------:R-:W1:Y:S01]  /*0020*/  LDCU.64 UR6, c[0x0][0x380] ;  /* 0x00007000ff0677ac */ /* 0x000e620008000a00 */
[----:B------:R-:W2:Y:S01]  /*0030*/  LDCU.64 UR8, c[0x0][0x358] ;  /* 0x00006b00ff0877ac */ /* 0x000ea20008000a00 */
[----:B0-----:R-:W-:-:S04]  /*0040*/  UIMAD.WIDE.U32 UR4, UR4, 0x200, URZ ;  /* 0x00000200040478a5 */ /* 0x001fc8000f8e00ff */
[----:B-1----:R-:W-:-:S04]  /*0050*/  UIADD3 UR6, UP0, UPT, -UR4, UR6, URZ ;  /* 0x0000000604067290 */ /* 0x002fc8000ff1e1ff */
[----:B------:R-:W-:Y:S02]  /*0060*/  UIADD3.X UR7, UPT, UPT, ~UR5, UR7, URZ, UP0, !UPT ;  /* 0x0000000705077290 */ /* 0x000fe400087fe5ff */
[----:B------:R-:W-:-:S04]  /*0070*/  UISETP.GE.U32.AND UP0, UPT, UR6, 0x200, UPT ;  /* 0x000002000600788c */ /* 0x000fc8000bf06070 */
[----:B------:R-:W-:-:S09]  /*0080*/  UISETP.GE.AND.EX UP0, UPT, UR7, URZ, UPT, UP0 ;  /* 0x000000ff0700728c */ /* 0x000fd2000bf06300 */
[----:B--2---:R-:W-:Y:S05]  /*0090*/  BRA.U !UP0, `(.L_x_1249) ;  /* 0x0000000108307547 */ /* 0x004fea000b800000 */
[----:B------:R-:W0:Y:S01]  /*00a0*/  S2R R0, SR_TID.X ;  /* 0x0000000000007919 */ /* 0x000e220000002100 */
[----:B------:R-:W1:Y:S01]  /*00b0*/  LDCU.64 UR6, c[0x0][0x388] ;  /* 0x00007100ff0677ac */ /* 0x000e620008000a00 */
[----:B------:R-:W2:Y:S01]  /*00c0*/  LDC.64 R4, c[0x0][0x390] ;  /* 0x0000e400ff047b82 */ /* 0x000ea20000000a00 */
[----:B0-----:R-:W-:-:S05]  /*00d0*/  IADD3 R0, P0, PT, R0, UR4, RZ ;  /* 0x0000000400007c10 */ /* 0x001fca000ff1e0ff */
[----:B------:R-:W-:Y:S01]  /*00e0*/  IMAD.X R3, RZ, RZ, UR5, P0 ;  /* 0x00000005ff037e24 */ /* 0x000fe200080e06ff */
[----:B-1----:R-:W-:-:S04]  /*00f0*/  LEA R2, P0, R0, UR6, 0x3 ;  /* 0x0000000600027c11 */ /* 0x002fc8000f8018ff */
[----:B------:R-:W-:-:S05]  /*0100*/  LEA.HI.X R3, R0, UR7, R3, 0x3, P0 ;  /* 0x0000000700037c11 */ /* 0x000fca00080f1c03 */
[----:B--2---:R-:W-:Y:S04]  /*0110*/  STG.E desc[UR8][R2.64], R4 ;  /* 0x0000000402007986 */ /* 0x004fe8000c101908 */
[----:B------:R-:W-:Y:S04]  /*0120*/  STG.E desc[UR8][R2.64+0x800], R4 ;  /* 0x0008000402007986 */ /* 0x000fe8000c101908 */
[----:B------:R-:W-:Y:S04]  /*0130*/  STG.E desc[UR8][R2.64+0x4], R5 ;  /* 0x0000040502007986 */ /* 0x000fe8000c101908 */
[----:B------:R-:W-:Y:S01]  /*0140*/  STG.E desc[UR8][R2.64+0x804], R5 ;  /* 0x0008040502007986 */ /* 0x000fe2000c101908 */
[----:B------:R-:W-:Y:S05]  /*0150*/  EXIT ;  /* 0x000000000000794d */ /* 0x000fea0003800000 */
.L_x_1249:
[----:B------:R-:W0:Y:S01]  /*0160*/  S2R R0, SR_TID.X ;  /* 0x0000000000007919 */ /* 0x000e220000002100 */
[----:B------:R-:W-:Y:S01]  /*0170*/  USHF.R.S32.HI UR7, URZ, 0x1f, UR6 ;  /* 0x0000001fff077899 */ /* 0x000fe20008011406 */
[----:B------:R-:W1:Y:S05]  /*0180*/  LDCU.64 UR10, c[0x0][0x388] ;  /* 0x00007100ff0a77ac */ /* 0x000e6a0008000a00 */
[----:B------:R-:W-:Y:S02]  /*0190*/  IMAD.U32 R2, RZ, RZ, UR7 ;  /* 0x00000007ff027e24 */ /* 0x000fe4000f8e00ff */
[----:B------:R-:W-:Y:S01]  /*01a0*/  IMAD.U32 R6, RZ, RZ, UR7 ;  /* 0x00000007ff067e24 */ /* 0x000fe2000f8e00ff */
[----:B0-----:R-:W-:-:S04]  /*01b0*/  ISETP.LT.U32.AND P0, PT, R0, UR6, PT ;  /* 0x0000000600007c0c */ /* 0x001fc8000bf01070 */
[----:B------:R-:W-:Y:S01]  /*01c0*/  ISETP.GT.AND.EX P0, PT, R2, RZ, PT, P0 ;  /* 0x000000ff0200720c */ /* 0x000fe20003f04300 */
[C---:B------:R-:W-:Y:S01]  /*01d0*/  VIADD R2, R0.reuse, 0x100 ;  /* 0x0000010000027836 */ /* 0x040fe20000000000 */
[----:B------:R-:W-:-:S04]  /*01e0*/  IADD3 R0, P2, PT, R0, UR4, RZ ;  /* 0x0000000400007c10 */ /* 0x000fc8000ff5e0ff */
[----:B------:R-:W-:Y:S01]  /*01f0*/  ISETP.LT.U32.AND P1, PT, R2, UR6, PT ;  /* 0x0000000602007c0c */ /* 0x000fe2000bf21070 */
[----:B------:R-:W-:Y:S01]  /*0200*/  IMAD.X R3, RZ, RZ, UR5, P2 ;  /* 0x00000005ff037e24 */ /* 0x000fe200090e06ff */
[----:B-1----:R-:W-:Y:S02]  /*0210*/  LEA R2, P2, R0, UR10, 0x3 ;  /* 0x0000000a00027c11 */ /* 0x002fe4000f8418ff */
[----:B------:R-:W-:Y:S02]  /*0220*/  ISETP.GT.AND.EX P1, PT, R6, RZ, PT, P1 ;  /* 0x000000ff0600720c */ /* 0x000fe40003f24310 */
[----:B------:R-:W-:Y:S01]  /*0230*/  LEA.HI.X R3, R0, UR11, R3, 0x3, P2 ;  /* 0x0000000b00037c11 */ /* 0x000fe200090f1c03 */
[----:B------:R-:W0:Y:S04]  /*0240*/  @P0 LDC.64 R4, c[0x0][0x390] ;  /* 0x0000e400ff040b82 */ /* 0x000e280000000a00 */
[----:B0-----:R0:W-:Y:S04]  /*0250*/  @P0 STG.E desc[UR8][R2.64], R4 ;  /* 0x0000000402000986 */ /* 0x0011e8000c101908 */
[----:B------:R0:W-:Y:S02]  /*0260*/  @P0 STG.E desc[UR8][R2.64+0x4], R5 ;  /* 0x0000040502000986 */ /* 0x0001e4000c101908 */
[----:B------:R-:W-:Y:S05]  /*0270*/  @!P1 EXIT ;  /* 0x000000000000994d */ /* 0x000fea0003800000 */
[----:B0-----:R-:W0:Y:S02]  /*0280*/  LDC.64 R4, c[0x0][0x390] ;  /* 0x0000e400ff047b82 */ /* 0x001e240000000a00 */
[----:B0-----:R-:W-:Y:S04]  /*0290*/  STG.E desc[UR8][R2.64+0x800], R4 ;  /* 0x0008000402007986 */ /* 0x001fe8000c101908 */
[----:B------:R-:W-:Y:S01]  /*02a0*/  STG.E desc[UR8][R2.64+0x804], R5 ;  /* 0x0008040502007986 */ /* 0x000fe2000c101908 */
[----:B------:R-:W-:Y:S05]  /*02b0*/  EXIT ;  /* 0x000000000000794d */ /* 0x000fea0003800000 */
.L_x_1250:
        /* <DEDUP_REMOVED lines=12> */
.L_x_1465:


//--------------------- .text._ZN3cub18CUB_300001_SM_10006detail11EmptyKernelIvEEvv --------------------------
	.section	.text._ZN3cub18CUB_300001_SM_10006detail11EmptyKernelIvEEvv,"ax",@progbits
	.align	128
        .global         _ZN3cub18CUB_300001_SM_10006detail11EmptyKernelIvEEvv
        .type           _ZN3cub18CUB_300001_SM_10006detail11EmptyKernelIvEEvv,@function
        .size           _ZN3cub18CUB_300001_SM_10006detail11EmptyKernelIvEEvv,(.L_x_1466 - _ZN3cub18CUB_300001_SM_10006detail11EmptyKernelIvEEvv)
        .other          _ZN3cub18CUB_300001_SM_10006detail11EmptyKernelIvEEvv,@"STO_CUDA_ENTRY STV_DEFAULT"
_ZN3cub18CUB_300001_SM_10006detail11EmptyKernelIvEEvv:
.text._ZN3cub18CUB_300001_SM_10006detail11EmptyKernelIvEEvv:
[----:B------:R-:W-:Y:S01]  /*0000*/  LDC R1, c[0x0][0x37c] ;  /* 0x0000df00ff017b82 */ /* 0x000fe20000000800 */
[----:B------:R-:W-:Y:S05]  /*0010*/  EXIT ;  /* 0x000000000000794d */ /* 0x000fea0003800000 */
.L_x_1251:
        /* <DEDUP_REMOVED lines=14> */
.L_x_1466:


//--------------------- .text._ZN6thrust24THRUST_300001_SM_1000_NS8cuda_cub4core6detail13_kernel_agentINS1_8__unique11UniqueAgentIP6EntityS8_8is_equaliPiEEJS8_S8_S9_SA_iN3cub18CUB_300001_SM_100013ScanTileStateIiLb1EEEmEEEvDpT0_ --------------------------
	.section	.text._ZN6thrust24THRUST_300001_SM_1000_NS8cuda_cub4core6detail13_kernel_agentINS1_8__unique11UniqueAgentIP6EntityS8_8is_equaliPiEEJS8_S8_S9_SA_iN3cub18CUB_300001_SM_100013ScanTileStateIiLb1EEEmEEEvDpT0_,"ax",@progbits
	.align	128
        .global         _ZN6thrust24THRUST_300001_SM_1000_NS8cuda_cub4core6detail13_kernel_agentINS1_8__unique11UniqueAgentIP6EntityS8_8is_equaliPiEEJS8_S8_S9_SA_iN3cub18CUB_300001_SM_100013ScanTileStateIiLb1EEEmEEEvDpT0_
        .type           _ZN6thrust24THRUST_300001_SM_1000_NS8cuda_cub4core6detail13_kernel_agentINS1_8__unique11UniqueAgentIP6EntityS8_8is_equaliPiEEJS8_S8_S9_SA_iN3cub18CUB_300001_SM_100013ScanTileStateIiLb1EEEmEEEvDpT0_,@function
        .size           _ZN6thrust24THRUST_300001_SM_1000_NS8cuda_cub4core6detail13_kernel_agentINS1_8__unique11UniqueAgentIP6EntityS8_8is_equaliPiEEJS8_S8_S9_SA_iN3cub18CUB_300001_SM_100013ScanTileStateIiLb1EEEmEEEvDpT0_,(.L_x_1467 - _ZN6thrust24THRUST_300001_SM_1000_NS8cuda_cub4core6detail13_kernel_agentINS1_8__unique11UniqueAgentIP6EntityS8_8is_equaliPiEEJS8_S8_S9_SA_iN3cub18CUB_300001_SM_100013ScanTileStateIiLb1EEEmEEEvDpT0_)
        .other          _ZN6thrust24THRUST_300001_SM_1000_NS8cuda_cub4core6detail13_kernel_agentINS1_8__unique11UniqueAgentIP6EntityS8_8is_equaliPiEEJS8_S8_S9_SA_iN3cub18CUB_300001_SM_100013ScanTileStateIiLb1EEEmEEEvDpT0_,@"STO_CUDA_ENTRY STV_DEFAULT"
_ZN6thrust24THRUST_300001_SM_1000_NS8cuda_cub4core6detail13_kernel_agentINS1_8__unique11UniqueAgentIP6EntityS8_8is_equaliPiEEJS8_S8_S9_SA_iN3cub18CUB_300001_SM_100013ScanTileStateIiLb1EEEmEEEvDpT0_:
.text._ZN6thrust24THRUST_300001_SM_1000_NS8cuda_cub4core6detail13_kernel_agentINS1_8__unique11UniqueAgentIP6EntityS8_8is_equaliPiEEJS8_S8_S9_SA_iN3cub18CUB_300001_SM_100013ScanTileStateIiLb1EEEmEEEvDpT0_:
[----:B------:R-:W-:Y:S01]  /*0000*/  LDC R1, c[0x0][0x37c] ;  /* 0x0000df00ff017b82 */ /* 0x000fe20000000800 */
[----:B------:R-:W0:Y:S01]  /*0010*/  S2R R9, SR_CTAID.X ;  /* 0x0000000000097919 */ /* 0x000e220000002500 */
[----:B------:R-:W1:Y:S01]  /*0020*/  LDCU UR4, c[0x0][0x3b0] ;  /* 0x00007600ff0477ac */ /* 0x000e620008000800 */
[----:B------:R-:W2:Y:S01]  /*0030*/  LDCU.64 UR6, c[0x0][0x358] ;  /* 0x00006b00ff0677ac */ /* 0x000ea20008000a00 */
[----:B-1----:R-:W-:-:S06]  /*0040*/  UIADD3 UR4, UPT, UPT, UR4, -0x1, URZ ;  /* 0xffffffff04047890 */ /* 0x002fcc000fffe0ff */
[C---:B0-----:R-:W-:Y:S01]  /*0050*/  ISETP.GE.AND P0, PT, R9.reuse, UR4, PT ;  /* 0x0000000409007c0c */ /* 0x041fe2000bf06270 */
[----:B------:R-:W-:-:S12]  /*0060*/  IMAD R11, R9, 0x140, RZ ;  /* 0x00000140090b7824 */ /* 0x000fd800078e02ff */
[----:B--2---:R-:W-:Y:S05]  /*0070*/  @P0 BRA `(.L_x_1252) ;  /* 0x0000002800cc0947 */ /* 0x004fea0003800000 */
[----:B------:R-:W-:-:S13]  /*0080*/  ISETP.NE.AND P0, PT, R9, RZ, PT ;  /* 0x000000ff0900720c */ /* 0x000fda0003f05270 */
[----:B------:R-:W-:Y:S05]  /*0090*/  @P0 BRA `(.L_x_1253) ;  /* 0x0000001000180947 */ /* 0x000fea0003800000 */
[----:B------:R-:W0:Y:S01]  /*00a0*/  S2R R0, SR_TID.X ;  /* 0x0000000000007919 */ /* 0x000e220000002100 */
[----:B------:R-:W1:Y:S01]  /*00b0*/  LDC.64 R4, c[0x0][0x380] ;  /* 0x0000e000ff047b82 */ /* 0x000e620000000a00 */
[C---:B0-----:R-:W-:Y:S02]  /*00c0*/  LOP3.LUT R2, R0.reuse, 0x1f, RZ, 0xc0, !PT ;  /* 0x0000001f00027812 */ /* 0x041fe400078ec0ff */
[----:B------:R-:W-:-:S03]  /*00d0*/  LOP3.LUT R3, R0, 0x3e0, RZ, 0xc0, !PT ;  /* 0x000003e000037812 */ /* 0x000fc600078ec0ff */
[----:B------:R-:W-:-:S04]  /*00e0*/  IMAD.IADD R2, R11, 0x1, R2 ;  /* 0x000000010b027824 */ /* 0x000fc800078e0202 */
[----:B------:R-:W-:-:S04]  /*00f0*/  IMAD R3, R3, 0x5, R2 ;  /* 0x0000000503037824 */ /* 0x000fc800078e0202 */
[----:B-1----:R-:W-:-:S05]  /*0100*/  IMAD.WIDE.U32 R4, R3, 0x8, R4 ;  /* 0x0000000803047825 */ /* 0x002fca00078e0004 */
        /* <DEDUP_REMOVED lines=9> */
[----:B------:R-:W5:Y:S01]  /*01a0*/  LDG.E.CONSTANT R21, desc[UR6][R4.64+0x404] ;  /* 0x0004040604157981 */ /* 0x000f62000c1e9900 */
[----:B------:R-:W0:Y:S01]  /*01b0*/  S2UR UR5, SR_CgaCtaId ;  /* 0x00000000000579c3 */ /* 0x000e220000008800 */
[----:B------:R-:W-:Y:S01]  /*01c0*/  SHF.R.U32.HI R3, RZ, 0x5, R0 ;  /* 0x00000005ff037819 */ /* 0x000fe20000011600 */
[----:B------:R-:W-:Y:S01]  /*01d0*/  UMOV UR4, 0x400 ;  /* 0x0000040000047882 */ /* 0x000fe20000000000 */
[----:B------:R-:W1:Y:S01]  /*01e0*/  S2R R2, SR_LANEID ;  /* 0x0000000000027919 */ /* 0x000e620000000000 */
[C---:B------:R-:W-:Y:S01]  /*01f0*/  ISETP.NE.AND P3, PT, R0.reuse, RZ, PT ;  /* 0x000000ff0000720c */ /* 0x040fe20003f65270 */
[----:B------:R-:W-:Y:S01]  /*0200*/  BSSY.RECONVERGENT B0, `(.L_x_1254) ;  /* 0x00000ed000007945 */ /* 0x000fe20003800200 */
[----:B------:R-:W-:Y:S01]  /*0210*/  ISETP.GE.U32.AND P6, PT, R0, 0x20, PT ;  /* 0x000000200000780c */ /* 0x000fe20003fc6070 */
[----:B0-----:R-:W-:-:S06]  /*0220*/  ULEA UR4, UR5, UR4, 0x18 ;  /* 0x0000000405047291 */ /* 0x001fcc000f8ec0ff */
[----:B------:R-:W-:Y:S01]  /*0230*/  LEA R14, R0, UR4, 0x3 ;  /* 0x00000004000e7c11 */ /* 0x000fe2000f8e18ff */
[----:B-1----:R-:W-:Y:S01]  /*0240*/  IMAD R8, R3, 0xa0, R2 ;  /* 0x000000a003087824 */ /* 0x002fe200078e0202 */
[----:B------:R-:W-:-:S04]  /*0250*/  ISETP.NE.AND P5, PT, R2, 0x1f, PT ;  /* 0x0000001f0200780c */ /* 0x000fc80003fa5270 */
[----:B------:R-:W-:-:S05]  /*0260*/  LEA R15, R8, UR4, 0x3 ;  /* 0x00000004080f7c11 */ /* 0x000fca000f8e18ff */
[----:B------:R-:W-:-:S04]  /*0270*/  IMAD R22, R2, 0x20, R15 ;  /* 0x0000002002167824 */ /* 0x000fc800078e020f */
[----:B------:R-:W-:Y:S01]  /*0280*/  @!P5 LEA R3, R3, UR4, 0x2 ;  /* 0x000000040303dc11 */ /* 0x000fe2000f8e10ff */
[----:B--2---:R-:W-:Y:S04]  /*0290*/  STS.64 [R15], R6 ;  /* 0x000000060f007388 */ /* 0x004fe80000000a00 */
[----:B---3--:R-:W-:Y:S04]  /*02a0*/  STS.64 [R15+0x100], R12 ;  /* 0x0001000c0f007388 */ /* 0x008fe80000000a00 */
[----:B----4-:R-:W-:Y:S04]  /*02b0*/  STS.64 [R15+0x200], R16 ;  /* 0x000200100f007388 */ /* 0x010fe80000000a00 */
[----:B-----5:R-:W-:Y:S04]  /*02c0*/  STS.64 [R15+0x300], R18 ;  /* 0x000300120f007388 */ /* 0x020fe80000000a00 */
[----:B------:R0:W-:Y:S01]  /*02d0*/  STS.64 [R15+0x400], R20 ;  /* 0x000400140f007388 */ /* 0x0001e20000000a00 */
[----:B------:R-:W-:-:S03]  /*02e0*/  NOP ;  /* 0x0000000000007918 */ /* 0x000fc60000000000 */
[----:B------:R-:W1:Y:S04]  /*02f0*/  LDS.64 R4, [R22+0x20] ;  /* 0x0000200016047984 */ /* 0x000e680000000a00 */
[----:B------:R-:W-:Y:S01]  /*0300*/  LDS.64 R10, [R22] ;  /* 0x00000000160a7984 */ /* 0x000fe20000000a00 */
[----:B0-----:R-:W-:-:S03]  /*0310*/  IMAD.MOV.U32 R21, RZ, RZ, 0x1 ;  /* 0x00000001ff157424 */ /* 0x001fc600078e00ff */
[----:B------:R-:W0:Y:S04]  /*0320*/  LDS.64 R8, [R22+0x8] ;  /* 0x0000080016087984 */ /* 0x000e280000000a00 */
[----:B------:R-:W2:Y:S04]  /*0330*/  LDS.64 R6, [R22+0x10] ;  /* 0x0000100016067984 */ /* 0x000ea80000000a00 */
[----:B------:R-:W-:Y:S01]  /*0340*/  LDS.64 R12, [R22+0x18] ;  /* 0x00001800160c7984 */ /* 0x000fe20000000a00 */
[----:B------:R-:W-:Y:S06]  /*0350*/  BAR.SYNC.DEFER_BLOCKING 0x0 ;  /* 0x0000000000007b1d */ /* 0x000fec0000010000 */
[----:B-1----:R-:W-:Y:S02]  /*0360*/  STS.64 [R14+0x230], R4 ;  /* 0x000230040e007388 */ /* 0x002fe40000000a00 */
[----:B------:R-:W-:Y:S01]  /*0370*/  BAR.SYNC.DEFER_BLOCKING 0x0 ;  /* 0x0000000000007b1d */ /* 0x000fe20000010000 */
[----:B0-----:R-:W-:-:S02]  /*0380*/  ISETP.NE.AND P0, PT, R11, R9, PT ;  /* 0x000000090b00720c */ /* 0x001fc40003f05270 */
[----:B--2---:R-:W-:Y:S02]  /*0390*/  ISETP.NE.AND P2, PT, R9, R7, PT ;  /* 0x000000070900720c */ /* 0x004fe40003f45270 */
[----:B------:R-:W-:Y:S01]  /*03a0*/  ISETP.NE.OR P0, PT, R10, R8, P0 ;  /* 0x000000080a00720c */ /* 0x000fe20000705670 */
[----:B------:R-:W0:Y:S02]  /*03b0*/  @P3 LDS.64 R16, [R14+0x228] ;  /* 0x000228000e103984 */ /* 0x000e240000000a00 */
[----:B------:R-:W-:Y:S01]  /*03c0*/  BAR.SYNC.DEFER_BLOCKING 0x0 ;  /* 0x0000000000007b1d */ /* 0x000fe20000010000 */
[----:B0-----:R-:W-:-:S04]  /*03d0*/  @P3 ISETP.NE.AND P1, PT, R17, R11, PT ;  /* 0x0000000b1100320c */ /* 0x001fc80003f25270 */
[----:B------:R-:W-:-:S04]  /*03e0*/  @P3 ISETP.NE.OR P1, PT, R16, R10, P1 ;  /* 0x0000000a1000320c */ /* 0x000fc80000f25670 */
[----:B------:R-:W-:Y:S02]  /*03f0*/  @P3 SEL R21, RZ, 0x1, !P1 ;  /* 0x00000001ff153807 */ /* 0x000fe40004800000 */
[----:B------:R-:W-:Y:S02]  /*0400*/  ISETP.NE.OR P1, PT, R8, R6, P2 ;  /* 0x000000060800720c */ /* 0x000fe40001725670 */
[----:B------:R-:W-:Y:S01]  /*0410*/  ISETP.NE.AND P2, PT, R7, R13, PT ;  /* 0x0000000d0700720c */ /* 0x000fe20003f45270 */
[----:B------:R-:W-:Y:S01]  /*0420*/  VIADD R22, R21, 0x1 ;  /* 0x0000000115167836 */ /* 0x000fe20000000000 */
[----:B------:R-:W-:Y:S01]  /*0430*/  ISETP.NE.AND P3, PT, R13, R5, PT ;  /* 0x000000050d00720c */ /* 0x000fe20003f65270 */
[----:B------:R-:W-:Y:S01]  /*0440*/  @!P0 IMAD.MOV R22, RZ, RZ, R21 ;  /* 0x000000ffff168224 */ /* 0x000fe200078e0215 */
[----:B------:R-:W-:Y:S02]  /*0450*/  ISETP.NE.OR P2, PT, R6, R12, P2 ;  /* 0x0000000c0600720c */ /* 0x000fe40001745670 */
[----:B------:R-:W-:Y:S01]  /*0460*/  ISETP.NE.OR P3, PT, R12, R4, P3 ;  /* 0x000000040c00720c */ /* 0x000fe20001f65670 */
[----:B------:R-:W-:-:S04]  /*0470*/  VIADD R20, R22, 0x1 ;  /* 0x0000000116147836 */ /* 0x000fc80000000000 */
[----:B------:R-:W-:-:S04]  /*0480*/  @!P1 IMAD.MOV R20, RZ, RZ, R22 ;  /* 0x000000ffff149224 */ /* 0x000fc800078e0216 */
[----:B------:R-:W-:Y:S02]  /*0490*/  VIADD R15, R20, 0x1 ;  /* 0x00000001140f7836 */ /* 0x000fe40000000000 */
[----:B------:R-:W-:-:S04]  /*04a0*/  @!P2 IMAD.MOV R15, RZ, RZ, R20 ;  /* 0x000000ffff0fa224 */ /* 0x000fc800078e0214 */
[----:B------:R-:W-:Y:S02]  /*04b0*/  VIADD R23, R15, 0x1 ;  /* 0x000000010f177836 */ /* 0x000fe40000000000 */
[----:B------:R-:W-:-:S05]  /*04c0*/  @!P3 IMAD.MOV R23, RZ, RZ, R15 ;  /* 0x000000ffff17b224 */ /* 0x000fca00078e020f */
        /* <DEDUP_REMOVED lines=10> */
[----:B------:R-:W-:-:S04]  /*0570*/  ISETP.NE.AND P4, PT, R0, RZ, PT ;  /* 0x000000ff0000720c */ /* 0x000fc80003f85270 */
[----:B------:R-:W-:Y:S01]  /*0580*/  @!P5 STS [R3], R26 ;  /* 0x0000001a0300d388 */ /* 0x000fe20000000800 */
[----:B------:R-:W-:Y:S01]  /*0590*/  BAR.SYNC.DEFER_BLOCKING 0x0 ;  /* 0x0000000000007b1d */ /* 0x000fe20000010000 */
[----:B------:R-:W-:Y:S01]  /*05a0*/  ISETP.NE.AND P5, PT, R2, RZ, PT ;  /* 0x000000ff0200720c */ /* 0x000fe20003fa5270 */
[----:B------:R-:W-:-:S06]  /*05b0*/  IMAD.IADD R2, R26, 0x1, -R23 ;  /* 0x000000011a027824 */ /* 0x000fcc00078e0a17 */
[----:B------:R-:W0:Y:S01]  /*05c0*/  @!P4 LDC.64 R16, c[0x0][0x3a8] ;  /* 0x0000ea00ff10cb82 */ /* 0x000e220000000a00 */
[----:B------:R-:W-:Y:S01]  /*05d0*/  SEL R24, R2, RZ, P5 ;  /* 0x000000ff02187207 */ /* 0x000fe20002800000 */
[----:B------:R-:W-:Y:S01]  /*05e0*/  @!P4 IMAD.MOV.U32 R2, RZ, RZ, 0x65 ;  /* 0x00000065ff02c424 */ /* 0x000fe200078e00ff */
[----:B------:R-:W1:Y:S02]  /*05f0*/  LDS.64 R18, [UR4] ;  /* 0x00000004ff127984 */ /* 0x000e640008000a00 */
[C---:B-1----:R-:W-:Y:S01]  /*0600*/  IMAD.IADD R3, R18.reuse, 0x1, R19 ;  /* 0x0000000112037824 */ /* 0x042fe200078e0213 */
[----:B------:R-:W-:Y:S02]  /*0610*/  SEL R23, R18, RZ, P6 ;  /* 0x000000ff12177207 */ /* 0x000fe40003000000 */
[----:B------:R-:W-:Y:S02]  /*0620*/  ISETP.NE.AND P6, PT, R21, RZ, PT ;  /* 0x000000ff1500720c */ /* 0x000fe40003fc5270 */
[----:B0-----:R0:W-:Y:S01]  /*0630*/  @!P4 ST.E.64.STRONG.GPU desc[UR6][R16.64+0x100], R2 ;  /* 0x000100021000c985 */ /* 0x0011e2000c10fb06 */
[----:B------:R-:W-:-:S04]  /*0640*/  IMAD.IADD R23, R23, 0x1, R24 ;  /* 0x0000000117177824 */ /* 0x000fc800078e0218 */
[----:B------:R-:W-:Y:S02]  /*0650*/  @P0 IMAD.IADD R21, R23, 0x1, R21 ;  /* 0x0000000117150824 */ /* 0x000fe400078e0215 */
[--C-:B------:R-:W-:Y:S02]  /*0660*/  @P3 IMAD.IADD R18, R15, 0x1, R23.reuse ;  /* 0x000000010f123824 */ /* 0x100fe400078e0217 */
[--C-:B------:R-:W-:Y:S01]  /*0670*/  @P1 IMAD.IADD R22, R22, 0x1, R23.reuse ;  /* 0x0000000116161824 */ /* 0x100fe200078e0217 */
[----:B------:R-:W-:Y:S01]  /*0680*/  @P0 LEA R21, R21, UR4, 0x3 ;  /* 0x0000000415150c11 */ /* 0x000fe2000f8e18ff */
[----:B------:R-:W-:Y:S01]  /*0690*/  @P2 IMAD.IADD R20, R20, 0x1, R23 ;  /* 0x0000000114142824 */ /* 0x000fe200078e0217 */
[----:B------:R-:W-:Y:S01]  /*06a0*/  @P6 LEA R15, R23, UR4, 0x3 ;  /* 0x00000004170f6c11 */ /* 0x000fe2000f8e18ff */
[----:B------:R-:W-:Y:S01]  /*06b0*/  BAR.SYNC.DEFER_BLOCKING 0x0 ;  /* 0x0000000000007b1d */ /* 0x000fe20000010000 */
[----:B------:R-:W-:Y:S02]  /*06c0*/  @P1 LEA R22, R22, UR4, 0x3 ;  /* 0x0000000416161c11 */ /* 0x000fe4000f8e18ff */
[----:B------:R-:W-:-:S02]  /*06d0*/  @P2 LEA R20, R20, UR4, 0x3 ;  /* 0x0000000414142c11 */ /* 0x000fc4000f8e18ff */
[----:B------:R-:W-:Y:S01]  /*06e0*/  @P3 LEA R18, R18, UR4, 0x3 ;  /* 0x0000000412123c11 */ /* 0x000fe2000f8e18ff */
[----:B------:R0:W-:Y:S04]  /*06f0*/  @P6 STS.64 [R15], R10 ;  /* 0x0000000a0f006388 */ /* 0x0001e80000000a00 */
[----:B------:R0:W-:Y:S01]  /*0700*/  @P0 STS.64 [R21], R8 ;  /* 0x0000000815000388 */ /* 0x0001e20000000a00 */
[----:B------:R-:W-:-:S03]  /*0710*/  ISETP.GE.AND P0, PT, R0, R3, PT ;  /* 0x000000030000720c */ /* 0x000fc60003f06270 */
[----:B------:R0:W-:Y:S04]  /*0720*/  @P1 STS.64 [R22], R6 ;  /* 0x0000000616001388 */ /* 0x0001e80000000a00 */
[----:B------:R0:W-:Y:S04]  /*0730*/  @P2 STS.64 [R20], R12 ;  /* 0x0000000c14002388 */ /* 0x0001e80000000a00 */
[----:B------:R0:W-:Y:S01]  /*0740*/  @P3 STS.64 [R18], R4 ;  /* 0x0000000412003388 */ /* 0x0001e20000000a00 */
[----:B------:R-:W-:Y:S06]  /*0750*/  BAR.SYNC.DEFER_BLOCKING 0x0 ;  /* 0x0000000000007b1d */ /* 0x000fec0000010000 */
        /* <DEDUP_REMOVED lines=9> */
[----:B------:R-:W-:-:S05]  /*07f0*/  LEA.HI R2, R2, 0x1, RZ, 0x1a ;  /* 0x0000000102027811 */ /* 0x000fca00078fd0ff */
[C---:B------:R-:W-:Y:S01]  /*0800*/  IMAD.SHL.U32 R6, R2.reuse, 0x40, RZ ;  /* 0x0000004002067824 */ /* 0x040fe200078e00ff */
[----:B------:R-:W-:-:S04]  /*0810*/  LOP3.LUT R2, R2, 0x3, RZ, 0xc0, !PT ;  /* 0x0000000302027812 */ /* 0x000fc800078ec0ff */
[----:B------:R-:W-:Y:S01]  /*0820*/  LOP3.LUT R7, R6, 0xc0, RZ, 0xc0, !PT ;  /* 0x000000c006077812 */ /* 0x000fe200078ec0ff */
[----:B------:R-:W-:Y:S02]  /*0830*/  IMAD.MOV R2, RZ, RZ, -R2 ;  /* 0x000000ffff027224 */ /* 0x000fe400078e0a02 */
[----:B0-----:R-:W-:-:S04]  /*0840*/  IMAD.WIDE.U32 R4, R0, 0x8, R4 ;  /* 0x0000000800047825 */ /* 0x001fc800078e0004 */
[----:B------:R-:W-:Y:S01]  /*0850*/  IMAD.IADD R0, R0, 0x1, R7 ;  /* 0x0000000100007824 */ /* 0x000fe200078e0207 */
[----:B------:R-:W-:-:S05]  /*0860*/  IADD3 R8, P0, PT, R4, 0x4, RZ ;  /* 0x0000000404087810 */ /* 0x000fca0007f1e0ff */
[----:B------:R-:W-:-:S08]  /*0870*/  IMAD.X R9, RZ, RZ, R5, P0 ;  /* 0x000000ffff097224 */ /* 0x000fd000000e0605 */
.L_x_1258:
[----:B0-----:R0:W1:Y:S01]  /*0880*/  LDS.64 R6, [R14] ;  /* 0x000000000e067984 */ /* 0x0010620000000a00 */
[----:B------:R-:W-:Y:S02]  /*0890*/  IMAD.MOV.U32 R4, RZ, RZ, R8 ;  /* 0x000000ffff047224 */ /* 0x000fe400078e0008 */
[----:B------:R-:W-:Y:S02]  /*08a0*/  IMAD.MOV.U32 R5, RZ, RZ, R9 ;  /* 0x000000ffff057224 */ /* 0x000fe400078e0009 */
[----:B------:R-:W-:Y:S01]  /*08b0*/  VIADD R2, R2, 0x1 ;  /* 0x0000000102027836 */ /* 0x000fe20000000000 */
[----:B------:R-:W-:Y:S01]  /*08c0*/  IADD3 R8, P2, PT, R4, 0x200, RZ ;  /* 0x0000020004087810 */ /* 0x000fe20007f5e0ff */
[----:B0-----:R-:W-:-:S03]  /*08d0*/  VIADD R14, R14, 0x200 ;  /* 0x000002000e0e7836 */ /* 0x001fc60000000000 */
[----:B------:R-:W-:Y:S01]  /*08e0*/  ISETP.NE.AND P0, PT, R2, RZ, PT ;  /* 0x000000ff0200720c */ /* 0x000fe20003f05270 */
[----:B------:R-:W-:Y:S01]  /*08f0*/  IMAD.X R9, RZ, RZ, R5, P2 ;  /* 0x000000ffff097224 */ /* 0x000fe200010e0605 */
[----:B-1----:R0:W-:Y:S04]  /*0900*/  STG.E desc[UR6][R4.64+-0x4], R6 ;  /* 0xfffffc0604007986 */ /* 0x0021e8000c101906 */
[----:B------:R0:W-:Y:S07]  /*0910*/  STG.E desc[UR6][R4.64], R7 ;  /* 0x0000000704007986 */ /* 0x0001ee000c101906 */
[----:B------:R-:W-:Y:S05]  /*0920*/  @P0 BRA `(.L_x_1258) ;  /* 0xfffffffc00d40947 */ /* 0x000fea000383ffff */
.L_x_1257:
[----:B------:R-:W-:Y:S05]  /*0930*/  BSYNC.RECONVERGENT B1 ;  /* 0x0000000000017941 */ /* 0x000fea0003800200 */
.L_x_1256:
[----:B------:R-:W-:Y:S05]  /*0940*/  @!P1 BRA `(.L_x_1255) ;  /* 0x0000000400e09947 */ /* 0x000fea0003800000 */
[----:B0-----:R-:W0:Y:S01]  /*0950*/  LDC.64 R4, c[0x0][0x388] ;  /* 0x0000e200ff047b82 */ /* 0x001e220000000a00 */
[----:B------:R-:W-:Y:S01]  /*0960*/  IMAD.IADD R2, R3, 0x1, -R0 ;  /* 0x0000000103027824 */ /* 0x000fe200078e0a00 */
[----:B------:R-:W-:Y:S04]  /*0970*/  BSSY.RECONVERGENT B1, `(.L_x_1259) ;  /* 0x0000043000017945 */ /* 0x000fe80003800200 */
[----:B------:R-:W-:Y:S02]  /*0980*/  ISETP.GT.AND P1, PT, R2, 0x300, PT ;  /* 0x000003000200780c */ /* 0x000fe40003f24270 */
[----:B------:R-:W-:-:S05]  /*0990*/  LEA R2, R0, UR4, 0x3 ;  /* 0x0000000400027c11 */ /* 0x000fca000f8e18ff */
[----:B------:R-:W-:Y:S02]  /*09a0*/  VIADD R2, R2, 0x400 ;  /* 0x0000040002027836 */ /* 0x000fe40000000000 */
[----:B0-----:R-:W-:-:S03]  /*09b0*/  IMAD.WIDE.U32 R4, R0, 0x8, R4 ;  /* 0x0000000800047825 */ /* 0x001fc600078e0004 */
[----:B------:R-:W-:-:S05]  /*09c0*/  IADD3 R4, P0, PT, R4, 0x400, RZ ;  /* 0x0000040004047810 */ /* 0x000fca0007f1e0ff */
[----:B------:R-:W-:Y:S01]  /*09d0*/  IMAD.X R5, RZ, RZ, R5, P0 ;  /* 0x000000ffff057224 */ /* 0x000fe200000e0605 */
[----:B------:R-:W-:Y:S01]  /*09e0*/  PLOP3.LUT P0, PT, PT, PT, PT, 0x80, 0x8 ;  /* 0x000000000008781c */ /* 0x000fe20003f0f070 */
[----:B------:R-:W-:-:S12]  /*09f0*/  @!P1 BRA `(.L_x_1260) ;  /* 0x0000000000e89947 */ /* 0x000fd80003800000 */
[----:B------:R-:W-:Y:S01]  /*0a00*/  PLOP3.LUT P0, PT, PT, PT, PT, 0x8, 0x80 ;  /* 0x000000000080781c */ /* 0x000fe20003f0e170 */
[----:B------:R-:W-:-:S12]  /*0a10*/  VIADD R35, R3, 0xfffffd00 ;  /* 0xfffffd0003237836 */ /* 0x000fd80000000000 */
.L_x_1261:
[----:B------:R-:W0:Y:S01]  /*0a20*/  LDS.64 R26, [R2+-0x400] ;  /* 0xfffc0000021a7984 */ /* 0x000e220000000a00 */
[----:B------:R-:W-:-:S03]  /*0a30*/  VIADD R0, R0, 0x400 ;  /* 0x0000040000007836 */ /* 0x000fc60000000000 */
[----:B------:R-:W1:Y:S02]  /*0a40*/  LDS.64 R6, [R2] ;  /* 0x0000000002067984 */ /* 0x000e640000000a00 */
[----:B------:R-:W-:Y:S02]  /*0a50*/  ISETP.GE.AND P1, PT, R0, R35, PT ;  /* 0x000000230000720c */ /* 0x000fe40003f26270 */
[----:B------:R-:W2:Y:S04]  /*0a60*/  LDS.64 R36, [R2+-0x200] ;  /* 0xfffe000002247984 */ /* 0x000ea80000000a00 */
[----:B------:R-:W3:Y:S04]  /*0a70*/  LDS.64 R8, [R2+0x200] ;  /* 0x0002000002087984 */ /* 0x000ee80000000a00 */
[----:B------:R-:W4:Y:S04]  /*0a80*/  LDS.64 R10, [R2+0x400] ;  /* 0x00040000020a7984 */ /* 0x000f280000000a00 */
[----:B------:R-:W5:Y:S04]  /*0a90*/  LDS.64 R12, [R2+0x600] ;  /* 0x00060000020c7984 */ /* 0x000f680000000a00 */
[----:B------:R-:W5:Y:S04]  /*0aa0*/  LDS.64 R14, [R2+0x800] ;  /* 0x00080000020e7984 */ /* 0x000f680000000a00 */
[----:B------:R-:W5:Y:S04]  /*0ab0*/  LDS.64 R16, [R2+0xa00] ;  /* 0x000a000002107984 */ /* 0x000f680000000a00 */
[----:B------:R-:W5:Y:S04]  /*0ac0*/  LDS.64 R18, [R2+0xc00] ;  /* 0x000c000002127984 */ /* 0x000f680000000a00 */
[----:B------:R-:W5:Y:S04]  /*0ad0*/  LDS.64 R20, [R2+0xe00] ;  /* 0x000e000002147984 */ /* 0x000f680000000a00 */
[----:B0-----:R-:W-:Y:S04]  /*0ae0*/  STG.E desc[UR6][R4.64+-0x400], R26 ;  /* 0xfffc001a04007986 */ /* 0x001fe8000c101906 */
[----:B------:R-:W-:Y:S04]  /*0af0*/  STG.E desc[UR6][R4.64+-0x3fc], R27 ;  /* 0xfffc041b04007986 */ /* 0x000fe8000c101906 */
[----:B------:R-:W0:Y:S04]  /*0b00*/  LDS.64 R22, [R2+0x1000] ;  /* 0x0010000002167984 */ /* 0x000e280000000a00 */
[----:B------:R-:W0:Y:S04]  /*0b10*/  LDS.64 R24, [R2+0x1200] ;  /* 0x0012000002187984 */ /* 0x000e280000000a00 */
[----:B------:R-:W0:Y:S04]  /*0b20*/  LDS.64 R26, [R2+0x1400] ;  /* 0x00140000021a7984 */ /* 0x000e280000000a00 */
[----:B------:R-:W0:Y:S04]  /*0b30*/  LDS.64 R28, [R2+0x1600] ;  /* 0x00160000021c7984 */ /* 0x000e280000000a00 */
[----:B------:R-:W0:Y:S04]  /*0b40*/  LDS.64 R30, [R2+0x1800] ;  /* 0x00180000021e7984 */ /* 0x000e280000000a00 */
[----:B------:R2:W0:Y:S04]  /*0b50*/  LDS.64 R32, [R2+0x1a00] ;  /* 0x001a000002207984 */ /* 0x0004280000000a00 */
[----:B-1----:R1:W-:Y:S04]  /*0b60*/  STG.E desc[UR6][R4.64], R6 ;  /* 0x0000000604007986 */ /* 0x0023e8000c101906 */
[----:B------:R3:W-:Y:S01]  /*0b70*/  STG.E desc[UR6][R4.64+0x4], R7 ;  /* 0x0000040704007986 */ /* 0x0007e2000c101906 */
[----:B--2---:R-:W-:-:S03]  /*0b80*/  VIADD R2, R2, 0x2000 ;  /* 0x0000200002027836 */ /* 0x004fc60000000000 */
[----:B------:R-:W-:Y:S01]  /*0b90*/  STG.E desc[UR6][R4.64+-0x200], R36 ;  /* 0xfffe002404007986 */ /* 0x000fe2000c101906 */
[----:B-1----:R-:W-:-:S03]  /*0ba0*/  IADD3 R6, P2, PT, R4, 0x2000, RZ ;  /* 0x0000200004067810 */ /* 0x002fc60007f5e0ff */
[----:B------:R-:W-:Y:S02]  /*0bb0*/  STG.E desc[UR6][R4.64+-0x1fc], R37 ;  /* 0xfffe042504007986 */ /* 0x000fe4000c101906 */
[----:B---3--:R-:W-:Y:S02]  /*0bc0*/  IMAD.X R7, RZ, RZ, R5, P2 ;  /* 0x000000ffff077224 */ /* 0x008fe400010e0605 */
[----:B------:R-:W-:Y:S04]  /*0bd0*/  STG.E desc[UR6][R4.64+0x200], R8 ;  /* 0x0002000804007986 */ /* 0x000fe8000c101906 */
        /* <DEDUP_REMOVED lines=13> */
[----:B0-----:R-:W-:Y:S04]  /*0cb0*/  STG.E desc[UR6][R4.64+0x1000], R22 ;  /* 0x0010001604007986 */ /* 0x001fe8000c101906 */
        /* <DEDUP_REMOVED lines=10> */
[----:B------:R0:W-:Y:S02]  /*0d60*/  STG.E desc[UR6][R4.64+0x1a04], R33 ;  /* 0x001a042104007986 */ /* 0x0001e4000c101906 */
[----:B0-----:R-:W-:-:S02]  /*0d70*/  IMAD.MOV.U32 R4, RZ, RZ, R6 ;  /* 0x000000ffff047224 */ /* 0x001fc400078e0006 */
[----:B------:R-:W-:Y:S01]  /*0d80*/  IMAD.MOV.U32 R5, RZ, RZ, R7 ;  /* 0x000000ffff057224 */ /* 0x000fe200078e0007 */
[----:B------:R-:W-:Y:S06]  /*0d90*/  @!P1 BRA `(.L_x_1261) ;  /* 0xfffffffc00209947 */ /* 0x000fec000383ffff */
.L_x_1260:
[----:B------:R-:W-:Y:S05]  /*0da0*/  BSYNC.RECONVERGENT B1 ;  /* 0x0000000000017941 */ /* 0x000fea0003800200 */
.L_x_1259:
[----:B------:R-:W-:Y:S01]  /*0db0*/  IMAD.IADD R6, R3, 0x1, -R0 ;  /* 0x0000000103067824 */ /* 0x000fe200078e0a00 */
[----:B------:R-:W-:Y:S04]  /*0dc0*/  BSSY.RECONVERGENT B1, `(.L_x_1262) ;  /* 0x0000022000017945 */ /* 0x000fe80003800200 */
[----:B------:R-:W-:-:S13]  /*0dd0*/  ISETP.GT.AND P1, PT, R6, 0x100, PT ;  /* 0x000001000600780c */ /* 0x000fda0003f24270 */
[----:B------:R-:W-:Y:S05]  /*0de0*/  @!P1 BRA `(.L_x_1263) ;  /* 0x00000000007c9947 */ /* 0x000fea0003800000 */
[----:B------:R-:W0:Y:S01]  /*0df0*/  LDS.64 R6, [R2+-0x400] ;  /* 0xfffc000002067984 */ /* 0x000e220000000a00 */
[----:B------:R-:W-:Y:S01]  /*0e00*/  PLOP3.LUT P0, PT, PT, PT, PT, 0x8, 0x80 ;  /* 0x000000000080781c */ /* 0x000fe20003f0e170 */
[----:B------:R-:W-:Y:S02]  /*0e10*/  VIADD R0, R0, 0x200 ;  /* 0x0000020000007836 */ /* 0x000fe40000000000 */
[----:B------:R-:W1:Y:S04]  /*0e20*/  LDS.64 R8, [R2+-0x200] ;  /* 0xfffe000002087984 */ /* 0x000e680000000a00 */
[----:B------:R-:W2:Y:S04]  /*0e30*/  LDS.64 R10, [R2] ;  /* 0x00000000020a7984 */ /* 0x000ea80000000a00 */
[----:B------:R-:W3:Y:S04]  /*0e40*/  LDS.64 R12, [R2+0x200] ;  /* 0x00020000020c7984 */ /* 0x000ee80000000a00 */
[----:B------:R-:W4:Y:S04]  /*0e50*/  LDS.64 R14, [R2+0x400] ;  /* 0x00040000020e7984 */ /* 0x000f280000000a00 */
[----:B------:R-:W5:Y:S04]  /*0e60*/  LDS.64 R16, [R2+0x600] ;  /* 0x0006000002107984 */ /* 0x000f680000000a00 */
[----:B------:R-:W5:Y:S04]  /*0e70*/  LDS.64 R18, [R2+0x800] ;  /* 0x0008000002127984 */ /* 0x000f680000000a00 */
[----:B------:R0:W5:Y:S02]  /*0e80*/  LDS.64 R20, [R2+0xa00] ;  /* 0x000a000002147984 */ /* 0x0001640000000a00 */
[----:B0-----:R-:W-:-:S02]  /*0e90*/  VIADD R2, R2, 0x1000 ;  /* 0x0000100002027836 */ /* 0x001fc40000000000 */
[----:B------:R0:W-:Y:S04]  /*0ea0*/  STG.E desc[UR6][R4.64+-0x400], R6 ;  /* 0xfffc000604007986 */ /* 0x0001e8000c101906 */
[----:B------:R2:W-:Y:S04]  /*0eb0*/  STG.E desc[UR6][R4.64+-0x3fc], R7 ;  /* 0xfffc040704007986 */ /* 0x0005e8000c101906 */
[----:B-1----:R-:W-:Y:S01]  /*0ec0*/  STG.E desc[UR6][R4.64+-0x200], R8 ;  /* 0xfffe000804007986 */ /* 0x002fe2000c101906 */
[----:B0-----:R-:W-:-:S03]  /*0ed0*/  IADD3 R6, P1, PT, R4, 0x1000, RZ ;  /* 0x0000100004067810 */ /* 0x001fc60007f3e0ff */
[----:B------:R-:W-:Y:S02]  /*0ee0*/  STG.E desc[UR6][R4.64+-0x1fc], R9 ;  /* 0xfffe040904007986 */ /* 0x000fe4000c101906 */
[----:B--2---:R-:W-:Y:S02]  /*0ef0*/  IMAD.X R7, RZ, RZ, R5, P1 ;  /* 0x000000ffff077224 */ /* 0x004fe400008e0605 */
[----:B------:R-:W-:Y:S04]  /*0f00*/  STG.E desc[UR6][R4.64], R10 ;  /* 0x0000000a04007986 */ /* 0x000fe8000c101906 */
        /* <DEDUP_REMOVED lines=10> */
[----:B------:R0:W-:Y:S02]  /*0fb0*/  STG.E desc[UR6][R4.64+0xa04], R21 ;  /* 0x000a041504007986 */ /* 0x0001e4000c101906 */
[----:B0-----:R-:W-:-:S02]  /*0fc0*/  IMAD.MOV.U32 R4, RZ, RZ, R6 ;  /* 0x000000ffff047224 */ /* 0x001fc400078e0006 */
[----:B------:R-:W-:-:S07]  /*0fd0*/  IMAD.MOV.U32 R5, RZ, RZ, R7 ;  /* 0x000000ffff057224 */ /* 0x000fce00078e0007 */
.L_x_1263:
[----:B------:R-:W-:Y:S05]  /*0fe0*/  BSYNC.RECONVERGENT B1 ;  /* 0x0000000000017941 */ /* 0x000fea0003800200 */
.L_x_1262:
[----:B------:R-:W-:-:S13]  /*0ff0*/  ISETP.LT.OR P0, PT, R0, R3, P0 ;  /* 0x000000030000720c */ /* 0x000fda0000701670 */
[----:B------:R-:W-:Y:S05]  /*1000*/  @!P0 BRA `(.L_x_1255) ;  /* 0x0000000000308947 */ /* 0x000fea0003800000 */
[----:B------:R-:W0:Y:S04]  /*1010*/  LDS.64 R6, [R2+-0x400] ;  /* 0xfffc000002067984 */ /* 0x000e280000000a00 */
[----:B------:R-:W1:Y:S04]  /*1020*/  LDS.64 R8, [R2+-0x200] ;  /* 0xfffe000002087984 */ /* 0x000e680000000a00 */
[----:B------:R-:W2:Y:S04]  /*1030*/  LDS.64 R10, [R2] ;  /* 0x00000000020a7984 */ /* 0x000ea80000000a00 */
[----:B------:R-:W3:Y:S04]  /*1040*/  LDS.64 R12, [R2+0x200] ;  /* 0x00020000020c7984 */ /* 0x000ee80000000a00 */
[----:B0-----:R4:W-:Y:S04]  /*1050*/  STG.E desc[UR6][R4.64+-0x400], R6 ;  /* 0xfffc000604007986 */ /* 0x0019e8000c101906 */
[----:B------:R4:W-:Y:S04]  /*1060*/  STG.E desc[UR6][R4.64+-0x3fc], R7 ;  /* 0xfffc040704007986 */ /* 0x0009e8000c101906 */
[----:B-1----:R4:W-:Y:S04]  /*1070*/  STG.E desc[UR6][R4.64+-0x200], R8 ;  /* 0xfffe000804007986 */ /* 0x0029e8000c101906 */
[----:B------:R4:W-:Y:S04]  /*1080*/  STG.E desc[UR6][R4.64+-0x1fc], R9 ;  /* 0xfffe040904007986 */ /* 0x0009e8000c101906 */
[----:B--2---:R4:W-:Y:S04]  /*1090*/  STG.E desc[UR6][R4.64], R10 ;  /* 0x0000000a04007986 */ /* 0x0049e8000c101906 */
[----:B------:R4:W-:Y:S04]  /*10a0*/  STG.E desc[UR6][R4.64+0x4], R11 ;  /* 0x0000040b04007986 */ /* 0x0009e8000c101906 */
[----:B---3--:R4:W-:Y:S04]  /*10b0*/  STG.E desc[UR6][R4.64+0x200], R12 ;  /* 0x0002000c04007986 */ /* 0x0089e8000c101906 */
[----:B------:R4:W-:Y:S02]  /*10c0*/  STG.E desc[UR6][R4.64+0x204], R13 ;  /* 0x0002040d04007986 */ /* 0x0009e4000c101906 */
.L_x_1255:
[----:B------:R-:W-:Y:S05]  /*10d0*/  BSYNC.RECONVERGENT B0 ;  /* 0x0000000000007941 */ /* 0x000fea0003800200 */
.L_x_1254:
[----:B------:R-:W-:Y:S06]  /*10e0*/  BAR.SYNC.DEFER_BLOCKING 0x0 ;  /* 0x0000000000007b1d */ /* 0x000fec0000010000 */
[----:B------:R-:W-:Y:S05]  /*10f0*/  EXIT ;  /* 0x000000000000794d */ /* 0x000fea0003800000 */
.L_x_1253:
        /* <DEDUP_REMOVED lines=17> */
[----:B------:R-:W-:-:S05]  /*1210*/  IMAD.WIDE R6, R11, 0x8, R6 ;  /* 0x000000080b067825 */ /* 0x000fca00078e0206 */
[----:B------:R-:W5:Y:S04]  /*1220*/  LDG.E.CONSTANT R4, desc[UR6][R6.64+-0x8] ;  /* 0xfffff80606047981 */ /* 0x000f68000c1e9900 */
[----:B------:R0:W5:Y:S01]  /*1230*/  LDG.E.CONSTANT R5, desc[UR6][R6.64+-0x4] ;  /* 0xfffffc0606057981 */ /* 0x000162000c1e9900 */
[----:B------:R-:W1:Y:S01]  /*1240*/  S2UR UR5, SR_CgaCtaId ;  /* 0x00000000000579c3 */ /* 0x000e620000008800 */
[----:B------:R-:W-:Y:S01]  /*1250*/  SHF.R.U32.HI R11, RZ, 0x5, R3 ;  /* 0x00000005ff0b7819 */ /* 0x000fe20000011603 */
[----:B------:R-:W-:Y:S01]  /*1260*/  UMOV UR4, 0x400 ;  /* 0x0000040000047882 */ /* 0x000fe20000000000 */
[----:B------:R-:W0:Y:S01]  /*1270*/  S2R R8, SR_LANEID ;  /* 0x0000000000087919 */ /* 0x000e220000000000 */
[----:B------:R-:W-:Y:S01]  /*1280*/  ISETP.NE.AND P0, PT, R3, RZ, PT ;  /* 0x000000ff0300720c */ /* 0x000fe20003f05270 */
[----:B-1----:R-:W-:-:S06]  /*1290*/  ULEA UR4, UR5, UR4, 0x18 ;  /* 0x0000000405047291 */ /* 0x002fcc000f8ec0ff */
[----:B------:R-:W-:Y:S01]  /*12a0*/  LEA R2, R3, UR4, 0x3 ;  /* 0x0000000403027c11 */ /* 0x000fe2000f8e18ff */
[----:B0-----:R-:W-:Y:S01]  /*12b0*/  IMAD R0, R11, 0xa0, R8 ;  /* 0x000000a00b007824 */ /* 0x001fe200078e0208 */
[----:B------:R-:W-:-:S04]  /*12c0*/  ISETP.NE.AND P5, PT, R8, 0x1f, PT ;  /* 0x0000001f0800780c */ /* 0x000fc80003fa5270 */
[----:B------:R-:W-:-:S05]  /*12d0*/  LEA R31, R0, UR4, 0x3 ;  /* 0x00000004001f7c11 */ /* 0x000fca000f8e18ff */
[----:B------:R-:W-:Y:S01]  /*12e0*/  IMAD R0, R8, 0x20, R31 ;  /* 0x0000002008007824 */ /* 0x000fe200078e021f */
[----:B--2---:R-:W-:Y:S04]  /*12f0*/  STS.64 [R31], R14 ;  /* 0x0000000e1f007388 */ /* 0x004fe80000000a00 */
[----:B---3--:R-:W-:Y:S04]  /*1300*/  STS.64 [R31+0x100], R16 ;  /* 0x000100101f007388 */ /* 0x008fe80000000a00 */
[----:B----4-:R0:W-:Y:S04]  /*1310*/  STS.64 [R31+0x200], R24 ;  /* 0x000200181f007388 */ /* 0x0101e80000000a00 */
[----:B-----5:R-:W-:Y:S01]  /*1320*/  STS.64 [R31+0x300], R26 ;  /* 0x0003001a1f007388 */ /* 0x020fe20000000a00 */
[----:B0-----:R-:W-:-:S03]  /*1330*/  @!P5 LEA R24, R11, UR4, 0x2 ;  /* 0x000000040b18dc11 */ /* 0x001fc6000f8e10ff */
[----:B------:R-:W-:Y:S01]  /*1340*/  STS.64 [R31+0x400], R28 ;  /* 0x0004001c1f007388 */ /* 0x000fe20000000a00 */
[----:B------:R-:W-:-:S03]  /*1350*/  NOP ;  /* 0x0000000000007918 */ /* 0x000fc60000000000 */
[----:B------:R-:W0:Y:S04]  /*1360*/  LDS.64 R22, [R0+0x20] ;  /* 0x0000200000167984 */ /* 0x000e280000000a00 */
[----:B------:R-:W-:Y:S04]  /*1370*/  LDS.64 R20, [R0] ;  /* 0x0000000000147984 */ /* 0x000fe80000000a00 */
[----:B------:R-:W1:Y:S04]  /*1380*/  LDS.64 R18, [R0+0x8] ;  /* 0x0000080000127984 */ /* 0x000e680000000a00 */
[----:B------:R-:W2:Y:S04]  /*1390*/  LDS.64 R16, [R0+0x10] ;  /* 0x0000100000107984 */ /* 0x000ea80000000a00 */
[----:B------:R-:W3:Y:S01]  /*13a0*/  LDS.64 R14, [R0+0x18] ;  /* 0x00001800000e7984 */ /* 0x000ee20000000a00 */
[----:B------:R-:W-:Y:S06]  /*13b0*/  BAR.SYNC.DEFER_BLOCKING 0x0 ;  /* 0x0000000000007b1d */ /* 0x000fec0000010000 */
[----:B0-----:R-:W-:Y:S02]  /*13c0*/  STS.64 [R2+0x230], R22 ;  /* 0x0002301602007388 */ /* 0x001fe40000000a00 */
[----:B------:R-:W-:Y:S01]  /*13d0*/  BAR.SYNC.DEFER_BLOCKING 0x0 ;  /* 0x0000000000007b1d */ /* 0x000fe20000010000 */
[----:B-1----:R-:W-:-:S02]  /*13e0*/  ISETP.NE.AND P6, PT, R21, R19, PT ;  /* 0x000000131500720c */ /* 0x002fc40003fc5270 */
[----:B--2---:R-:W-:Y:S02]  /*13f0*/  ISETP.NE.AND P4, PT, R19, R17, PT ;  /* 0x000000111300720c */ /* 0x004fe40003f85270 */
[----:B------:R-:W-:Y:S02]  /*1400*/  ISETP.NE.OR P6, PT, R20, R18, P6 ;  /* 0x000000121400720c */ /* 0x000fe400037c5670 */
[----:B------:R-:W-:Y:S02]  /*1410*/  ISETP.NE.OR P4, PT, R18, R16, P4 ;  /* 0x000000101200720c */ /* 0x000fe40002785670 */
[----:B---3--:R-:W-:-:S04]  /*1420*/  ISETP.NE.AND P1, PT, R17, R15, PT ;  /* 0x0000000f1100720c */ /* 0x008fc80003f25270 */
[----:B------:R-:W-:Y:S01]  /*1430*/  ISETP.NE.OR P1, PT, R16, R14, P1 ;  /* 0x0000000e1000720c */ /* 0x000fe20000f25670 */
[----:B------:R-:W0:Y:S01]  /*1440*/  @P0 LDS.64 R4, [R2+0x228] ;  /* 0x0002280002040984 */ /* 0x000e220000000a00 */
[----:B------:R-:W-:Y:S01]  /*1450*/  BAR.SYNC.DEFER_BLOCKING 0x0 ;  /* 0x0000000000007b1d */ /* 0x000fe20000010000 */
[----:B------:R-:W-:-:S04]  /*1460*/  ISETP.NE.AND P0, PT, R15, R23, PT ;  /* 0x000000170f00720c */ /* 0x000fc80003f05270 */
[----:B------:R-:W-:Y:S02]  /*1470*/  ISETP.NE.OR P0, PT, R14, R22, P0 ;  /* 0x000000160e00720c */ /* 0x000fe40000705670 */
[----:B0-----:R-:W-:-:S04]  /*1480*/  ISETP.NE.AND P2, PT, R5, R21, PT ;  /* 0x000000150500720c */ /* 0x001fc80003f45270 */
[----:B------:R-:W-:-:S04]  /*1490*/  ISETP.NE.OR P2, PT, R4, R20, P2 ;  /* 0x000000140400720c */ /* 0x000fc80001745670 */
[----:B------:R-:W-:-:S05]  /*14a0*/  SEL R7, RZ, 0x1, !P2 ;  /* 0x00000001ff077807 */ /* 0x000fca0005000000 */
[----:B------:R-:W-:Y:S02]  /*14b0*/  VIADD R6, R7, 0x1 ;  /* 0x0000000107067836 */ /* 0x000fe40000000000 */
[----:B------:R-:W-:-:S04]  /*14c0*/  @!P6 IMAD.MOV R6, RZ, RZ, R7 ;  /* 0x000000ffff06e224 */ /* 0x000fc800078e0207 */
[----:B------:R-:W-:Y:S02]  /*14d0*/  VIADD R5, R6, 0x1 ;  /* 0x0000000106057836 */ /* 0x000fe40000000000 */
        /* <DEDUP_REMOVED lines=15> */
[----:B------:R-:W-:-:S03]  /*15d0*/  ISETP.NE.AND P3, PT, R8, RZ, PT ;  /* 0x000000ff0800720c */ /* 0x000fc60003f65270 */
[----:B------:R-:W-:Y:S01]  /*15e0*/  IMAD.IADD R0, R27, 0x1, -R0 ;  /* 0x000000011b007824 */ /* 0x000fe200078e0a00 */
[----:B------:R-:W-:Y:S01]  /*15f0*/  @!P5 STS [R24], R27 ;  /* 0x0000001b1800d388 */ /* 0x000fe20000000800 */
[----:B------:R-:W-:Y:S01]  /*1600*/  BAR.SYNC.DEFER_BLOCKING 0x0 ;  /* 0x0000000000007b1d */ /* 0x000fe20000010000 */
[C---:B------:R-:W-:Y:S02]  /*1610*/  ISETP.GT.U32.AND P5, PT, R3.reuse, 0x1f, PT ;  /* 0x0000001f0300780c */ /* 0x040fe40003fa4070 */
[----:B------:R-:W-:Y:S02]  /*1620*/  SEL R13, R0, RZ, P3 ;  /* 0x000000ff000d7207 */ /* 0x000fe40001800000 */
[----:B------:R-:W-:Y:S01]  /*1630*/  ISETP.GE.U32.AND P3, PT, R3, 0x20, PT ;  /* 0x000000200300780c */ /* 0x000fe20003f66070 */
[----:B------:R-:W0:Y:S02]  /*1640*/  LDS.64 R10, [UR4] ;  /* 0x00000004ff0a7984 */ /* 0x000e240008000a00 */
[----:B0-----:R-:W-:-:S02]  /*1650*/  IMAD.IADD R13, R10, 0x1, R13 ;  /* 0x000000010a0d7824 */ /* 0x001fc400078e020d */
[----:B------:R-:W-:-:S03]  /*1660*/  IMAD.IADD R11, R10, 0x1, R11 ;  /* 0x000000010a0b7824 */ /* 0x000fc600078e020b */
[----:B------:R-:W-:Y:S01]  /*1670*/  SEL R2, R0, R13, !P3 ;  /* 0x0000000d00027207 */ /* 0x000fe20005800000 */
[----:B------:R-:W-:Y:S06]  /*1680*/  @P5 BRA `(.L_x_1264) ;  /* 0x0000000800445947 */ /* 0x000fec0003800000 */
[----:B------:R-:W0:Y:S01]  /*1690*/  LDC.64 R26, c[0x0][0x3a8] ;  /* 0x0000ea00ff1a7b82 */ /* 0x000e220000000a00 */
[----:B------:R-:W-:Y:S02]  /*16a0*/  ISETP.NE.AND P3, PT, R3, RZ, PT ;  /* 0x000000ff0300720c */ /* 0x000fe40003f65270 */
[----:B------:R-:W-:-:S05]  /*16b0*/  LOP3.LUT R30, RZ, R3, RZ, 0x33, !PT ;  /* 0x00000003ff1e7212 */ /* 0x000fca00078e33ff */
[----:B------:R-:W1:Y:S06]  /*16c0*/  LDC R0, c[0x0][0x370] ;  /* 0x0000dc00ff007b82 */ /* 0x000e6c0000000800 */
[----:B------:R-:W-:Y:S01]  /*16d0*/  @!P3 IMAD.MOV.U32 R10, RZ, RZ, 0x64 ;  /* 0x00000064ff0ab424 */ /* 0x000fe200078e00ff */
[----:B------:R2:W-:Y:S01]  /*16e0*/  @!P3 STS [UR4+0x2c], R11 ;  /* 0x00002c0bff00b988 */ /* 0x0005e20008000804 */
[----:B0-----:R-:W-:-:S05]  /*16f0*/  IMAD.WIDE.U32 R26, R9, 0x8, R26 ;  /* 0x00000008091a7825 */ /* 0x001fca00078e001a */
[----:B------:R2:W-:Y:S01]  /*1700*/  @!P3 ST.E.64.STRONG.GPU desc[UR6][R26.64+0x100], R10 ;  /* 0x0001000a1a00b985 */ /* 0x0005e2000c10fb06 */
[----:B-1----:R-:W-:-:S13]  /*1710*/  ISETP.GT.U32.AND P5, PT, R0, 0x1f3, PT ;  /* 0x000001f30000780c */ /* 0x002fda0003fa4070 */
[----:B--2---:R-:W-:Y:S05]  /*1720*/  @P5 BRA `(.L_x_1265) ;  /* 0x0000000000085947 */ /* 0x004fea0003800000 */
[----:B------:R0:W-:Y:S06]  /*1730*/  MEMBAR.SC.CTA ;  /* 0x0000000000007992 */ /* 0x0001ec0000000000 */
[----:B0-----:R-:W-:Y:S05]  /*1740*/  BRA `(.L_x_1266) ;  /* 0x0000000000087947 */ /* 0x001fea0003800000 */
.L_x_1265:
[----:B------:R-:W-:Y:S05]  /*1750*/  NANOSLEEP 0x1c2 ;  /* 0x000001c20000795d */ /* 0x000fea0003800000 */
[----:B------:R-:W-:Y:S01]  /*1760*/  NOP ;  /* 0x0000000000007918 */ /* 0x000fe20000000000 */
.L_x_1266:
[----:B------:R-:W-:-:S05]  /*1770*/  IMAD.WIDE R26, R30, 0x8, R26 ;  /* 0x000000081e1a7825 */ /* 0x000fca00078e021a */
[----:B------:R-:W2:Y:S01]  /*1780*/  LD.E.64.STRONG.GPU R12, desc[UR6][R26.64+0x100] ;  /* 0x000100061a0c7980 */ /* 0x000ea2000c10fb00 */
[----:B------:R-:W-:Y:S01]  /*1790*/  UMOV UR5, 0xffffffff ;  /* 0xffffffff00057882 */ /* 0x000fe20000000000 */
[----:B--2---:R-:W-:Y:S02]  /*17a0*/  ISETP.NE.AND P3, PT, R12, 0x63, PT ;  /* 0x000000630c00780c */ /* 0x004fe40003f65270 */
[----:B------:R-:W-:Y:S11]  /*17b0*/  BRA.DIV UR5, `(.L_x_1267) ;  /* 0x0000004605047947 */ /* 0x000ff6000b800000 */
[----:B------:R-:W-:-:S13]  /*17c0*/  VOTE.ANY P3, !P3 ;  /* 0x0000000000ff7806 */ /* 0x000fda0005860100 */
.L_x_1336:
[----:B------:R-:W-:Y:S05]  /*17d0*/  @!P3 BRA `(.L_x_1268) ;  /* 0x000000000030b947 */ /* 0x000fea0003800000 */
.L_x_1272:
[----:B------:R-:W-:Y:S05]  /*17e0*/  YIELD ;  /* 0x0000000000007946 */ /* 0x000fea0003800000 */
[----:B------:R-:W-:Y:S05]  /*17f0*/  @P5 BRA `(.L_x_1269) ;  /* 0x0000000000085947 */ /* 0x000fea0003800000 */
[----:B------:R0:W-:Y:S06]  /*1800*/  MEMBAR.SC.CTA ;  /* 0x0000000000007992 */ /* 0x0001ec0000000000 */
[----:B0-----:R-:W-:Y:S05]  /*1810*/  BRA `(.L_x_1270) ;  /* 0x0000000000087947 */ /* 0x001fea0003800000 */
.L_x_1269:
[----:B------:R-:W-:Y:S05]  /*1820*/  NANOSLEEP 0x15e ;  /* 0x0000015e0000795d */ /* 0x000fea0003800000 */
[----:B------:R-:W-:Y:S01]  /*1830*/  NOP ;  /* 0x0000000000007918 */ /* 0x000fe20000000000 */
.L_x_1270:
[----:B------:R-:W2:Y:S01]  /*1840*/  LD.E.64.STRONG.GPU R12, desc[UR6][R26.64+0x100] ;  /* 0x000100061a0c7980 */ /* 0x000ea2000c10fb00 */
[----:B------:R-:W-:Y:S01]  /*1850*/  UMOV UR5, 0xffffffff ;  /* 0xffffffff00057882 */ /* 0x000fe20000000000 */
[----:B--2---:R-:W-:Y:S02]  /*1860*/  ISETP.NE.AND P3, PT, R12, 0x63, PT ;  /* 0x000000630c00780c */ /* 0x004fe40003f65270 */
[----:B------:R-:W-:Y:S11]  /*1870*/  BRA.DIV UR5, `(.L_x_1271) ;  /* 0x0000004205f47947 */ /* 0x000ff6000b800000 */
[----:B------:R-:W-:-:S13]  /*1880*/  VOTE.ANY P3, !P3 ;  /* 0x0000000000ff7806 */ /* 0x000fda0005860100 */
.L_x_1339:
[----:B------:R-:W-:Y:S05]  /*1890*/  @P3 BRA `(.L_x_1272) ;  /* 0xfffffffc00d03947 */ /* 0x000fea000383ffff */
.L_x_1268:
[----:B------:R-:W-:Y:S01]  /*18a0*/  UMOV UR5, 0xffffffff ;  /* 0xffffffff00057882 */ /* 0x000fe20000000000 */
[----:B------:R-:W-:Y:S02]  /*18b0*/  ISETP.NE.AND P3, PT, R12, 0x65, PT ;  /* 0x000000650c00780c */ /* 0x000fe40003f65270 */
[----:B------:R-:W-:Y:S11]  /*18c0*/  BRA.DIV UR5, `(.L_x_1273) ;  /* 0x0000004605007947 */ /* 0x000ff6000b800000 */
[----:B------:R-:W0:Y:S01]  /*18d0*/  S2R R10, SR_GEMASK ;  /* 0x00000000000a7919 */ /* 0x000e220000003c00 */
[----:B------:R-:W-:Y:S01]  /*18e0*/  VOTE.ANY R24, PT, !P3 ;  /* 0x0000000000187806 */ /* 0x000fe200058e0100 */
[----:B------:R-:W-:Y:S01]  /*18f0*/  VIADD R26, R8, 0x4 ;  /* 0x00000004081a7836 */ /* 0x000fe20000000000 */
[----:B------:R-:W-:Y:S01]  /*1900*/  ISETP.NE.AND P5, PT, R12, 0x65, PT ;  /* 0x000000650c00780c */ /* 0x000fe20003fa5270 */
[----:B------:R-:W-:Y:S02]  /*1910*/  VIADD R27, R8, 0x8 ;  /* 0x00000008081b7836 */ /* 0x000fe40000000000 */
[----:B------:R-:W-:-:S10]  /*1920*/  IMAD.IADD R30, R30, 0x1, R9 ;  /* 0x000000011e1e7824 */ /* 0x000fd400078e0209 */
[----:B------:R-:W-:Y:S02]  /*1930*/  VOTE.ALL P5, P5 ;  /* 0x0000000000ff7806 */ /* 0x000fe400028a0000 */
[----:B0-----:R-:W-:-:S05]  /*1940*/  LOP3.LUT R24, R24, 0x80000000, R10, 0xec, !PT ;  /* 0x8000000018187812 */ /* 0x001fca00078eec0a */
[----:B------:R-:W-:-:S05]  /*1950*/  VIADD R25, R24, 0xffffffff ;  /* 0xffffffff18197836 */ /* 0x000fca0000000000 */
[----:B------:R-:W-:-:S04]  /*1960*/  LOP3.LUT R25, R24, R25, RZ, 0xc, !PT ;  /* 0x0000001918197212 */ /* 0x000fc800078e0cff */
[----:B------:R-:W0:Y:S02]  /*1970*/  POPC R33, R25 ;  /* 0x0000001900217309 */ /* 0x000e240000000000 */
[----:B0-----:R-:W0:Y:S01]  /*1980*/  SHFL.DOWN PT, R31, R13, 0x1, R33 ;  /* 0x082000000d1f7989 */ /* 0x001e2200000e0021 */
[----:B------:R-:W-:-:S04]  /*1990*/  ISETP.GE.AND P3, PT, R8, R33, PT ;  /* 0x000000210800720c */ /* 0x000fc80003f66270 */
[----:B0-----:R-:W-:-:S05]  /*19a0*/  SEL R24, R31, RZ, !P3 ;  /* 0x000000ff1f187207 */ /* 0x001fca0005800000 */
[----:B------:R-:W-:Y:S02]  /*19b0*/  IMAD.IADD R28, R24, 0x1, R13 ;  /* 0x00000001181c7824 */ /* 0x000fe400078e020d */
[----:B------:R-:W-:-:S03]  /*19c0*/  VIADD R24, R8, 0x2 ;  /* 0x0000000208187836 */ /* 0x000fc60000000000 */
[----:B------:R-:W0:Y:S02]  /*19d0*/  SHFL.DOWN PT, R31, R28, 0x2, R33 ;  /* 0x084000001c1f7989 */ /* 0x000e2400000e0021 */
[-C--:B------:R-:W-:Y:S02]  /*19e0*/  ISETP.GT.AND P3, PT, R24, R33.reuse, PT ;  /* 0x000000211800720c */ /* 0x080fe40003f64270 */
[----:B------:R-:W1:Y:S02]  /*19f0*/  LDC.64 R24, c[0x0][0x3a8] ;  /* 0x0000ea00ff187b82 */ /* 0x000e640000000a00 */
        /* <DEDUP_REMOVED lines=14> */
[----:B-1----:R-:W-:-:S03]  /*1ae0*/  IADD3 R34, P3, PT, R24, 0x100, RZ ;  /* 0x0000010018227810 */ /* 0x002fc60007f7e0ff */
[----:B------:R-:W-:Y:S02]  /*1af0*/  IMAD.IADD R32, R13, 0x1, R32 ;  /* 0x000000010d207824 */ /* 0x000fe400078e0220 */
[----:B------:R-:W-:-:S08]  /*1b00*/  IMAD.X R35, RZ, RZ, R25, P3 ;  /* 0x000000ffff237224 */ /* 0x000fd000018e0619 */
.L_x_1348:
[----:B------:R-:W-:Y:S05]  /*1b10*/  @!P5 BRA `(.L_x_1274) ;  /* 0x0000000000d8d947 */ /* 0x000fea0003800000 */
.L_x_1282:
[----:B------:R-:W-:-:S05]  /*1b20*/  IMAD.WIDE R36, R30, 0x8, R34 ;  /* 0x000000081e247825 */ /* 0x000fca00078e0222 */
[----:B------:R-:W2:Y:S01]  /*1b30*/  LD.E.64.STRONG.GPU R12, desc[UR6][R36.64+-0x100] ;  /* 0xffff0006240c7980 */ /* 0x000ea2000c10fb00 */
[----:B------:R-:W-:Y:S05]  /*1b40*/  YIELD ;  /* 0x0000000000007946 */ /* 0x000fea0003800000 */
[----:B------:R-:W-:Y:S01]  /*1b50*/  UMOV UR5, 0xffffffff ;  /* 0xffffffff00057882 */ /* 0x000fe20000000000 */
[----:B--2---:R-:W-:Y:S02]  /*1b60*/  ISETP.NE.AND P3, PT, R12, 0x63, PT ;  /* 0x000000630c00780c */ /* 0x004fe40003f65270 */
[----:B------:R-:W-:Y:S11]  /*1b70*/  BRA.DIV UR5, `(.L_x_1275) ;  /* 0x0000004605707947 */ /* 0x000ff6000b800000 */
[----:B------:R-:W-:-:S13]  /*1b80*/  VOTE.ANY P3, !P3 ;  /* 0x0000000000ff7806 */ /* 0x000fda0005860100 */
.L_x_1351:
[----:B------:R-:W-:Y:S05]  /*1b90*/  @!P3 BRA `(.L_x_1276) ;  /* 0x000000000034b947 */ /* 0x000fea0003800000 */
[----:B------:R-:W-:-:S13]  /*1ba0*/  ISETP.GT.U32.AND P5, PT, R0, 0x1f3, PT ;  /* 0x000001f30000780c */ /* 0x000fda0003fa4070 */
.L_x_1280:
[----:B------:R-:W-:Y:S05]  /*1bb0*/  YIELD ;  /* 0x0000000000007946 */ /* 0x000fea0003800000 */
[----:B------:R-:W-:Y:S05]  /*1bc0*/  @P5 BRA `(.L_x_1277) ;  /* 0x0000000000085947 */ /* 0x000fea0003800000 */
[----:B------:R0:W-:Y:S06]  /*1bd0*/  MEMBAR.SC.CTA ;  /* 0x0000000000007992 */ /* 0x0001ec0000000000 */
[----:B0-----:R-:W-:Y:S05]  /*1be0*/  BRA `(.L_x_1278) ;  /* 0x0000000000087947 */ /* 0x001fea0003800000 */
.L_x_1277:
[----:B------:R-:W-:Y:S05]  /*1bf0*/  NANOSLEEP 0x15e ;  /* 0x0000015e0000795d */ /* 0x000fea0003800000 */
[----:B------:R-:W-:Y:S01]  /*1c00*/  NOP ;  /* 0x0000000000007918 */ /* 0x000fe20000000000 */
.L_x_1278:
[----:B------:R-:W2:Y:S01]  /*1c10*/  LD.E.64.STRONG.GPU R12, desc[UR6][R36.64+-0x100] ;  /* 0xffff0006240c7980 */ /* 0x000ea2000c10fb00 */
[----:B------:R-:W-:Y:S01]  /*1c20*/  UMOV UR5, 0xffffffff ;  /* 0xffffffff00057882 */ /* 0x000fe20000000000 */
[----:B--2---:R-:W-:Y:S02]  /*1c30*/  ISETP.NE.AND P3, PT, R12, 0x63, PT ;  /* 0x000000630c00780c */ /* 0x004fe40003f65270 */
[----:B------:R-:W-:Y:S11]  /*1c40*/  BRA.DIV UR5, `(.L_x_1279) ;  /* 0x00000046055c7947 */ /* 0x000ff6000b800000 */
[----:B------:R-:W-:-:S13]  /*1c50*/  VOTE.ANY P3, !P3 ;  /* 0x0000000000ff7806 */ /* 0x000fda0005860100 */
.L_x_1354:
[----:B------:R-:W-:Y:S05]  /*1c60*/  @P3 BRA `(.L_x_1280) ;  /* 0xfffffffc00d03947 */ /* 0x000fea000383ffff */
.L_x_1276:
[----:B------:R-:W-:Y:S01]  /*1c70*/  UMOV UR5, 0xffffffff ;  /* 0xffffffff00057882 */ /* 0x000fe20000000000 */
[----:B------:R-:W-:Y:S01]  /*1c80*/  ISETP.NE.AND P3, PT, R12, 0x65, PT ;  /* 0x000000650c00780c */ /* 0x000fe20003f65270 */
[----:B------:R-:W-:Y:S01]  /*1c90*/  VIADD R36, R8, 0x2 ;  /* 0x0000000208247836 */ /* 0x000fe20000000000 */
        /* <DEDUP_REMOVED lines=29> */
.L_x_1363:
[----:B------:R-:W-:Y:S05]  /*1e70*/  @P3 BRA `(.L_x_1282) ;  /* 0xfffffffc00283947 */ /* 0x000fea000383ffff */
.L_x_1274:
[----:B------:R-:W-:Y:S01]  /*1e80*/  ISETP.NE.AND P5, PT, R3, RZ, PT ;  /* 0x000000ff0300720c */ /* 0x000fe20003fa5270 */
[----:B------:R-:W0:Y:S01]  /*1e90*/  LDC.64 R12, c[0x0][0x3a8] ;  /* 0x0000ea00ff0c7b82 */ /* 0x000e220000000a00 */
[----:B------:R-:W-:-:S11]  /*1ea0*/  ISETP.NE.AND P3, PT, R8, RZ, PT ;  /* 0x000000ff0800720c */ /* 0x000fd60003f65270 */
[----:B------:R-:W1:Y:S01]  /*1eb0*/  @!P5 S2R R25, SR_CgaCtaId ;  /* 0x000000000019d919 */ /* 0x000e620000008800 */
[----:B------:R-:W-:Y:S01]  /*1ec0*/  @!P5 MOV R0, 0x400 ;  /* 0x000004000000d802 */ /* 0x000fe20000000f00 */
[----:B------:R-:W-:Y:S01]  /*1ed0*/  @!P5 IMAD.IADD R11, R11, 0x1, R32 ;  /* 0x000000010b0bd824 */ /* 0x000fe200078e0220 */
[----:B------:R-:W2:Y:S01]  /*1ee0*/  @!P3 S2R R27, SR_CgaCtaId ;  /* 0x00000000001bb919 */ /* 0x000ea20000008800 */
[----:B------:R-:W-:Y:S02]  /*1ef0*/  @!P5 IMAD.MOV.U32 R10, RZ, RZ, 0x65 ;  /* 0x00000065ff0ad424 */ /* 0x000fe400078e00ff */
[----:B0-----:R-:W-:Y:S01]  /*1f00*/  IMAD.WIDE.U32 R8, R9, 0x8, R12 ;  /* 0x0000000809087825 */ /* 0x001fe200078e000c */
[----:B------:R-:W-:-:S03]  /*1f10*/  @!P3 MOV R12, 0x400 ;  /* 0x00000400000cb802 */ /* 0x000fc60000000f00 */
[----:B------:R-:W-:Y:S01]  /*1f20*/  IMAD.MOV.U32 R13, RZ, RZ, R2 ;  /* 0x000000ffff0d7224 */ /* 0x000fe200078e0002 */
[----:B------:R0:W-:Y:S01]  /*1f30*/  @!P5 ST.E.64.STRONG.GPU desc[UR6][R8.64+0x100], R10 ;  /* 0x0001000a0800d985 */ /* 0x0001e2000c10fb06 */
[----:B------:R-:W-:Y:S01]  /*1f40*/  @!P3 IMAD.MOV.U32 R13, RZ, RZ, R32 ;  /* 0x000000ffff0db224 */ /* 0x000fe200078e0020 */
[----:B-1----:R-:W-:Y:S02]  /*1f50*/  @!P5 LEA R0, R25, R0, 0x18 ;  /* 0x000000001900d211 */ /* 0x002fe400078ec0ff */
[----:B--2---:R-:W-:-:S03]  /*1f60*/  @!P3 LEA R27, R27, R12, 0x18 ;  /* 0x0000000c1b1bb211 */ /* 0x004fc600078ec0ff */
[----:B------:R0:W-:Y:S04]  /*1f70*/  @!P5 STS [R0+0x24], R32 ;  /* 0x000024200000d388 */ /* 0x0001e80000000800 */
[----:B------:R0:W-:Y:S04]  /*1f80*/  @!P5 STS [R0+0x28], R11 ;  /* 0x0000280b0000d388 */ /* 0x0001e80000000800 */
[----:B------:R0:W-:Y:S02]  /*1f90*/  @!P3 STS [R27+0xc], R32 ;  /* 0x00000c201b00b388 */ /* 0x0001e40000000800 */
.L_x_1264:
[----:B------:R-:W-:Y:S05]  /*1fa0*/  WARPSYNC.ALL ;  /* 0x0000000000007948 */ /* 0x000fea0003800000 */
[----:B------:R-:W-:Y:S01]  /*1fb0*/  ISETP.NE.AND P3, PT, R3, RZ, PT ;  /* 0x000000ff0300720c */ /* 0x000fe20003f65270 */
[----:B------:R-:W1:Y:S08]  /*1fc0*/  S2UR UR5, SR_CgaCtaId ;  /* 0x00000000000579c3 */ /* 0x000e700000008800 */
[----:B------:R-:W-:Y:S06]  /*1fd0*/  BAR.SYNC.DEFER_BLOCKING 0x0 ;  /* 0x0000000000007b1d */ /* 0x000fec0000010000 */
[----:B------:R-:W-:Y:S01]  /*1fe0*/  UMOV UR4, 0x400 ;  /* 0x0000040000047882 */ /* 0x000fe20000000000 */
[----:B------:R-:W-:Y:S01]  /*1ff0*/  BSSY.RECONVERGENT B0, `(.L_x_1283) ;  /* 0x00000b9000007945 */ /* 0x000fe20003800200 */
[----:B-1----:R-:W-:-:S09]  /*2000*/  ULEA UR4, UR5, UR4, 0x18 ;  /* 0x0000000405047291 */ /* 0x002fd2000f8ec0ff */
[----:B0-----:R-:W0:Y:S04]  /*2010*/  @P3 LDS R8, [UR4+0xc] ;  /* 0x00000c04ff083984 */ /* 0x001e280008000800 */
[----:B------:R-:W1:Y:S04]  /*2020*/  LDS R2, [UR4+0x24] ;  /* 0x00002404ff027984 */ /* 0x000e680008000800 */
[----:B------:R-:W2:Y:S01]  /*2030*/  LDS R0, [UR4+0x2c] ;  /* 0x00002c04ff007984 */ /* 0x000ea20008000800 */
[----:B0-----:R-:W-:-:S04]  /*2040*/  @P3 IMAD.IADD R13, R13, 0x1, R8 ;  /* 0x000000010d0d3824 */ /* 0x001fc800078e0208 */
[----:B------:R-:W-:Y:S01]  /*2050*/  IMAD.IADD R9, R6, 0x1, R13 ;  /* 0x0000000106097824 */ /* 0x000fe200078e020d */
[----:B-1----:R-:W-:Y:S01]  /*2060*/  @P6 IADD3 R7, PT, PT, -R2, R13, R7 ;  /* 0x0000000d02076210 */ /* 0x002fe20007ffe107 */
[--C-:B------:R-:W-:Y:S02]  /*2070*/  IMAD.IADD R11, R5, 0x1, R13.reuse ;  /* 0x00000001050b7824 */ /* 0x100fe400078e020d */
[--C-:B------:R-:W-:Y:S01]  /*2080*/  @P2 IMAD.IADD R5, R13, 0x1, -R2.reuse ;  /* 0x000000010d052824 */ /* 0x100fe200078e0a02 */
[----:B------:R-:W-:Y:S01]  /*2090*/  @P6 LEA R7, R7, UR4, 0x3 ;  /* 0x0000000407076c11 */ /* 0x000fe2000f8e18ff */
[----:B------:R-:W-:Y:S02]  /*20a0*/  IMAD.IADD R25, R4, 0x1, R13 ;  /* 0x0000000104197824 */ /* 0x000fe400078e020d */
[--C-:B------:R-:W-:Y:S01]  /*20b0*/  @P4 IMAD.IADD R4, R9, 0x1, -R2.reuse ;  /* 0x0000000109044824 */ /* 0x100fe200078e0a02 */
[----:B------:R-:W-:Y:S01]  /*20c0*/  @P2 LEA R5, R5, UR4, 0x3 ;  /* 0x0000000405052c11 */ /* 0x000fe2000f8e18ff */
[----:B------:R-:W-:Y:S01]  /*20d0*/  BAR.SYNC.DEFER_BLOCKING 0x0 ;  /* 0x0000000000007b1d */ /* 0x000fe20000010000 */
[----:B------:R-:W-:-:S02]  /*20e0*/  @P1 IMAD.IADD R6, R11, 0x1, -R2 ;  /* 0x000000010b061824 */ /* 0x000fc400078e0a02 */
[----:B------:R-:W-:Y:S01]  /*20f0*/  @P0 IMAD.IADD R8, R25, 0x1, -R2 ;  /* 0x0000000119080824 */ /* 0x000fe200078e0a02 */
[----:B------:R-:W-:Y:S02]  /*2100*/  @P4 LEA R4, R4, UR4, 0x3 ;  /* 0x0000000404044c11 */ /* 0x000fe4000f8e18ff */
[----:B------:R-:W-:Y:S02]  /*2110*/  @P1 LEA R6, R6, UR4, 0x3 ;  /* 0x0000000406061c11 */ /* 0x000fe4000f8e18ff */
[----:B------:R-:W-:Y:S01]  /*2120*/  @P0 LEA R8, R8, UR4, 0x3 ;  /* 0x0000000408080c11 */ /* 0x000fe2000f8e18ff */
[----:B------:R0:W-:Y:S04]  /*2130*/  @P2 STS.64 [R5], R20 ;  /* 0x0000001405002388 */ /* 0x0001e80000000a00 */
[----:B------:R0:W-:Y:S04]  /*2140*/  @P6 STS.64 [R7], R18 ;  /* 0x0000001207006388 */ /* 0x0001e80000000a00 */
[----:B------:R0:W-:Y:S04]  /*2150*/  @P4 STS.64 [R4], R16 ;  /* 0x0000001004004388 */ /* 0x0001e80000000a00 */
[----:B------:R0:W-:Y:S04]  /*2160*/  @P1 STS.64 [R6], R14 ;  /* 0x0000000e06001388 */ /* 0x0001e80000000a00 */
[----:B------:R0:W-:Y:S01]  /*2170*/  @P0 STS.64 [R8], R22 ;  /* 0x0000001608000388 */ /* 0x0001e20000000a00 */
[----:B------:R-:W-:Y:S01]  /*2180*/  BAR.SYNC.DEFER_BLOCKING 0x0 ;  /* 0x0000000000007b1d */ /* 0x000fe20000010000 */
[----:B--2---:R-:W-:-:S13]  /*2190*/  ISETP.GE.AND P0, PT, R3, R0, PT ;  /* 0x000000000300720c */ /* 0x004fda0003f06270 */
[----:B0-----:R-:W-:Y:S05]  /*21a0*/  @P0 BRA `(.L_x_1284) ;  /* 0x0000000800740947 */ /* 0x001fea0003800000 */
[----:B------:R-:W-:Y:S01]  /*21b0*/  LOP3.LUT R5, RZ, R3, RZ, 0x33, !PT ;  /* 0x00000003ff057212 */ /* 0x000fe200078e33ff */
[----:B------:R-:W-:Y:S04]  /*21c0*/  BSSY.RECONVERGENT B1, `(.L_x_1285) ;  /* 0x000001e000017945 */ /* 0x000fe80003800200 */
[----:B------:R-:W-:Y:S02]  /*21d0*/  IMAD.IADD R6, R0, 0x1, R5 ;  /* 0x0000000100067824 */ /* 0x000fe400078e0205 */
[----:B------:R-:W0:Y:S03]  /*21e0*/  LDC.64 R4, c[0x0][0x388] ;  /* 0x0000e200ff047b82 */ /* 0x000e260000000a00 */
[----:B------:R-:W-:-:S02]  /*21f0*/  LOP3.LUT R7, R6, 0xc0, RZ, 0xc0, !PT ;  /* 0x000000c006077812 */ /* 0x000fc400078ec0ff */
[----:B------:R-:W-:Y:S02]  /*2200*/  ISETP.GE.U32.AND P1, PT, R6, 0xc0, PT ;  /* 0x000000c00600780c */ /* 0x000fe40003f26070 */
[----:B------:R-:W-:-:S13]  /*2210*/  ISETP.NE.AND P0, PT, R7, 0xc0, PT ;  /* 0x000000c00700780c */ /* 0x000fda0003f05270 */
[----:B------:R-:W-:Y:S05]  /*2220*/  @!P0 BRA `(.L_x_1286) ;  /* 0x00000000005c8947 */ /* 0x000fea0003800000 */
[----:B------:R-:W-:Y:S01]  /*2230*/  LEA.HI R6, R6, 0x1, RZ, 0x1a ;  /* 0x0000000106067811 */ /* 0x000fe200078fd0ff */
[----:B------:R-:W-:Y:S01]  /*2240*/  IMAD.MOV.U32 R8, RZ, RZ, 0x4 ;  /* 0x00000004ff087424 */ /* 0x000fe200078e00ff */
[----:B------:R-:W-:Y:S01]  /*2250*/  LEA R12, R3, UR4, 0x3 ;  /* 0x00000004030c7c11 */ /* 0x000fe2000f8e18ff */
[----:B------:R-:W-:Y:S02]  /*2260*/  IMAD.MOV.U32 R9, RZ, RZ, 0x0 ;  /* 0x00000000ff097424 */ /* 0x000fe400078e00ff */
[C---:B------:R-:W-:Y:S01]  /*2270*/  IMAD.SHL.U32 R7, R6.reuse, 0x40, RZ ;  /* 0x0000004006077824 */ /* 0x040fe200078e00ff */
[----:B------:R-:W-:Y:S01]  /*2280*/  LOP3.LUT R6, R6, 0x3, RZ, 0xc0, !PT ;  /* 0x0000000306067812 */ /* 0x000fe200078ec0ff */
[----:B0-----:R-:W-:-:S03]  /*2290*/  IMAD.WIDE.U32 R8, R4, 0x1, R8 ;  /* 0x0000000104087825 */ /* 0x001fc600078e0008 */
[----:B------:R-:W-:Y:S01]  /*22a0*/  LOP3.LUT R10, R7, 0xc0, RZ, 0xc0, !PT ;  /* 0x000000c0070a7812 */ /* 0x000fe200078ec0ff */
[----:B------:R-:W-:Y:S02]  /*22b0*/  IMAD.IADD R11, R3, 0x1, R2 ;  /* 0x00000001030b7824 */ /* 0x000fe400078e0202 */
[----:B------:R-:W-:Y:S02]  /*22c0*/  IMAD.MOV R13, RZ, RZ, -R6 ;  /* 0x000000ffff0d7224 */ /* 0x000fe400078e0a06 */
[----:B------:R-:W-:Y:S02]  /*22d0*/  IMAD.IADD R17, R9, 0x1, R5 ;  /* 0x0000000109117824 */ /* 0x000fe400078e0205 */
[----:B------:R-:W-:-:S07]  /*22e0*/  IMAD.IADD R3, R3, 0x1, R10 ;  /* 0x0000000103037824 */ /* 0x000fce00078e020a */
.L_x_1287:
[----:B-1----:R0:W1:Y:S01]  /*22f0*/  LDS.64 R14, [R12] ;  /* 0x000000000c0e7984 */ /* 0x0020620000000a00 */
[----:B------:R-:W-:Y:S02]  /*2300*/  IMAD.MOV.U32 R6, RZ, RZ, R8 ;  /* 0x000000ffff067224 */ /* 0x000fe400078e0008 */
[----:B------:R-:W-:Y:S02]  /*2310*/  IMAD.MOV.U32 R7, RZ, RZ, R17 ;  /* 0x000000ffff077224 */ /* 0x000fe400078e0011 */
[----:B------:R-:W-:Y:S02]  /*2320*/  VIADD R13, R13, 0x1 ;  /* 0x000000010d0d7836 */ /* 0x000fe40000000000 */
[----:B------:R-:W-:-:S03]  /*2330*/  IMAD.WIDE R6, R11, 0x8, R6 ;  /* 0x000000080b067825 */ /* 0x000fc600078e0206 */
[----:B------:R-:W-:Y:S01]  /*2340*/  ISETP.NE.AND P0, PT, R13, RZ, PT ;  /* 0x000000ff0d00720c */ /* 0x000fe20003f05270 */
[----:B0-----:R-:W-:Y:S02]  /*2350*/  VIADD R12, R12, 0x200 ;  /* 0x000002000c0c7836 */ /* 0x001fe40000000000 */
[----:B------:R-:W-:Y:S01]  /*2360*/  VIADD R11, R11, 0x40 ;  /* 0x000000400b0b7836 */ /* 0x000fe20000000000 */
[----:B-1----:R1:W-:Y:S04]  /*2370*/  STG.E desc[UR6][R6.64+-0x4], R14 ;  /* 0xfffffc0e06007986 */ /* 0x0023e8000c101906 */
[----:B------:R1:W-:Y:S05]  /*2380*/  STG.E desc[UR6][R6.64], R15 ;  /* 0x0000000f06007986 */ /* 0x0003ea000c101906 */
[----:B------:R-:W-:Y:S05]  /*2390*/  @P0 BRA `(.L_x_1287) ;  /* 0xfffffffc00d40947 */ /* 0x000fea000383ffff */
.L_x_1286:
[----:B------:R-:W-:Y:S05]  /*23a0*/  BSYNC.RECONVERGENT B1 ;  /* 0x0000000000017941 */ /* 0x000fea0003800200 */
.L_x_1285:
[----:B------:R-:W-:Y:S05]  /*23b0*/  @!P1 BRA `(.L_x_1284) ;  /* 0x0000000400f09947 */ /* 0x000fea0003800000 */
[----:B-1----:R-:W-:Y:S01]  /*23c0*/  IMAD.IADD R6, R0, 0x1, -R3 ;  /* 0x0000000100067824 */ /* 0x002fe200078e0a03 */
[----:B0-----:R-:W-:Y:S01]  /*23d0*/  IADD3 R4, P0, PT, R4, 0x400, RZ ;  /* 0x0000040004047810 */ /* 0x001fe20007f1e0ff */
[----:B------:R-:W-:Y:S01]  /*23e0*/  BSSY.RECONVERGENT B1, `(.L_x_1288) ;  /* 0x0000046000017945 */ /* 0x000fe20003800200 */
[C---:B------:R-:W-:Y:S02]  /*23f0*/  IMAD.IADD R33, R3.reuse, 0x1, R2 ;  /* 0x0000000103217824 */ /* 0x040fe400078e0202 */
[----:B------:R-:W-:Y:S01]  /*2400*/  ISETP.GT.AND P1, PT, R6, 0x300, PT ;  /* 0x000003000600780c */ /* 0x000fe20003f24270 */
[----:B------:R-:W-:Y:S01]  /*2410*/  IMAD.X R5, RZ, RZ, R5, P0 ;  /* 0x000000ffff057224 */ /* 0x000fe200000e0605 */
[----:B------:R-:W-:Y:S02]  /*2420*/  LEA R6, R3, UR4, 0x3 ;  /* 0x0000000403067c11 */ /* 0x000fe4000f8e18ff */
[----:B------:R-:W-:-:S03]  /*2430*/  PLOP3.LUT P0, PT, PT, PT, PT, 0x80, 0x8 ;  /* 0x000000000008781c */ /* 0x000fc60003f0f070 */
[----:B------:R-:W-:-:S06]  /*2440*/  VIADD R2, R6, 0x400 ;  /* 0x0000040006027836 */ /* 0x000fcc0000000000 */
[----:B------:R-:W-:Y:S05]  /*2450*/  @!P1 BRA `(.L_x_1289) ;  /* 0x0000000000f89947 */ /* 0x000fea0003800000 */
[----:B------:R-:W-:Y:S01]  /*2460*/  PLOP3.LUT P0, PT, PT, PT, PT, 0x8, 0x80 ;  /* 0x000000000080781c */ /* 0x000fe20003f0e170 */
[----:B------:R-:W-:-:S12]  /*2470*/  VIADD R32, R0, 0xfffffd00 ;  /* 0xfffffd0000207836 */ /* 0x000fd80000000000 */
.L_x_1290:
[----:B---3--:R-:W0:Y:S01]  /*2480*/  LDS.64 R26, [R2+-0x400] ;  /* 0xfffc0000021a7984 */ /* 0x008e220000000a00 */
[----:B------:R-:W-:-:S03]  /*2490*/  IMAD.WIDE R36, R33, 0x8, R4 ;  /* 0x0000000821247825 */ /* 0x000fc600078e0204 */
[----:B------:R-:W1:Y:S01]  /*24a0*/  LDS.64 R22, [R2] ;  /* 0x0000000002167984 */ /* 0x000e620000000a00 */
[----:B------:R-:W-:-:S03]  /*24b0*/  VIADD R3, R3, 0x400 ;  /* 0x0000040003037836 */ /* 0x000fc60000000000 */
[----:B------:R-:W2:Y:S02]  /*24c0*/  LDS.64 R30, [R2+-0x200] ;  /* 0xfffe0000021e7984 */ /* 0x000ea40000000a00 */
[----:B------:R-:W-:Y:S02]  /*24d0*/  ISETP.GE.AND P1, PT, R3, R32, PT ;  /* 0x000000200300720c */ /* 0x000fe40003f26270 */
        /* <DEDUP_REMOVED lines=10> */
[----:B-1----:R-:W-:Y:S04]  /*2580*/  STG.E desc[UR6][R36.64], R22 ;  /* 0x0000001624007986 */ /* 0x002fe8000c101906 */
[----:B------:R-:W1:Y:S04]  /*2590*/  LDS.64 R20, [R2+0x1200] ;  /* 0x0012000002147984 */ /* 0x000e680000000a00 */
[----:B------:R-:W-:Y:S04]  /*25a0*/  STG.E desc[UR6][R36.64+0x4], R23 ;  /* 0x0000041724007986 */ /* 0x000fe8000c101906 */
[----:B------:R-:W1:Y:S04]  /*25b0*/  LDS.64 R22, [R2+0x1400] ;  /* 0x0014000002167984 */ /* 0x000e680000000a00 */
[----:B------:R-:W1:Y:S04]  /*25c0*/  LDS.64 R24, [R2+0x1600] ;  /* 0x0016000002187984 */ /* 0x000e680000000a00 */
[----:B------:R-:W1:Y:S04]  /*25d0*/  LDS.64 R26, [R2+0x1800] ;  /* 0x00180000021a7984 */ /* 0x000e680000000a00 */
[----:B------:R3:W1:Y:S04]  /*25e0*/  LDS.64 R28, [R2+0x1a00] ;  /* 0x001a0000021c7984 */ /* 0x0006680000000a00 */
[----:B--2---:R2:W-:Y:S04]  /*25f0*/  STG.E desc[UR6][R36.64+-0x1fc], R31 ;  /* 0xfffe041f24007986 */ /* 0x0045e8000c101906 */
[----:B------:R4:W-:Y:S01]  /*2600*/  STG.E desc[UR6][R36.64+-0x200], R30 ;  /* 0xfffe001e24007986 */ /* 0x0009e2000c101906 */
[----:B---3--:R-:W-:-:S03]  /*2610*/  VIADD R2, R2, 0x2000 ;  /* 0x0000200002027836 */ /* 0x008fc60000000000 */
[----:B------:R3:W-:Y:S01]  /*2620*/  STG.E desc[UR6][R36.64+0x204], R35 ;  /* 0x0002042324007986 */ /* 0x0007e2000c101906 */
[----:B--2---:R-:W-:-:S03]  /*2630*/  VIADD R31, R33, 0x100 ;  /* 0x00000100211f7836 */ /* 0x004fc60000000000 */
[----:B------:R2:W-:Y:S01]  /*2640*/  STG.E desc[UR6][R36.64+0x200], R34 ;  /* 0x0002002224007986 */ /* 0x0005e2000c101906 */
[----:B----4-:R-:W-:-:S04]  /*2650*/  IMAD.WIDE R30, R31, 0x8, R4 ;  /* 0x000000081f1e7825 */ /* 0x010fc800078e0204 */
[C---:B---3--:R-:W-:Y:S01]  /*2660*/  VIADD R35, R33.reuse, 0x200 ;  /* 0x0000020021237836 */ /* 0x048fe20000000000 */
[----:B------:R-:W-:Y:S01]  /*2670*/  STG.E desc[UR6][R30.64+-0x400], R6 ;  /* 0xfffc00061e007986 */ /* 0x000fe2000c101906 */
[----:B--2---:R-:W-:-:S03]  /*2680*/  VIADD R37, R33, 0x300 ;  /* 0x0000030021257836 */ /* 0x004fc60000000000 */
[----:B------:R2:W-:Y:S01]  /*2690*/  STG.E desc[UR6][R30.64+-0x3fc], R7 ;  /* 0xfffc04071e007986 */ /* 0x0005e2000c101906 */
[----:B------:R-:W-:-:S03]  /*26a0*/  IMAD.WIDE R34, R35, 0x8, R4 ;  /* 0x0000000823227825 */ /* 0x000fc600078e0204 */
[----:B-----5:R3:W-:Y:S01]  /*26b0*/  STG.E desc[UR6][R30.64+-0x200], R8 ;  /* 0xfffe00081e007986 */ /* 0x0207e2000c101906 */
[----:B------:R-:W-:-:S03]  /*26c0*/  VIADD R33, R33, 0x400 ;  /* 0x0000040021217836 */ /* 0x000fc60000000000 */
[----:B------:R3:W-:Y:S01]  /*26d0*/  STG.E desc[UR6][R30.64+-0x1fc], R9 ;  /* 0xfffe04091e007986 */ /* 0x0007e2000c101906 */
[----:B--2---:R-:W-:-:S03]  /*26e0*/  IMAD.WIDE R6, R37, 0x8, R4 ;  /* 0x0000000825067825 */ /* 0x004fc600078e0204 */
[----:B------:R3:W-:Y:S04]  /*26f0*/  STG.E desc[UR6][R30.64], R10 ;  /* 0x0000000a1e007986 */ /* 0x0007e8000c101906 */
[----:B------:R3:W-:Y:S04]  /*2700*/  STG.E desc[UR6][R30.64+0x4], R11 ;  /* 0x0000040b1e007986 */ /* 0x0007e8000c101906 */
[----:B------:R3:W-:Y:S04]  /*2710*/  STG.E desc[UR6][R30.64+0x200], R12 ;  /* 0x0002000c1e007986 */ /* 0x0007e8000c101906 */
[----:B------:R3:W-:Y:S04]  /*2720*/  STG.E desc[UR6][R30.64+0x204], R13 ;  /* 0x0002040d1e007986 */ /* 0x0007e8000c101906 */
[----:B------:R3:W-:Y:S04]  /*2730*/  STG.E desc[UR6][R34.64+-0x400], R14 ;  /* 0xfffc000e22007986 */ /* 0x0007e8000c101906 */
[----:B------:R3:W-:Y:S04]  /*2740*/  STG.E desc[UR6][R34.64+-0x3fc], R15 ;  /* 0xfffc040f22007986 */ /* 0x0007e8000c101906 */
[----:B------:R3:W-:Y:S04]  /*2750*/  STG.E desc[UR6][R34.64+-0x200], R16 ;  /* 0xfffe001022007986 */ /* 0x0007e8000c101906 */
[----:B------:R3:W-:Y:S04]  /*2760*/  STG.E desc[UR6][R34.64+-0x1fc], R17 ;  /* 0xfffe041122007986 */ /* 0x0007e8000c101906 */
[----:B0-----:R3:W-:Y:S04]  /*2770*/  STG.E desc[UR6][R34.64], R18 ;  /* 0x0000001222007986 */ /* 0x0017e8000c101906 */
[----:B------:R3:W-:Y:S04]  /*2780*/  STG.E desc[UR6][R34.64+0x4], R19 ;  /* 0x0000041322007986 */ /* 0x0007e8000c101906 */
[----:B-1----:R3:W-:Y:S04]  /*2790*/  STG.E desc[UR6][R34.64+0x200], R20 ;  /* 0x0002001422007986 */ /* 0x0027e8000c101906 */
        /* <DEDUP_REMOVED lines=8> */
[----:B------:R3:W-:Y:S01]  /*2820*/  STG.E desc[UR6][R6.64+0x204], R29 ;  /* 0x0002041d06007986 */ /* 0x0007e2000c101906 */
[----:B------:R-:W-:Y:S05]  /*2830*/  @!P1 BRA `(.L_x_1290) ;  /* 0xfffffffc00109947 */ /* 0x000fea000383ffff */
.L_x_1289:
[----:B------:R-:W-:Y:S05]  /*2840*/  BSYNC.RECONVERGENT B1 ;  /* 0x0000000000017941 */ /* 0x000fea0003800200 */
.L_x_1288:
[----:B---3--:R-:W-:Y:S01]  /*2850*/  IMAD.IADD R6, R0, 0x1, -R3 ;  /* 0x0000000100067824 */ /* 0x008fe200078e0a03 */
[----:B------:R-:W-:Y:S04]  /*2860*/  BSSY.RECONVERGENT B1, `(.L_x_1291) ;  /* 0x0000022000017945 */ /* 0x000fe80003800200 */
[----:B------:R-:W-:-:S13]  /*2870*/  ISETP.GT.AND P1, PT, R6, 0x100, PT ;  /* 0x000001000600780c */ /* 0x000fda0003f24270 */
[----:B------:R-:W-:Y:S05]  /*2880*/  @!P1 BRA `(.L_x_1292) ;  /* 0x00000000007c9947 */ /* 0x000fea0003800000 */
[----:B------:R-:W0:Y:S01]  /*2890*/  LDS.64 R10, [R2+-0x400] ;  /* 0xfffc0000020a7984 */ /* 0x000e220000000a00 */
[C---:B------:R-:W-:Y:S01]  /*28a0*/  VIADD R9, R33.reuse, 0x100 ;  /* 0x0000010021097836 */ /* 0x040fe20000000000 */
[----:B------:R-:W-:Y:S01]  /*28b0*/  PLOP3.LUT P0, PT, PT, PT, PT, 0x8, 0x80 ;  /* 0x000000000080781c */ /* 0x000fe20003f0e170 */
[--C-:B------:R-:W-:Y:S01]  /*28c0*/  IMAD.WIDE R6, R33, 0x8, R4.reuse ;  /* 0x0000000821067825 */ /* 0x100fe200078e0204 */
[----:B------:R-:W1:Y:S03]  /*28d0*/  LDS.64 R12, [R2+-0x200] ;  /* 0xfffe0000020c7984 */ /* 0x000e660000000a00 */
[----:B------:R-:W-:Y:S01]  /*28e0*/  IMAD.WIDE R8, R9, 0x8, R4 ;  /* 0x0000000809087825 */ /* 0x000fe200078e0204 */
[----:B------:R-:W2:Y:S03]  /*28f0*/  LDS.64 R14, [R2] ;  /* 0x00000000020e7984 */ /* 0x000ea60000000a00 */
[----:B------:R-:W-:Y:S01]  /*2900*/  VIADD R3, R3, 0x200 ;  /* 0x0000020003037836 */ /* 0x000fe20000000000 */
[----:B------:R-:W3:Y:S01]  /*2910*/  LDS.64 R16, [R2+0x200] ;  /* 0x0002000002107984 */ /* 0x000ee20000000a00 */
[----:B------:R-:W-:-:S03]  /*2920*/  VIADD R33, R33, 0x200 ;  /* 0x0000020021217836 */ /* 0x000fc60000000000 */
[----:B------:R-:W4:Y:S04]  /*2930*/  LDS.64 R18, [R2+0x400] ;  /* 0x0004000002127984 */ /* 0x000f280000000a00 */
[----:B------:R-:W5:Y:S04]  /*2940*/  LDS.64 R20, [R2+0x600] ;  /* 0x0006000002147984 */ /* 0x000f680000000a00 */
[----:B------:R-:W5:Y:S04]  /*2950*/  LDS.64 R22, [R2+0x800] ;  /* 0x0008000002167984 */ /* 0x000f680000000a00 */
[----:B------:R0:W5:Y:S02]  /*2960*/  LDS.64 R24, [R2+0xa00] ;  /* 0x000a000002187984 */ /* 0x0001640000000a00 */
[----:B0-----:R-:W-:-:S02]  /*2970*/  VIADD R2, R2, 0x1000 ;  /* 0x0000100002027836 */ /* 0x001fc40000000000 */
[----:B------:R0:W-:Y:S04]  /*2980*/  STG.E desc[UR6][R6.64+-0x400], R10 ;  /* 0xfffc000a06007986 */ /* 0x0001e8000c101906 */
[----:B------:R0:W-:Y:S04]  /*2990*/  STG.E desc[UR6][R6.64+-0x3fc], R11 ;  /* 0xfffc040b06007986 */ /* 0x0001e8000c101906 */
[----:B-1----:R0:W-:Y:S04]  /*29a0*/  STG.E desc[UR6][R6.64+-0x200], R12 ;  /* 0xfffe000c06007986 */ /* 0x0021e8000c101906 */
[----:B------:R0:W-:Y:S04]  /*29b0*/  STG.E desc[UR6][R6.64+-0x1fc], R13 ;  /* 0xfffe040d06007986 */ /* 0x0001e8000c101906 */
[----:B--2---:R0:W-:Y:S04]  /*29c0*/  STG.E desc[UR6][R6.64], R14 ;  /* 0x0000000e06007986 */ /* 0x0041e8000c101906 */
[----:B------:R0:W-:Y:S04]  /*29d0*/  STG.E desc[UR6][R6.64+0x4], R15 ;  /* 0x0000040f06007986 */ /* 0x0001e8000c101906 */
[----:B---3--:R0:W-:Y:S04]  /*29e0*/  STG.E desc[UR6][R6.64+0x200], R16 ;  /* 0x0002001006007986 */ /* 0x0081e8000c101906 */
[----:B------:R0:W-:Y:S04]  /*29f0*/  STG.E desc[UR6][R6.64+0x204], R17 ;  /* 0x0002041106007986 */ /* 0x0001e8000c101906 */
[----:B----4-:R0:W-:Y:S04]  /*2a00*/  STG.E desc[UR6][R8.64+-0x400], R18 ;  /* 0xfffc001208007986 */ /* 0x0101e8000c101906 */
[----:B------:R0:W-:Y:S04]  /*2a10*/  STG.E desc[UR6][R8.64+-0x3fc], R19 ;  /* 0xfffc041308007986 */ /* 0x0001e8000c101906 */
[----:B-----5:R0:W-:Y:S04]  /*2a20*/  STG.E desc[UR6][R8.64+-0x200], R20 ;  /* 0xfffe001408007986 */ /* 0x0201e8000c101906 */
[----:B------:R0:W-:Y:S04]  /*2a30*/  STG.E desc[UR6][R8.64+-0x1fc], R21 ;  /* 0xfffe041508007986 */ /* 0x0001e8000c101906 */
[----:B------:R0:W-:Y:S04]  /*2a40*/  STG.E desc[UR6][R8.64], R22 ;  /* 0x0000001608007986 */ /* 0x0001e8000c101906 */
[----:B------:R0:W-:Y:S04]  /*2a50*/  STG.E desc[UR6][R8.64+0x4], R23 ;  /* 0x0000041708007986 */ /* 0x0001e8000c101906 */
[----:B------:R0:W-:Y:S04]  /*2a60*/  STG.E desc[UR6][R8.64+0x200], R24 ;  /* 0x0002001808007986 */ /* 0x0001e8000c101906 */
[----:B------:R0:W-:Y:S02]  /*2a70*/  STG.E desc[UR6][R8.64+0x204], R25 ;  /* 0x0002041908007986 */ /* 0x0001e4000c101906 */
.L_x_1292:
[----:B------:R-:W-:Y:S05]  /*2a80*/  BSYNC.RECONVERGENT B1 ;  /* 0x0000000000017941 */ /* 0x000fea0003800200 */
.L_x_1291:
[----:B------:R-:W-:-:S13]  /*2a90*/  ISETP.LT.OR P0, PT, R3, R0, P0 ;  /* 0x000000000300720c */ /* 0x000fda0000701670 */
[----:B------:R-:W-:Y:S05]  /*2aa0*/  @!P0 BRA `(.L_x_1284) ;  /* 0x0000000000348947 */ /* 0x000fea0003800000 */
[----:B0-----:R-:W0:Y:S01]  /*2ab0*/  LDS.64 R6, [R2+-0x400] ;  /* 0xfffc000002067984 */ /* 0x001e220000000a00 */
[----:B------:R-:W-:-:S03]  /*2ac0*/  IMAD.WIDE R4, R33, 0x8, R4 ;  /* 0x0000000821047825 */ /* 0x000fc600078e0204 */
        /* <DEDUP_REMOVED lines=11> */
.L_x_1284:
[----:B------:R-:W-:Y:S05]  /*2b80*/  BSYNC.RECONVERGENT B0 ;  /* 0x0000000000007941 */ /* 0x000fea0003800200 */
.L_x_1283:
[----:B------:R-:W-:Y:S06]  /*2b90*/  BAR.SYNC.DEFER_BLOCKING 0x0 ;  /* 0x0000000000007b1d */ /* 0x000fec0000010000 */
[----:B------:R-:W-:Y:S05]  /*2ba0*/  EXIT ;  /* 0x000000000000794d */ /* 0x000fea0003800000 */
.L_x_1252:
[----:B------:R-:W0:Y:S01]  /*2bb0*/  LDCU UR8, c[0x0][0x3a0] ;  /* 0x00007400ff0877ac */ /* 0x000e220008000800 */
[C---:B------:R-:W-:Y:S01]  /*2bc0*/  ISETP.NE.AND P0, PT, R9.reuse, RZ, PT ;  /* 0x000000ff0900720c */ /* 0x040fe20003f05270 */
[----:B------:R-:W-:-:S05]  /*2bd0*/  IMAD R2, R9, 0x140, RZ ;  /* 0x0000014009027824 */ /* 0x000fca00078e02ff */
[----:B0-----:R-:W-:-:S07]  /*2be0*/  IADD3 R0, PT, PT, -R2, UR8, RZ ;  /* 0x0000000802007c10 */ /* 0x001fce000fffe1ff */
[----:B------:R-:W-:Y:S05]  /*2bf0*/  @P0 BRA `(.L_x_1293) ;  /* 0x0000001000900947 */ /* 0x000fea0003800000 */
[----:B------:R-:W0:Y:S02]  /*2c00*/  LDC.64 R8, c[0x0][0x380] ;  /* 0x0000e000ff087b82 */ /* 0x000e240000000a00 */
[----:B0-----:R-:W-:-:S05]  /*2c10*/  IMAD.WIDE.U32 R6, R2, 0x8, R8 ;  /* 0x0000000802067825 */ /* 0x001fca00078e0008 */
[----:B------:R-:W2:Y:S04]  /*2c20*/  LDG.E.CONSTANT R4, desc[UR6][R6.64] ;  /* 0x0000000606047981 */ /* 0x000ea8000c1e9900 */
[----:B------:R0:W3:Y:S01]  /*2c30*/  LDG.E.CONSTANT R5, desc[UR6][R6.64+0x4] ;  /* 0x0000040606057981 */ /* 0x0000e2000c1e9900 */
[----:B------:R-:W1:Y:S02]  /*2c40*/  S2R R3, SR_TID.X ;  /* 0x0000000000037919 */ /* 0x000e640000002100 */
[C---:B-1----:R-:W-:Y:S02]  /*2c50*/  LOP3.LUT R11, R3.reuse, 0x1f, RZ, 0xc0, !PT ;  /* 0x0000001f030b7812 */ /* 0x042fe400078ec0ff */
[----:B------:R-:W-:-:S05]  /*2c60*/  LOP3.LUT R10, R3, 0x3e0, RZ, 0xc0, !PT ;  /* 0x000003e0030a7812 */ /* 0x000fca00078ec0ff */
[----:B------:R-:W-:-:S04]  /*2c70*/  IMAD R11, R10, 0x5, R11 ;  /* 0x000000050a0b7824 */ /* 0x000fc800078e020b */
[C---:B------:R-:W-:Y:S01]  /*2c80*/  VIADD R15, R11.reuse, 0x40 ;  /* 0x000000400b0f7836 */ /* 0x040fe20000000000 */
[C---:B------:R-:W-:Y:S01]  /*2c90*/  ISETP.GE.AND P0, PT, R11.reuse, R0, PT ;  /* 0x000000000b00720c */ /* 0x040fe20003f06270 */
[C---:B------:R-:W-:Y:S01]  /*2ca0*/  VIADD R13, R11.reuse, 0x20 ;  /* 0x000000200b0d7836 */ /* 0x040fe20000000000 */
[C---:B0-----:R-:W-:Y:S01]  /*2cb0*/  LEA R6, P5, R11.reuse, R6, 0x3 ;  /* 0x000000060b067211 */ /* 0x041fe200078a18ff */
[----:B------:R-:W-:Y:S01]  /*2cc0*/  VIADD R17, R11, 0x60 ;  /* 0x000000600b117836 */ /* 0x000fe20000000000 */
[-C--:B------:R-:W-:Y:S01]  /*2cd0*/  ISETP.GE.AND P2, PT, R15, R0.reuse, PT ;  /* 0x000000000f00720c */ /* 0x080fe20003f46270 */
[----:B------:R-:W-:Y:S01]  /*2ce0*/  VIADD R15, R11, 0x80 ;  /* 0x000000800b0f7836 */ /* 0x000fe20000000000 */
[-C--:B------:R-:W-:Y:S01]  /*2cf0*/  ISETP.GE.AND P1, PT, R13, R0.reuse, PT ;  /* 0x000000000d00720c */ /* 0x080fe20003f26270 */
[----:B------:R-:W-:Y:S01]  /*2d00*/  IMAD.X R7, RZ, RZ, R7, P5 ;  /* 0x000000ffff077224 */ /* 0x000fe200028e0607 */
[-C--:B------:R-:W-:Y:S02]  /*2d10*/  ISETP.GE.AND P3, PT, R17, R0.reuse, PT ;  /* 0x000000001100720c */ /* 0x080fe40003f66270 */
[----:B------:R-:W-:-:S03]  /*2d20*/  ISETP.GE.AND P4, PT, R15, R0, PT ;  /* 0x000000000f00720c */ /* 0x000fc60003f86270 */
[----:B------:R-:W-:-:S04]  /*2d30*/  @!P0 IMAD.IADD R13, R2, 0x1, R11 ;  /* 0x00000001020d8824 */ /* 0x000fc800078e020b */
[----:B------:R-:W-:-:S04]  /*2d40*/  @!P0 IMAD.WIDE.U32 R8, R13, 0x8, R8 ;  /* 0x000000080d088825 */ /* 0x000fc800078e0008 */
[----:B--2---:R-:W-:Y:S02]  /*2d50*/  IMAD.MOV.U32 R16, RZ, RZ, R4 ;  /* 0x000000ffff107224 */ /* 0x004fe400078e0004 */
[----:B------:R-:W2:Y:S01]  /*2d60*/  @!P0 LDG.E.CONSTANT R4, desc[UR6][R8.64] ;  /* 0x0000000608048981 */ /* 0x000ea2000c1e9900 */
[----:B---3--:R-:W-:Y:S02]  /*2d70*/  IMAD.MOV.U32 R17, RZ, RZ, R5 ;  /* 0x000000ffff117224 */ /* 0x008fe400078e0005 */
[--C-:B------:R-:W-:Y:S01]  /*2d80*/  IMAD.MOV.U32 R12, RZ, RZ, R16.reuse ;  /* 0x000000ffff0c7224 */ /* 0x100fe200078e0010 */
[----:B------:R0:W2:Y:S01]  /*2d90*/  @!P0 LDG.E.CONSTANT R5, desc[UR6][R8.64+0x4] ;  /* 0x0000040608058981 */ /* 0x0000a2000c1e9900 */
[--C-:B------:R-:W-:Y:S02]  /*2da0*/  IMAD.MOV.U32 R18, RZ, RZ, R16.reuse ;  /* 0x000000ffff127224 */ /* 0x100fe400078e0010 */
[----:B------:R-:W-:Y:S02]  /*2db0*/  IMAD.MOV.U32 R20, RZ, RZ, R16 ;  /* 0x000000ffff147224 */ /* 0x000fe400078e0010 */
[--C-:B------:R-:W-:Y:S01]  /*2dc0*/  IMAD.MOV.U32 R13, RZ, RZ, R17.reuse ;  /* 0x000000ffff0d7224 */ /* 0x100fe200078e0011 */
[----:B------:R-:W3:Y:S01]  /*2dd0*/  @!P1 LDG.E.CONSTANT R12, desc[UR6][R6.64+0x100] ;  /* 0x00010006060c9981 */ /* 0x000ee2000c1e9900 */
[----:B------:R-:W-:-:S02]  /*2de0*/  IMAD.MOV.U32 R19, RZ, RZ, R17 ;  /* 0x000000ffff137224 */ /* 0x000fc400078e0011 */
[----:B------:R-:W-:Y:S01]  /*2df0*/  IMAD.MOV.U32 R21, RZ, RZ, R17 ;  /* 0x000000ffff157224 */ /* 0x000fe200078e0011 */
[----:B------:R-:W4:Y:S04]  /*2e00*/  @!P4 LDG.E.CONSTANT R16, desc[UR6][R6.64+0x400] ;  /* 0x000400060610c981 */ /* 0x000f28000c1e9900 */
[----:B------:R-:W5:Y:S04]  /*2e10*/  @!P2 LDG.E.CONSTANT R18, desc[UR6][R6.64+0x200] ;  /* 0x000200060612a981 */ /* 0x000f68000c1e9900 */
[----:B------:R-:W4:Y:S04]  /*2e20*/  @!P3 LDG.E.CONSTANT R20, desc[UR6][R6.64+0x300] ;  /* 0x000300060614b981 */ /* 0x000f28000c1e9900 */
[----:B------:R-:W3:Y:S04]  /*2e30*/  @!P1 LDG.E.CONSTANT R13, desc[UR6][R6.64+0x104] ;  /* 0x00010406060d9981 */ /* 0x000ee8000c1e9900 */
[----:B------:R-:W5:Y:S04]  /*2e40*/  @!P2 LDG.E.CONSTANT R19, desc[UR6][R6.64+0x204] ;  /* 0x000204060613a981 */ /* 0x000f68000c1e9900 */
[----:B------:R-:W4:Y:S04]  /*2e50*/  @!P3 LDG.E.CONSTANT R21, desc[UR6][R6.64+0x304] ;  /* 0x000304060615b981 */ /* 0x000f28000c1e9900 */
[----:B------:R-:W4:Y:S01]  /*2e60*/  @!P4 LDG.E.CONSTANT R17, desc[UR6][R6.64+0x404] ;  /* 0x000404060611c981 */ /* 0x000f22000c1e9900 */
        /* <DEDUP_REMOVED lines=8> */
[C---:B------:R-:W-:Y:S02]  /*2ef0*/  LEA R14, R3.reuse, UR4, 0x3 ;  /* 0x00000004030e7c11 */ /* 0x040fe4000f8e18ff */
[----:B------:R-:W-:Y:S01]  /*2f00*/  ISETP.NE.AND P3, PT, R3, RZ, PT ;  /* 0x000000ff0300720c */ /* 0x000fe20003f65270 */
[----:B--2---:R-:W-:Y:S04]  /*2f10*/  STS.64 [R23], R4 ;  /* 0x0000000417007388 */ /* 0x004fe80000000a00 */
[----:B---3--:R-:W-:Y:S04]  /*2f20*/  STS.64 [R23+0x100], R12 ;  /* 0x0001000c17007388 */ /* 0x008fe80000000a00 */
[----:B-----5:R-:W-:Y:S04]  /*2f30*/  STS.64 [R23+0x200], R18 ;  /* 0x0002001217007388 */ /* 0x020fe80000000a00 */
[----:B----4-:R-:W-:Y:S04]  /*2f40*/  STS.64 [R23+0x300], R20 ;  /* 0x0003001417007388 */ /* 0x010fe80000000a00 */
[----:B------:R-:W-:Y:S01]  /*2f50*/  STS.64 [R23+0x400], R16 ;  /* 0x0004001017007388 */ /* 0x000fe20000000a00 */
[----:B------:R-:W-:-:S03]  /*2f60*/  NOP ;  /* 0x0000000000007918 */ /* 0x000fc60000000000 */
[----:B------:R-:W0:Y:S04]  /*2f70*/  LDS.64 R6, [R22+0x20] ;  /* 0x0000200016067984 */ /* 0x000e280000000a00 */
[----:B------:R-:W-:Y:S04]  /*2f80*/  LDS.64 R10, [R22] ;  /* 0x00000000160a7984 */ /* 0x000fe80000000a00 */
[----:B------:R-:W1:Y:S04]  /*2f90*/  LDS.64 R8, [R22+0x8] ;  /* 0x0000080016087984 */ /* 0x000e680000000a00 */
[----:B------:R-:W-:Y:S04]  /*2fa0*/  LDS.64 R4, [R22+0x10] ;  /* 0x0000100016047984 */ /* 0x000fe80000000a00 */
[----:B------:R-:W-:Y:S01]  /*2fb0*/  LDS.64 R12, [R22+0x18] ;  /* 0x00001800160c7984 */ /* 0x000fe20000000a00 */
[----:B------:R-:W-:Y:S06]  /*2fc0*/  BAR.SYNC.DEFER_BLOCKING 0x0 ;  /* 0x0000000000007b1d */ /* 0x000fec0000010000 */
[----:B0-----:R-:W-:Y:S02]  /*2fd0*/  STS.64 [R14+0x230], R6 ;  /* 0x000230060e007388 */ /* 0x001fe40000000a00 */
[----:B------:R-:W-:Y:S06]  /*2fe0*/  BAR.SYNC.DEFER_BLOCKING 0x0 ;  /* 0x0000000000007b1d */ /* 0x000fec0000010000 */
[----:B------:R-:W0:Y:S01]  /*2ff0*/  @P3 LDS.64 R16, [R14+0x228] ;  /* 0x000228000e103984 */ /* 0x000e220000000a00 */
[----:B------:R-:W-:Y:S01]  /*3000*/  IMAD R19, R3, 0x5, RZ ;  /* 0x0000000503137824 */ /* 0x000fe200078e02ff */
[----:B------:R-:W-:Y:S01]  /*3010*/  BAR.SYNC.DEFER_BLOCKING 0x0 ;  /* 0x0000000000007b1d */ /* 0x000fe20000010000 */
[----:B-1----:R-:W-:-:S04]  /*3020*/  ISETP.NE.AND P1, PT, R11, R9, PT ;  /* 0x000000090b00720c */ /* 0x002fc80003f25270 */
[----:B------:R-:W-:Y:S02]  /*3030*/  ISETP.NE.OR P2, PT, R10, R8, P1 ;  /* 0x000000080a00720c */ /* 0x000fe40000f45670 */
[----:B------:R-:W-:Y:S02]  /*3040*/  ISETP.GE.AND P4, PT, R19, R0, PT ;  /* 0x000000001300720c */ /* 0x000fe40003f86270 */
[----:B0-----:R-:W-:Y:S01]  /*3050*/  @P3 ISETP.NE.AND P0, PT, R17, R11, PT ;  /* 0x0000000b1100320c */ /* 0x001fe20003f05270 */
[----:B------:R-:W-:-:S03]  /*3060*/  VIADD R17, R19, 0x1 ;  /* 0x0000000113117836 */ /* 0x000fc60000000000 */
[----:B------:R-:W-:Y:S02]  /*3070*/  @P3 ISETP.NE.OR P1, PT, R16, R10, P0 ;  /* 0x0000000a1000320c */ /* 0x000fe40000725670 */
[----:B------:R-:W-:Y:S02]  /*3080*/  ISETP.GE.OR P0, PT, R17, R0, P2 ;  /* 0x000000001100720c */ /* 0x000fe40001706670 */
[----:B------:R-:W-:Y:S01]  /*3090*/  ISETP.NE.AND P2, PT, R9, R5, PT ;  /* 0x000000050900720c */ /* 0x000fe20003f45270 */
[----:B------:R-:W-:Y:S01]  /*30a0*/  IMAD.MOV.U32 R16, RZ, RZ, 0x1 ;  /* 0x00000001ff107424 */ /* 0x000fe200078e00ff */
[----:B------:R-:W-:Y:S01]  /*30b0*/  @P3 SEL R16, RZ, 0x1, !P1 ;  /* 0x00000001ff103807 */ /* 0x000fe20004800000 */
[----:B------:R-:W-:Y:S01]  /*30c0*/  VIADD R17, R19, 0x2 ;  /* 0x0000000213117836 */ /* 0x000fe20000000000 */
[----:B------:R-:W-:Y:S02]  /*30d0*/  ISETP.NE.OR P1, PT, R8, R4, P2 ;  /* 0x000000040800720c */ /* 0x000fe40001725670 */
[----:B------:R-:W-:-:S02]  /*30e0*/  ISETP.NE.AND P2, PT, R5, R13, PT ;  /* 0x0000000d0500720c */ /* 0x000fc40003f45270 */
[----:B------:R-:W-:Y:S01]  /*30f0*/  ISETP.GE.OR P1, PT, R17, R0, P1 ;  /* 0x000000001100720c */ /* 0x000fe20000f26670 */
[----:B------:R-:W-:Y:S01]  /*3100*/  VIADD R17, R19, 0x3 ;  /* 0x0000000313117836 */ /* 0x000fe20000000000 */
[----:B------:R-:W-:Y:S02]  /*3110*/  ISETP.NE.OR P2, PT, R4, R12, P2 ;  /* 0x0000000c0400720c */ /* 0x000fe40001745670 */
[----:B------:R-:W-:Y:S02]  /*3120*/  SEL R25, R16, 0x1, !P4 ;  /* 0x0000000110197807 */ /* 0x000fe40006000000 */
[----:B------:R-:W-:Y:S01]  /*3130*/  ISETP.NE.AND P3, PT, R13, R7, PT ;  /* 0x000000070d00720c */ /* 0x000fe20003f65270 */
[----:B------:R-:W-:Y:S01]  /*3140*/  VIADD R19, R19, 0x4 ;  /* 0x0000000413137836 */ /* 0x000fe20000000000 */
[----:B------:R-:W-:Y:S01]  /*3150*/  ISETP.GE.OR P2, PT, R17, R0, P2 ;  /* 0x000000001100720c */ /* 0x000fe20001746670 */
[----:B------:R-:W-:Y:S01]  /*3160*/  VIADD R18, R25, 0x1 ;  /* 0x0000000119127836 */ /* 0x000fe20000000000 */
[----:B------:R-:W-:Y:S01]  /*3170*/  ISETP.NE.OR P3, PT, R12, R6, P3 ;  /* 0x000000060c00720c */ /* 0x000fe20001f65670 */
[----:B------:R-:W-:-:S03]  /*3180*/  @!P0 IMAD.MOV R18, RZ, RZ, R25 ;  /* 0x000000ffff128224 */ /* 0x000fc600078e0219 */
[----:B------:R-:W-:Y:S01]  /*3190*/  ISETP.GE.OR P3, PT, R19, R0, P3 ;  /* 0x000000001300720c */ /* 0x000fe20001f66670 */
        /* <DEDUP_REMOVED lines=12> */
[----:B------:R-:W0:Y:S01]  /*3260*/  SHFL.UP P4, R23, R22, 0x8, RZ ;  /* 0x0500000016177989 */ /* 0x000e2200000800ff */
[----:B------:R-:W-:Y:S01]  /*3270*/  ISETP.NE.AND P5, PT, R2, 0x1f, PT ;  /* 0x0000001f0200780c */ /* 0x000fe20003fa5270 */
[----:B0-----:R-:W-:-:S05]  /*3280*/  @P4 IMAD.IADD R23, R22, 0x1, R23 ;  /* 0x0000000116174824 */ /* 0x001fca00078e0217 */
[----:B------:R-:W0:Y:S07]  /*3290*/  SHFL.UP P4, R24, R23, 0x10, RZ ;  /* 0x0600000017187989 */ /* 0x000e2e00000800ff */
[----:B------:R-:W-:Y:S01]  /*32a0*/  @!P5 LEA R15, R15, UR4, 0x2 ;  /* 0x000000040f0fdc11 */ /* 0x000fe2000f8e10ff */
[----:B0-----:R-:W-:-:S05]  /*32b0*/  @P4 IMAD.IADD R24, R23, 0x1, R24 ;  /* 0x0000000117184824 */ /* 0x001fca00078e0218 */
[----:B------:R-:W-:Y:S01]  /*32c0*/  @!P5 STS [R15], R24 ;  /* 0x000000180f00d388 */ /* 0x000fe20000000800 */
[----:B------:R-:W-:Y:S06]  /*32d0*/  BAR.SYNC.DEFER_BLOCKING 0x0 ;  /* 0x0000000000007b1d */ /* 0x000fec0000010000 */
[----:B------:R-:W0:Y:S01]  /*32e0*/  LDS.64 R16, [UR4] ;  /* 0x00000004ff107984 */ /* 0x000e220008000a00 */
[----:B------:R-:W-:Y:S01]  /*32f0*/  IMAD.IADD R21, R24, 0x1, -R21 ;  /* 0x0000000118157824 */ /* 0x000fe200078e0a15 */
[----:B------:R-:W-:Y:S01]  /*3300*/  BAR.SYNC.DEFER_BLOCKING 0x0 ;  /* 0x0000000000007b1d */ /* 0x000fe20000010000 */
[----:B------:R-:W-:-:S02]  /*3310*/  ISETP.NE.AND P6, PT, R2, RZ, PT ;  /* 0x000000ff0200720c */ /* 0x000fc40003fc5270 */
[----:B------:R-:W-:Y:S02]  /*3320*/  ISETP.GE.U32.AND P4, PT, R3, 0x20, PT ;  /* 0x000000200300780c */ /* 0x000fe40003f86070 */
[----:B------:R-:W-:Y:S02]  /*3330*/  ISETP.NE.AND P5, PT, R25, RZ, PT ;  /* 0x000000ff1900720c */ /* 0x000fe40003fa5270 */
[----:B------:R-:W-:Y:S02]  /*3340*/  SEL R21, R21, RZ, P6 ;  /* 0x000000ff15157207 */ /* 0x000fe40003000000 */
[----:B0-----:R-:W-:-:S05]  /*3350*/  SEL R2, R16, RZ, P4 ;  /* 0x000000ff10027207 */ /* 0x001fca0002000000 */
[----:B------:R-:W-:Y:S01]  /*3360*/  IMAD.IADD R2, R2, 0x1, R21 ;  /* 0x0000000102027824 */ /* 0x000fe200078e0215 */
[----:B------:R-:W-:-:S03]  /*3370*/  IADD3 R0, PT, PT, R17, R0, R16 ;  /* 0x0000000011007210 */ /* 0x000fc60007ffe010 */
[--C-:B------:R-:W-:Y:S02]  /*3380*/  @P0 IMAD.IADD R15, R25, 0x1, R2.reuse ;  /* 0x00000001190f0824 */ /* 0x100fe400078e0202 */
[--C-:B------:R-:W-:Y:S02]  /*3390*/  @P1 IMAD.IADD R18, R18, 0x1, R2.reuse ;  /* 0x0000000112121824 */ /* 0x100fe400078e0202 */
[--C-:B------:R-:W-:Y:S02]  /*33a0*/  @P2 IMAD.IADD R20, R20, 0x1, R2.reuse ;  /* 0x0000000114142824 */ /* 0x100fe400078e0202 */
[----:B------:R-:W-:Y:S01]  /*33b0*/  @P3 IMAD.IADD R19, R19, 0x1, R2 ;  /* 0x0000000113133824 */ /* 0x000fe200078e0202 */
[----:B------:R-:W-:Y:S01]  /*33c0*/  @P5 LEA R2, R2, UR4, 0x3 ;  /* 0x0000000402025c11 */ /* 0x000fe2000f8e18ff */
[----:B------:R-:W-:Y:S01]  /*33d0*/  VIADD R0, R0, 0xfffffec0 ;  /* 0xfffffec000007836 */ /* 0x000fe20000000000 */
[----:B------:R-:W-:-:S03]  /*33e0*/  @P0 LEA R15, R15, UR4, 0x3 ;  /* 0x000000040f0f0c11 */ /* 0x000fc6000f8e18ff */
[----:B------:R0:W-:Y:S04]  /*33f0*/  @P5 STS.64 [R2], R10 ;  /* 0x0000000a02005388 */ /* 0x0001e80000000a00 */
[----:B------:R0:W-:Y:S01]  /*3400*/  @P0 STS.64 [R15], R8 ;  /* 0x000000080f000388 */ /* 0x0001e20000000a00 */
[----:B------:R-:W-:Y:S02]  /*3410*/  ISETP.GE.AND P0, PT, R3, R0, PT ;  /* 0x000000000300720c */ /* 0x000fe40003f06270 */
[----:B------:R-:W-:Y:S02]  /*3420*/  @P1 LEA R18, R18, UR4, 0x3 ;  /* 0x0000000412121c11 */ /* 0x000fe4000f8e18ff */
[----:B------:R-:W-:Y:S02]  /*3430*/  @P2 LEA R20, R20, UR4, 0x3 ;  /* 0x0000000414142c11 */ /* 0x000fe4000f8e18ff */
[----:B------:R-:W-:Y:S01]  /*3440*/  @P3 LEA R19, R19, UR4, 0x3 ;  /* 0x0000000413133c11 */ /* 0x000fe2000f8e18ff */
[----:B------:R0:W-:Y:S01]  /*3450*/  @P1 STS.64 [R18], R4 ;  /* 0x0000000412001388 */ /* 0x0001e20000000a00 */
[----:B------:R-:W-:Y:S03]  /*3460*/  BSSY.RECONVERGENT B0, `(.L_x_1294) ;  /* 0x000009b000007945 */ /* 0x000fe60003800200 */
[----:B------:R0:W-:Y:S04]  /*3470*/  @P2 STS.64 [R20], R12 ;  /* 0x0000000c14002388 */ /* 0x0001e80000000a00 */
[----:B------:R0:W-:Y:S01]  /*3480*/  @P3 STS.64 [R19], R6 ;  /* 0x0000000613003388 */ /* 0x0001e20000000a00 */
[----:B------:R-:W-:Y:S06]  /*3490*/  BAR.SYNC.DEFER_BLOCKING 0x0 ;  /* 0x0000000000007b1d */ /* 0x000fec0000010000 */
[----:B------:R-:W-:Y:S05]  /*34a0*/  @P0 BRA `(.L_x_1295) ;  /* 0x0000000800580947 */ /* 0x000fea0003800000 */
[----:B------:R-:W-:Y:S01]  /*34b0*/  IADD3 R16, PT, PT, R17, UR8, R16 ;  /* 0x0000000811107c10 */ /* 0x000fe2000fffe010 */
[----:B------:R-:W-:Y:S03]  /*34c0*/  BSSY.RECONVERGENT B1, `(.L_x_1296) ;  /* 0x000001b000017945 */ /* 0x000fe60003800200 */
[----:B------:R-:W-:-:S04]  /*34d0*/  IADD3 R16, PT, PT, R16, -0x141, -R3 ;  /* 0xfffffebf10107810 */ /* 0x000fc80007ffe803 */
[C---:B0-----:R-:W-:Y:S02]  /*34e0*/  LOP3.LUT R2, R16.reuse, 0xc0, RZ, 0xc0, !PT ;  /* 0x000000c010027812 */ /* 0x041fe400078ec0ff */
        /* <DEDUP_REMOVED lines=13> */
.L_x_1298:
        /* <DEDUP_REMOVED lines=11> */
.L_x_1297:
[----:B------:R-:W-:Y:S05]  /*3670*/  BSYNC.RECONVERGENT B1 ;  /* 0x0000000000017941 */ /* 0x000fea0003800200 */
.L_x_1296:
        /* <DEDUP_REMOVED lines=14> */
.L_x_1301:
        /* <DEDUP_REMOVED lines=56> */
.L_x_1300:
[----:B------:R-:W-:Y:S05]  /*3ae0*/  BSYNC.RECONVERGENT B1 ;  /* 0x0000000000017941 */ /* 0x000fea0003800200 */
.L_x_1299:
        /* <DEDUP_REMOVED lines=35> */
.L_x_1303:
[----:B------:R-:W-:Y:S05]  /*3d20*/  BSYNC.RECONVERGENT B1 ;  /* 0x0000000000017941 */ /* 0x000fea0003800200 */
.L_x_1302:
        /* <DEDUP_REMOVED lines=14> */
.L_x_1295:
[----:B------:R-:W-:Y:S05]  /*3e10*/  BSYNC.RECONVERGENT B0 ;  /* 0x0000000000007941 */ /* 0x000fea0003800200 */
.L_x_1294:
[----:B------:R-:W-:Y:S06]  /*3e20*/  BAR.SYNC.DEFER_BLOCKING 0x0 ;  /* 0x0000000000007b1d */ /* 0x000fec0000010000 */
[----:B------:R-:W-:Y:S05]  /*3e30*/  BRA `(.L_x_1304) ;  /* 0x0000001c004c7947 */ /* 0x000fea0003800000 */
.L_x_1293:
        /* <DEDUP_REMOVED lines=9> */
[CC--:B------:R-:W-:Y:S01]  /*3ed0*/  ISETP.GE.AND P0, PT, R3.reuse, R0.reuse, PT ;  /* 0x000000000300720c */ /* 0x0c0fe20003f06270 */
[C---:B------:R-:W-:Y:S01]  /*3ee0*/  VIADD R17, R3.reuse, 0x60 ;  /* 0x0000006003117836 */ /* 0x040fe20000000000 */
[----:B------:R-:W-:Y:S02]  /*3ef0*/  IADD3 R13, PT, PT, R3, 0x20, RZ ;  /* 0x00000020030d7810 */ /* 0x000fe40007ffe0ff */
[-C--:B------:R-:W-:Y:S01]  /*3f00*/  ISETP.GE.AND P3, PT, R15, R0.reuse, PT ;  /* 0x000000000f00720c */ /* 0x080fe20003f66270 */
[----:B------:R-:W-:Y:S01]  /*3f10*/  VIADD R15, R3, 0x80 ;  /* 0x00000080030f7836 */ /* 0x000fe20000000000 */
[-C--:B------:R-:W-:Y:S02]  /*3f20*/  ISETP.GE.AND P1, PT, R13, R0.reuse, PT ;  /* 0x000000000d00720c */ /* 0x080fe40003f26270 */
[-C--:B------:R-:W-:Y:S02]  /*3f30*/  ISETP.GE.AND P4, PT, R17, R0.reuse, PT ;  /* 0x000000001100720c */ /* 0x080fe40003f86270 */
[----:B------:R-:W-:-:S02]  /*3f40*/  ISETP.GE.AND P5, PT, R15, R0, PT ;  /* 0x000000000f00720c */ /* 0x000fc40003fa6270 */
[----:B0-----:R-:W-:Y:S01]  /*3f50*/  LEA R10, P2, R3, R10, 0x3 ;  /* 0x0000000a030a7211 */ /* 0x001fe200078418ff */
[----:B------:R-:W-:-:S04]  /*3f60*/  @!P0 IMAD.IADD R13, R2, 0x1, R3 ;  /* 0x00000001020d8824 */ /* 0x000fc800078e0203 */
[----:B------:R-:W-:-:S04]  /*3f70*/  @!P0 IMAD.WIDE.U32 R12, R13, 0x8, R6 ;  /* 0x000000080d0c8825 */ /* 0x000fc800078e0006 */
[----:B------:R-:W-:Y:S02]  /*3f80*/  IMAD.X R11, RZ, RZ, R11, P2 ;  /* 0x000000ffff0b7224 */ /* 0x000fe400010e060b */
[----:B------:R-:W-:-:S05]  /*3f90*/  IMAD.WIDE R6, R2, 0x8, R6 ;  /* 0x0000000802067825 */ /* 0x000fca00078e0206 */
[----:B------:R-:W4:Y:S04]  /*3fa0*/  LDG.E.CONSTANT R2, desc[UR6][R6.64+-0x8] ;  /* 0xfffff80606027981 */ /* 0x000f28000c1e9900 */
[----:B------:R-:W4:Y:S01]  /*3fb0*/  LDG.E.CONSTANT R3, desc[UR6][R6.64+-0x4] ;  /* 0xfffffc0606037981 */ /* 0x000f22000c1e9900 */
[----:B--2---:R-:W-:-:S03]  /*3fc0*/  IMAD.MOV.U32 R18, RZ, RZ, R4 ;  /* 0x000000ffff127224 */ /* 0x004fc600078e0004 */
        /* <DEDUP_REMOVED lines=10> */
[----:B------:R-:W5:Y:S04]  /*4070*/  @!P3 LDG.E.CONSTANT R20, desc[UR6][R10.64+0x200] ;  /* 0x000200060a14b981 */ /* 0x000f68000c1e9900 */
[----:B------:R-:W4:Y:S04]  /*4080*/  @!P5 LDG.E.CONSTANT R18, desc[UR6][R10.64+0x400] ;  /* 0x000400060a12d981 */ /* 0x000f28000c1e9900 */
        /* <DEDUP_REMOVED lines=25> */
[----:B------:R-:W2:Y:S01]  /*4220*/  LDS.64 R20, [R16+0x18] ;  /* 0x0000180010147984 */ /* 0x000ea20000000a00 */
[----:B------:R-:W-:Y:S06]  /*4230*/  BAR.SYNC.DEFER_BLOCKING 0x0 ;  /* 0x0000000000007b1d */ /* 0x000fec0000010000 */
[----:B0-----:R-:W-:Y:S02]  /*4240*/  STS.64 [R24+0x230], R6 ;  /* 0x0002300618007388 */ /* 0x001fe40000000a00 */
[----:B------:R-:W-:Y:S06]  /*4250*/  BAR.SYNC.DEFER_BLOCKING 0x0 ;  /* 0x0000000000007b1d */ /* 0x000fec0000010000 */
[----:B------:R-:W0:Y:S01]  /*4260*/  @P0 LDS.64 R2, [R24+0x228] ;  /* 0x0002280018020984 */ /* 0x000e220000000a00 */
[----:B------:R-:W-:Y:S01]  /*4270*/  IMAD R5, R8, 0x5, RZ ;  /* 0x0000000508057824 */ /* 0x000fe200078e02ff */
[----:B------:R-:W-:Y:S01]  /*4280*/  BAR.SYNC.DEFER_BLOCKING 0x0 ;  /* 0x0000000000007b1d */ /* 0x000fe20000010000 */
[----:B-1----:R-:W-:-:S04]  /*4290*/  ISETP.NE.AND P1, PT, R11, R13, PT ;  /* 0x0000000d0b00720c */ /* 0x002fc80003f25270 */
[----:B------:R-:W-:Y:S01]  /*42a0*/  ISETP.NE.OR P1, PT, R10, R12, P1 ;  /* 0x0000000c0a00720c */ /* 0x000fe20000f25670 */
[----:B------:R-:W-:Y:S01]  /*42b0*/  VIADD R19, R5, 0x3 ;  /* 0x0000000305137836 */ /* 0x000fe20000000000 */
[----:B--2---:R-:W-:-:S04]  /*42c0*/  ISETP.NE.AND P2, PT, R21, R7, PT ;  /* 0x000000071500720c */ /* 0x004fc80003f45270 */
[----:B------:R-:W-:Y:S02]  /*42d0*/  ISETP.NE.OR P2, PT, R20, R6, P2 ;  /* 0x000000061400720c */ /* 0x000fe40001745670 */
[----:B0-----:R-:W-:Y:S01]  /*42e0*/  ISETP.NE.AND P0, PT, R3, R11, PT ;  /* 0x0000000b0300720c */ /* 0x001fe20003f05270 */
[----:B------:R-:W-:-:S03]  /*42f0*/  VIADD R3, R5, 0x1 ;  /* 0x0000000105037836 */ /* 0x000fc60000000000 */
[----:B------:R-:W-:Y:S02]  /*4300*/  ISETP.NE.OR P6, PT, R2, R10, P0 ;  /* 0x0000000a0200720c */ /* 0x000fe400007c5670 */
[----:B------:R-:W-:Y:S02]  /*4310*/  ISETP.NE.AND P0, PT, R13, R15, PT ;  /* 0x0000000f0d00720c */ /* 0x000fe40003f05270 */
[----:B------:R-:W-:Y:S01]  /*4320*/  ISETP.GE.OR P4, PT, R3, R0, P1 ;  /* 0x000000000300720c */ /* 0x000fe20000f86670 */
[----:B------:R-:W-:Y:S01]  /*4330*/  VIADD R3, R5, 0x2 ;  /* 0x0000000205037836 */ /* 0x000fe20000000000 */
[----:B------:R-:W-:Y:S02]  /*4340*/  ISETP.NE.OR P0, PT, R12, R14, P0 ;  /* 0x0000000e0c00720c */ /* 0x000fe40000705670 */
[----:B------:R-:W-:Y:S02]  /*4350*/  ISETP.NE.AND P1, PT, R15, R21, PT ;  /* 0x000000150f00720c */ /* 0x000fe40003f25270 */
[----:B------:R-:W-:-:S02]  /*4360*/  ISETP.GE.OR P6, PT, R5, R0, P6 ;  /* 0x000000000500720c */ /* 0x000fc400037c6670 */
[----:B------:R-:W-:Y:S02]  /*4370*/  ISETP.GE.OR P0, PT, R3, R0, P0 ;  /* 0x000000000300720c */ /* 0x000fe40000706670 */
[----:B------:R-:W-:Y:S02]  /*4380*/  ISETP.NE.OR P1, PT, R14, R20, P1 ;  /* 0x000000140e00720c */ /* 0x000fe40000f25670 */
[----:B------:R-:W-:Y:S01]  /*4390*/  SEL R4, RZ, 0x1, !P6 ;  /* 0x00000001ff047807 */ /* 0x000fe20007000000 */
[----:B------:R-:W-:Y:S01]  /*43a0*/  VIADD R5, R5, 0x4 ;  /* 0x0000000405057836 */ /* 0x000fe20000000000 */
[----:B------:R-:W-:-:S03]  /*43b0*/  ISETP.GE.OR P1, PT, R19, R0, P1 ;  /* 0x000000001300720c */ /* 0x000fc60000f26670 */
[----:B------:R-:W-:Y:S02]  /*43c0*/  VIADD R3, R4, 0x1 ;  /* 0x0000000104037836 */ /* 0x000fe40000000000 */
[----:B------:R-:W-:Y:S01]  /*43d0*/  @!P4 IMAD.MOV R3, RZ, RZ, R4 ;  /* 0x000000ffff03c224 */ /* 0x000fe200078e0204 */
[----:B------:R-:W-:-:S03]  /*43e0*/  ISETP.GE.OR P2, PT, R5, R0, P2 ;  /* 0x000000000500720c */ /* 0x000fc60001746670 */
        /* <DEDUP_REMOVED lines=22> */
[----:B------:R-:W-:Y:S02]  /*4550*/  ISETP.GT.U32.AND P5, PT, R8, 0x1f, PT ;  /* 0x0000001f0800780c */ /* 0x000fe40003fa4070 */
[----:B------:R-:W-:-:S04]  /*4560*/  ISETP.NE.AND P3, PT, R28, RZ, PT ;  /* 0x000000ff1c00720c */ /* 0x000fc80003f65270 */
[----:B------:R-:W-:Y:S02]  /*4570*/  SEL R19, R5, RZ, P3 ;  /* 0x000000ff05137207 */ /* 0x000fe40001800000 */
[----:B------:R-:W-:-:S03]  /*4580*/  ISETP.GE.U32.AND P3, PT, R8, 0x20, PT ;  /* 0x000000200800780c */ /* 0x000fc60003f66070 */
[C---:B0-----:R-:W-:Y:S02]  /*4590*/  IMAD.IADD R24, R16.reuse, 0x1, R19 ;  /* 0x0000000110187824 */ /* 0x041fe400078e0213 */
        /* <DEDUP_REMOVED lines=15> */
.L_x_1306:
[----:B------:R-:W-:Y:S05]  /*4690*/  NANOSLEEP 0x1c2 ;  /* 0x000001c20000795d */ /* 0x000fea0003800000 */
[----:B------:R-:W-:Y:S01]  /*46a0*/  NOP ;  /* 0x0000000000007918 */ /* 0x000fe20000000000 */
.L_x_1307:
[----:B------:R-:W-:-:S05]  /*46b0*/  IMAD.WIDE R26, R27, 0x8, R18 ;  /* 0x000000081b1a7825 */ /* 0x000fca00078e0212 */
[----:B------:R-:W2:Y:S01]  /*46c0*/  LD.E.64.STRONG.GPU R18, desc[UR6][R26.64+0x100] ;  /* 0x000100061a127980 */ /* 0x000ea2000c10fb00 */
[----:B------:R-:W-:Y:S01]  /*46d0*/  UMOV UR5, 0xffffffff ;  /* 0xffffffff00057882 */ /* 0x000fe20000000000 */
[----:B--2---:R-:W-:Y:S02]  /*46e0*/  ISETP.NE.AND P3, PT, R18, 0x63, PT ;  /* 0x000000631200780c */ /* 0x004fe40003f65270 */
[----:B------:R-:W-:Y:S11]  /*46f0*/  BRA.DIV UR5, `(.L_x_1308) ;  /* 0x0000001e05b87947 */ /* 0x000ff6000b800000 */
[----:B------:R-:W-:-:S13]  /*4700*/  VOTE.ANY P3, !P3 ;  /* 0x0000000000ff7806 */ /* 0x000fda0005860100 */
.L_x_1366:
[----:B------:R-:W-:Y:S05]  /*4710*/  @!P3 BRA `(.L_x_1309) ;  /* 0x000000000030b947 */ /* 0x000fea0003800000 */
.L_x_1313:
[----:B------:R-:W-:Y:S05]  /*4720*/  YIELD ;  /* 0x0000000000007946 */ /* 0x000fea0003800000 */
[----:B------:R-:W-:Y:S05]  /*4730*/  @P5 BRA `(.L_x_1310) ;  /* 0x0000000000085947 */ /* 0x000fea0003800000 */
[----:B------:R0:W-:Y:S06]  /*4740*/  MEMBAR.SC.CTA ;  /* 0x0000000000007992 */ /* 0x0001ec0000000000 */
[----:B0-----:R-:W-:Y:S05]  /*4750*/  BRA `(.L_x_1311) ;  /* 0x0000000000087947 */ /* 0x001fea0003800000 */
.L_x_1310:
[----:B------:R-:W-:Y:S05]  /*4760*/  NANOSLEEP 0x15e ;  /* 0x0000015e0000795d */ /* 0x000fea0003800000 */
[----:B------:R-:W-:Y:S01]  /*4770*/  NOP ;  /* 0x0000000000007918 */ /* 0x000fe20000000000 */
.L_x_1311:
[----:B------:R-:W2:Y:S01]  /*4780*/  LD.E.64.STRONG.GPU R18, desc[UR6][R26.64+0x100] ;  /* 0x000100061a127980 */ /* 0x000ea2000c10fb00 */
[----:B------:R-:W-:Y:S01]  /*4790*/  UMOV UR5, 0xffffffff ;  /* 0xffffffff00057882 */ /* 0x000fe20000000000 */
[----:B--2---:R-:W-:Y:S02]  /*47a0*/  ISETP.NE.AND P3, PT, R18, 0x63, PT ;  /* 0x000000631200780c */ /* 0x004fe40003f65270 */
[----:B------:R-:W-:Y:S11]  /*47b0*/  BRA.DIV UR5, `(.L_x_1312) ;  /* 0x0000001e05a87947 */ /* 0x000ff6000b800000 */
[----:B------:R-:W-:-:S13]  /*47c0*/  VOTE.ANY P3, !P3 ;  /* 0x0000000000ff7806 */ /* 0x000fda0005860100 */
.L_x_1369:
[----:B------:R-:W-:Y:S05]  /*47d0*/  @P3 BRA `(.L_x_1313) ;  /* 0xfffffffc00d03947 */ /* 0x000fea000383ffff */
.L_x_1309:
[----:B------:R-:W-:Y:S01]  /*47e0*/  UMOV UR5, 0xffffffff ;  /* 0xffffffff00057882 */ /* 0x000fe20000000000 */
[----:B------:R-:W-:Y:S02]  /*47f0*/  ISETP.NE.AND P3, PT, R18, 0x65, PT ;  /* 0x000000651200780c */ /* 0x000fe40003f65270 */
[----:B------:R-:W-:Y:S11]  /*4800*/  BRA.DIV UR5, `(.L_x_1314) ;  /* 0x0000001e05b47947 */ /* 0x000ff6000b800000 */
[----:B------:R-:W0:Y:S01]  /*4810*/  S2R R16, SR_GEMASK ;  /* 0x0000000000107919 */ /* 0x000e220000003c00 */
[----:B------:R-:W-:Y:S01]  /*4820*/  VOTE.ANY R24, PT, !P3 ;  /* 0x0000000000187806 */ /* 0x000fe200058e0100 */
[----:B------:R-:W-:Y:S01]  /*4830*/  VIADD R27, R28, 0x2 ;  /* 0x000000021c1b7836 */ /* 0x000fe20000000000 */
[----:B------:R-:W-:Y:S02]  /*4840*/  ISETP.NE.AND P5, PT, R18, 0x65, PT ;  /* 0x000000651200780c */ /* 0x000fe40003fa5270 */
[----:B------:R-:W-:-:S11]  /*4850*/  LOP3.LUT R18, RZ, R8, RZ, 0x33, !PT ;  /* 0x00000008ff127212 */ /* 0x000fd600078e33ff */
[----:B------:R-:W-:Y:S02]  /*4860*/  VOTE.ALL P5, P5 ;  /* 0x0000000000ff7806 */ /* 0x000fe400028a0000 */
[----:B0-----:R-:W-:-:S05]  /*4870*/  LOP3.LUT R24, R24, 0x80000000, R16, 0xec, !PT ;  /* 0x8000000018187812 */ /* 0x001fca00078eec10 */
[----:B------:R-:W-:-:S05]  /*4880*/  VIADD R23, R24, 0xffffffff ;  /* 0xffffffff18177836 */ /* 0x000fca0000000000 */
[----:B------:R-:W-:-:S04]  /*4890*/  LOP3.LUT R23, R24, R23, RZ, 0xc, !PT ;  /* 0x0000001718177212 */ /* 0x000fc800078e0cff */
[----:B------:R0:W1:Y:S02]  /*48a0*/  POPC R35, R23 ;  /* 0x0000001700237309 */ /* 0x0000640000000000 */
[C---:B0-----:R-:W-:Y:S01]  /*48b0*/  VIADD R23, R28.reuse, 0x4 ;  /* 0x000000041c177836 */ /* 0x041fe20000000000 */
[----:B-1----:R-:W0:Y:S01]  /*48c0*/  SHFL.DOWN PT, R31, R19, 0x1, R35 ;  /* 0x08200000131f7989 */ /* 0x002e2200000e0023 */
[----:B------:R-:W-:-:S04]  /*48d0*/  ISETP.GE.AND P3, PT, R28, R35, PT ;  /* 0x000000231c00720c */ /* 0x000fc80003f66270 */
[----:B0-----:R-:W-:Y:S02]  /*48e0*/  SEL R24, R31, RZ, !P3 ;  /* 0x000000ff1f187207 */ /* 0x001fe40005800000 */
[----:B------:R-:W-:-:S03]  /*48f0*/  ISETP.GT.AND P3, PT, R27, R35, PT ;  /* 0x000000231b00720c */ /* 0x000fc60003f64270 */
[----:B------:R-:W-:Y:S02]  /*4900*/  IMAD.IADD R26, R24, 0x1, R19 ;  /* 0x00000001181a7824 */ /* 0x000fe400078e0213 */
[----:B------:R-:W0:Y:S03]  /*4910*/  LDC.64 R24, c[0x0][0x3a8] ;  /* 0x0000ea00ff187b82 */ /* 0x000e260000000a00 */
[----:B------:R-:W1:Y:S02]  /*4920*/  SHFL.DOWN PT, R31, R26, 0x2, R35 ;  /* 0x084000001a1f7989 */ /* 0x000e6400000e0023 */
[----:B-1----:R-:W-:Y:S02]  /*4930*/  SEL R31, R31, RZ, !P3 ;  /* 0x000000ff1f1f7207 */ /* 0x002fe40005800000 */
[----:B------:R-:W-:-:S03]  /*4940*/  ISETP.GT.AND P3, PT, R23, R35, PT ;  /* 0x000000231700720c */ /* 0x000fc60003f64270 */
[----:B------:R-:W-:Y:S02]  /*4950*/  IMAD.IADD R30, R26, 0x1, R31 ;  /* 0x000000011a1e7824 */ /* 0x000fe400078e021f */
[C---:B------:R-:W-:Y:S02]  /*4960*/  VIADD R26, R28.reuse, 0x8 ;  /* 0x000000081c1a7836 */ /* 0x040fe40000000000 */
[----:B------:R-:W-:Y:S01]  /*4970*/  VIADD R28, R28, 0x10 ;  /* 0x000000101c1c7836 */ /* 0x000fe20000000000 */
[----:B------:R-:W1:Y:S02]  /*4980*/  SHFL.DOWN PT, R31, R30, 0x4, R35 ;  /* 0x088000001e1f7989 */ /* 0x000e6400000e0023 */
[----:B-1----:R-:W-:Y:S02]  /*4990*/  SEL R31, R31, RZ, !P3 ;  /* 0x000000ff1f1f7207 */ /* 0x002fe40005800000 */
[----:B------:R-:W-:-:S03]  /*49a0*/  ISETP.GT.AND P3, PT, R26, R35, PT ;  /* 0x000000231a00720c */ /* 0x000fc60003f64270 */
[----:B------:R-:W-:-:S05]  /*49b0*/  IMAD.IADD R32, R30, 0x1, R31 ;  /* 0x000000011e207824 */ /* 0x000fca00078e021f */
[----:B------:R-:W1:Y:S02]  /*49c0*/  SHFL.DOWN PT, R31, R32, 0x8, R35 ;  /* 0x09000000201f7989 */ /* 0x000e6400000e0023 */
[----:B-1----:R-:W-:Y:S02]  /*49d0*/  SEL R31, R31, RZ, !P3 ;  /* 0x000000ff1f1f7207 */ /* 0x002fe40005800000 */
[----:B------:R-:W-:-:S03]  /*49e0*/  ISETP.GT.AND P3, PT, R28, R35, PT ;  /* 0x000000231c00720c */ /* 0x000fc60003f64270 */
[----:B------:R-:W-:-:S05]  /*49f0*/  IMAD.IADD R34, R32, 0x1, R31 ;  /* 0x0000000120227824 */ /* 0x000fca00078e021f */
[----:B------:R-:W1:Y:S02]  /*4a00*/  SHFL.DOWN PT, R31, R34, 0x10, R35 ;  /* 0x0a000000221f7989 */ /* 0x000e6400000e0023 */
[----:B-1----:R-:W-:Y:S02]  /*4a10*/  SEL R31, R31, RZ, !P3 ;  /* 0x000000ff1f1f7207 */ /* 0x002fe40005800000 */
[----:B0-----:R-:W-:-:S03]  /*4a20*/  IADD3 R32, P3, PT, R24, 0x100, RZ ;  /* 0x0000010018207810 */ /* 0x001fc60007f7e0ff */
[----:B------:R-:W-:Y:S02]  /*4a30*/  IMAD.IADD R30, R34, 0x1, R31 ;  /* 0x00000001221e7824 */ /* 0x000fe400078e021f */
[----:B------:R-:W-:Y:S02]  /*4a40*/  IMAD.X R33, RZ, RZ, R25, P3 ;  /* 0x000000ffff217224 */ /* 0x000fe400018e0619 */
[----:B------:R-:W-:-:S07]  /*4a50*/  IMAD.IADD R34, R9, 0x1, R18 ;  /* 0x0000000109227824 */ /* 0x000fce00078e0212 */
.L_x_1378:
[----:B------:R-:W-:Y:S05]  /*4a60*/  @!P5 BRA `(.L_x_1315) ;  /* 0x0000000000d8d947 */ /* 0x000fea0003800000 */
.L_x_1323:
[----:B------:R-:W-:-:S05]  /*4a70*/  IMAD.WIDE R36, R34, 0x8, R32 ;  /* 0x0000000822247825 */ /* 0x000fca00078e0220 */
[----:B------:R-:W2:Y:S01]  /*4a80*/  LD.E.64.STRONG.GPU R18, desc[UR6][R36.64+-0x100] ;  /* 0xffff000624127980 */ /* 0x000ea2000c10fb00 */
[----:B------:R-:W-:Y:S05]  /*4a90*/  YIELD ;  /* 0x0000000000007946 */ /* 0x000fea0003800000 */
[----:B------:R-:W-:Y:S01]  /*4aa0*/  UMOV UR5, 0xffffffff ;  /* 0xffffffff00057882 */ /* 0x000fe20000000000 */
[----:B--2---:R-:W-:Y:S02]  /*4ab0*/  ISETP.NE.AND P3, PT, R18, 0x63, PT ;  /* 0x000000631200780c */ /* 0x004fe40003f65270 */
[----:B------:R-:W-:Y:S11]  /*4ac0*/  BRA.DIV UR5, `(.L_x_1316) ;  /* 0x0000002205247947 */ /* 0x000ff6000b800000 */
[----:B------:R-:W-:-:S13]  /*4ad0*/  VOTE.ANY P3, !P3 ;  /* 0x0000000000ff7806 */ /* 0x000fda0005860100 */
.L_x_1381:
[----:B------:R-:W-:Y:S05]  /*4ae0*/  @!P3 BRA `(.L_x_1317) ;  /* 0x000000000034b947 */ /* 0x000fea0003800000 */
[----:B------:R-:W-:-:S13]  /*4af0*/  ISETP.GT.U32.AND P5, PT, R22, 0x1f3, PT ;  /* 0x000001f31600780c */ /* 0x000fda0003fa4070 */
.L_x_1321:
[----:B------:R-:W-:Y:S05]  /*4b00*/  YIELD ;  /* 0x0000000000007946 */ /* 0x000fea0003800000 */
[----:B------:R-:W-:Y:S05]  /*4b10*/  @P5 BRA `(.L_x_1318) ;  /* 0x0000000000085947 */ /* 0x000fea0003800000 */
[----:B------:R0:W-:Y:S06]  /*4b20*/  MEMBAR.SC.CTA ;  /* 0x0000000000007992 */ /* 0x0001ec0000000000 */
[----:B0-----:R-:W-:Y:S05]  /*4b30*/  BRA `(.L_x_1319) ;  /* 0x0000000000087947 */ /* 0x001fea0003800000 */
.L_x_1318:
[----:B------:R-:W-:Y:S05]  /*4b40*/  NANOSLEEP 0x15e ;  /* 0x0000015e0000795d */ /* 0x000fea0003800000 */
[----:B------:R-:W-:Y:S01]  /*4b50*/  NOP ;  /* 0x0000000000007918 */ /* 0x000fe20000000000 */
.L_x_1319:
[----:B------:R-:W2:Y:S01]  /*4b60*/  LD.E.64.STRONG.GPU R18, desc[UR6][R36.64+-0x100] ;  /* 0xffff000624127980 */ /* 0x000ea2000c10fb00 */
[----:B------:R-:W-:Y:S01]  /*4b70*/  UMOV UR5, 0xffffffff ;  /* 0xffffffff00057882 */ /* 0x000fe20000000000 */
[----:B--2---:R-:W-:Y:S02]  /*4b80*/  ISETP.NE.AND P3, PT, R18, 0x63, PT ;  /* 0x000000631200780c */ /* 0x004fe40003f65270 */
[----:B------:R-:W-:Y:S11]  /*4b90*/  BRA.DIV UR5, `(.L_x_1320) ;  /* 0x0000002205107947 */ /* 0x000ff6000b800000 */
[----:B------:R-:W-:-:S13]  /*4ba0*/  VOTE.ANY P3, !P3 ;  /* 0x0000000000ff7806 */ /* 0x000fda0005860100 */
.L_x_1384:
[----:B------:R-:W-:Y:S05]  /*4bb0*/  @P3 BRA `(.L_x_1321) ;  /* 0xfffffffc00d03947 */ /* 0x000fea000383ffff */
.L_x_1317:
[----:B------:R-:W-:Y:S01]  /*4bc0*/  UMOV UR5, 0xffffffff ;  /* 0xffffffff00057882 */ /* 0x000fe20000000000 */
[----:B------:R-:W-:Y:S02]  /*4bd0*/  ISETP.NE.AND P3, PT, R18, 0x65, PT ;  /* 0x000000651200780c */ /* 0x000fe40003f65270 */
[----:B------:R-:W-:Y:S11]  /*4be0*/  BRA.DIV UR5, `(.L_x_1322) ;  /* 0x00000022051c7947 */ /* 0x000ff6000b800000 */
[----:B------:R-:W-:Y:S01]  /*4bf0*/  VOTE.ANY R24, PT, !P3 ;  /* 0x0000000000187806 */ /* 0x000fe200058e0100 */
[----:B------:R-:W-:-:S03]  /*4c00*/  VIADD R34, R34, 0xffffffe0 ;  /* 0xffffffe022227836 */ /* 0x000fc60000000000 */
[----:B------:R-:W-:-:S05]  /*4c10*/  LOP3.LUT R24, R24, 0x80000000, R16, 0xec, !PT ;  /* 0x8000000018187812 */ /* 0x000fca00078eec10 */
[----:B------:R-:W-:-:S05]  /*4c20*/  VIADD R25, R24, 0xffffffff ;  /* 0xffffffff18197836 */ /* 0x000fca0000000000 */
[----:B------:R-:W-:Y:S02]  /*4c30*/  LOP3.LUT R25, R24, R25, RZ, 0xc, !PT ;  /* 0x0000001918197212 */ /* 0x000fe400078e0cff */
[----:B------:R-:W0:Y:S04]  /*4c40*/  S2R R24, SR_LANEID ;  /* 0x0000000000187919 */ /* 0x000e280000000000 */
[----:B------:R-:W1:Y:S02]  /*4c50*/  POPC R25, R25 ;  /* 0x0000001900197309 */ /* 0x000e640000000000 */
[----:B-1----:R-:W1:Y:S01]  /*4c60*/  SHFL.DOWN PT, R31, R19, 0x1, R25 ;  /* 0x08200000131f7989 */ /* 0x002e6200000e0019 */
[-C--:B------:R-:W-:Y:S02]  /*4c70*/  ISETP.GT.AND P5, PT, R28, R25.reuse, PT ;  /* 0x000000191c00720c */ /* 0x080fe40003fa4270 */
[----:B0-----:R-:W-:-:S04]  /*4c80*/  ISETP.GE.AND P3, PT, R24, R25, PT ;  /* 0x000000191800720c */ /* 0x001fc80003f66270 */
[----:B-1----:R-:W-:Y:S02]  /*4c90*/  SEL R24, R31, RZ, !P3 ;  /* 0x000000ff1f187207 */ /* 0x002fe40005800000 */
        /* <DEDUP_REMOVED lines=18> */
.L_x_1393:
[----:B------:R-:W-:Y:S05]  /*4dc0*/  @P3 BRA `(.L_x_1323) ;  /* 0xfffffffc00283947 */ /* 0x000fea000383ffff */
.L_x_1315:
[----:B------:R-:W0:Y:S01]  /*4dd0*/  S2R R16, SR_LANEID ;  /* 0x0000000000107919 */ /* 0x000e220000000000 */
[----:B------:R-:W-:Y:S01]  /*4de0*/  ISETP.NE.AND P3, PT, R8, RZ, PT ;  /* 0x000000ff0800720c */ /* 0x000fe20003f65270 */
[----:B------:R-:W1:-:S12]  /*4df0*/  LDC.64 R18, c[0x0][0x3a8] ;  /* 0x0000ea00ff127b82 */ /* 0x000e580000000a00 */
[----:B------:R-:W2:Y:S01]  /*4e00*/  @!P3 S2R R23, SR_CgaCtaId ;  /* 0x000000000017b919 */ /* 0x000ea20000008800 */
[----:B------:R-:W-:Y:S01]  /*4e10*/  @!P3 MOV R22, 0x400 ;  /* 0x000004000016b802 */ /* 0x000fe20000000f00 */
[----:B------:R-:W-:Y:S02]  /*4e20*/  @!P3 IMAD.IADD R17, R17, 0x1, R30 ;  /* 0x000000011111b824 */ /* 0x000fe400078e021e */
[----:B-1----:R-:W-:Y:S01]  /*4e30*/  IMAD.WIDE.U32 R18, R9, 0x8, R18 ;  /* 0x0000000809127825 */ /* 0x002fe200078e0012 */
[----:B0-----:R-:W-:-:S03]  /*4e40*/  ISETP.NE.AND P5, PT, R16, RZ, PT ;  /* 0x000000ff1000720c */ /* 0x001fc60003fa5270 */
[----:B------:R-:W-:-:S05]  /*4e50*/  @!P3 IMAD.MOV.U32 R16, RZ, RZ, 0x65 ;  /* 0x00000065ff10b424 */ /* 0x000fca00078e00ff */
[----:B------:R0:W-:Y:S05]  /*4e60*/  @!P3 ST.E.64.STRONG.GPU desc[UR6][R18.64+0x100], R16 ;  /* 0x000100101200b985 */ /* 0x0001ea000c10fb06 */
[----:B------:R-:W1:Y:S01]  /*4e70*/  @!P5 S2R R25, SR_CgaCtaId ;  /* 0x000000000019d919 */ /* 0x000e620000008800 */
[----:B------:R-:W-:Y:S02]  /*4e80*/  @!P5 MOV R24, 0x400 ;  /* 0x000004000018d802 */ /* 0x000fe40000000f00 */
[----:B--2---:R-:W-:-:S05]  /*4e90*/  @!P3 LEA R22, R23, R22, 0x18 ;  /* 0x000000161716b211 */ /* 0x004fca00078ec0ff */
[----:B------:R0:W-:Y:S04]  /*4ea0*/  @!P3 STS [R22+0x24], R30 ;  /* 0x0000241e1600b388 */ /* 0x0001e80000000800 */
[----:B------:R0:W-:Y:S01]  /*4eb0*/  @!P3 STS [R22+0x28], R17 ;  /* 0x000028111600b388 */ /* 0x0001e20000000800 */
[----:B-1----:R-:W-:Y:S01]  /*4ec0*/  @!P5 LEA R25, R25, R24, 0x18 ;  /* 0x000000181919d211 */ /* 0x002fe200078ec0ff */
[----:B------:R-:W-:Y:S02]  /*4ed0*/  IMAD.MOV.U32 R24, RZ, RZ, R5 ;  /* 0x000000ffff187224 */ /* 0x000fe400078e0005 */
[----:B------:R-:W-:Y:S02]  /*4ee0*/  @!P5 IMAD.MOV.U32 R24, RZ, RZ, R30 ;  /* 0x000000ffff18d224 */ /* 0x000fe400078e001e */
[----:B------:R0:W-:Y:S05]  /*4ef0*/  @!P5 STS [R25+0xc], R30 ;  /* 0x00000c1e1900d388 */ /* 0x0001ea0000000800 */
.L_x_1305:
[----:B------:R-:W1:Y:S01]  /*4f00*/  LDCU UR5, c[0x0][0x3a0] ;  /* 0x00007400ff0577ac */ /* 0x000e620008000800 */
[----:B------:R-:W-:Y:S01]  /*4f10*/  IMAD R5, R9, 0x140, RZ ;  /* 0x0000014009057824 */ /* 0x000fe200078e02ff */
[----:B------:R-:W-:-:S04]  /*4f20*/  ISETP.NE.AND P3, PT, R8, RZ, PT ;  /* 0x000000ff0800720c */ /* 0x000fc80003f65270 */
[----:B-1----:R-:W-:Y:S01]  /*4f30*/  IADD3 R23, PT, PT, -R5, UR5, RZ ;  /* 0x0000000505177c10 */ /* 0x002fe2000fffe1ff */
[----:B------:R-:W-:Y:S05]  /*4f40*/  WARPSYNC.ALL ;  /* 0x0000000000007948 */ /* 0x000fea0003800000 */
[----:B------:R-:W1:Y:S08]  /*4f50*/  S2UR UR5, SR_CgaCtaId ;  /* 0x00000000000579c3 */ /* 0x000e700000008800 */
[----:B------:R-:W-:Y:S06]  /*4f60*/  BAR.SYNC.DEFER_BLOCKING 0x0 ;  /* 0x0000000000007b1d */ /* 0x000fec0000010000 */
[----:B------:R-:W-:Y:S01]  /*4f70*/  UMOV UR4, 0x400 ;  /* 0x0000040000047882 */ /* 0x000fe20000000000 */
[----:B------:R-:W-:Y:S01]  /*4f80*/  BSSY.RECONVERGENT B0, `(.L_x_1324) ;  /* 0x00000bd000007945 */ /* 0x000fe20003800200 */
[----:B-1----:R-:W-:-:S09]  /*4f90*/  ULEA UR4, UR5, UR4, 0x18 ;  /* 0x0000000405047291 */ /* 0x002fd2000f8ec0ff */
[----:B------:R-:W1:Y:S04]  /*4fa0*/  @P3 LDS R9, [UR4+0xc] ;  /* 0x00000c04ff093984 */ /* 0x000e680008000800 */
[----:B0-----:R-:W0:Y:S01]  /*4fb0*/  LDS.128 R16, [UR4+0x20] ;  /* 0x00002004ff107984 */ /* 0x001e220008000c00 */
[----:B-1----:R-:W-:-:S04]  /*4fc0*/  @P3 IMAD.IADD R24, R24, 0x1, R9 ;  /* 0x0000000118183824 */ /* 0x002fc800078e0209 */
[----:B------:R-:W-:Y:S01]  /*4fd0*/  IMAD.IADD R22, R3, 0x1, R24 ;  /* 0x0000000103167824 */ /* 0x000fe200078e0218 */
[----:B0-----:R-:W-:Y:S01]  /*4fe0*/  @P4 IADD3 R4, PT, PT, -R17, R24, R4 ;  /* 0x0000001811044210 */ /* 0x001fe20007ffe104 */
[--C-:B------:R-:W-:Y:S02]  /*4ff0*/  IMAD.IADD R16, R0, 0x1, R24.reuse ;  /* 0x0000000100107824 */ /* 0x100fe400078e0218 */
[--C-:B------:R-:W-:Y:S01]  /*5000*/  @P0 IMAD.IADD R0, R22, 0x1, -R17.reuse ;  /* 0x0000000116000824 */ /* 0x100fe200078e0a11 */
[----:B------:R-:W-:Y:S01]  /*5010*/  @P4 LEA R4, R4, UR4, 0x3 ;  /* 0x0000000404044c11 */ /* 0x000fe2000f8e18ff */
[----:B------:R-:W-:Y:S02]  /*5020*/  IMAD.IADD R26, R2, 0x1, R24 ;  /* 0x00000001021a7824 */ /* 0x000fe400078e0218 */
[--C-:B------:R-:W-:Y:S01]  /*5030*/  @P6 IMAD.IADD R2, R24, 0x1, -R17.reuse ;  /* 0x0000000118026824 */ /* 0x100fe200078e0a11 */
[----:B------:R-:W-:Y:S01]  /*5040*/  @P0 LEA R3, R0, UR4, 0x3 ;  /* 0x0000000400030c11 */ /* 0x000fe2000f8e18ff */
[--C-:B------:R-:W-:Y:S01]  /*5050*/  @P1 IMAD.IADD R9, R26, 0x1, -R17.reuse ;  /* 0x000000011a091824 */ /* 0x100fe200078e0a11 */
[----:B------:R-:W-:Y:S01]  /*5060*/  IADD3 R0, PT, PT, -R23, 0x140, RZ ;  /* 0x0000014017007810 */ /* 0x000fe20007ffe1ff */
[----:B------:R-:W-:Y:S01]  /*5070*/  @P2 IMAD.IADD R22, R16, 0x1, -R17 ;  /* 0x0000000110162824 */ /* 0x000fe200078e0a11 */
[----:B------:R-:W-:Y:S01]  /*5080*/  @P6 LEA R2, R2, UR4, 0x3 ;  /* 0x0000000402026c11 */ /* 0x000fe2000f8e18ff */
[----:B------:R-:W-:Y:S01]  /*5090*/  BAR.SYNC.DEFER_BLOCKING 0x0 ;  /* 0x0000000000007b1d */ /* 0x000fe20000010000 */
[----:B------:R-:W-:Y:S01]  /*50a0*/  @P1 LEA R16, R9, UR4, 0x3 ;  /* 0x0000000409101c11 */ /* 0x000fe2000f8e18ff */
[--C-:B------:R-:W-:Y:S01]  /*50b0*/  IMAD.IADD R9, R19, 0x1, -R0.reuse ;  /* 0x0000000113097824 */ /* 0x100fe200078e0a00 */
[----:B------:R-:W-:Y:S01]  /*50c0*/  @P2 LEA R22, R22, UR4, 0x3 ;  /* 0x0000000416162c11 */ /* 0x000fe2000f8e18ff */
[----:B------:R-:W-:-:S02]  /*50d0*/  IMAD.IADD R0, R18, 0x1, -R0 ;  /* 0x0000000112007824 */ /* 0x000fc400078e0a00 */
[----:B------:R0:W-:Y:S04]  /*50e0*/  @P6 STS.64 [R2], R10 ;  /* 0x0000000a02006388 */ /* 0x0001e80000000a00 */
[----:B------:R0:W-:Y:S04]  /*50f0*/  @P4 STS.64 [R4], R12 ;  /* 0x0000000c04004388 */ /* 0x0001e80000000a00 */
[----:B------:R0:W-:Y:S01]  /*5100*/  @P0 STS.64 [R3], R14 ;  /* 0x0000000e03000388 */ /* 0x0001e20000000a00 */
[----:B------:R-:W-:-:S03]  /*5110*/  ISETP.GE.AND P0, PT, R8, R9, PT ;  /* 0x000000090800720c */ /* 0x000fc60003f06270 */
[----:B------:R0:W-:Y:S04]  /*5120*/  @P1 STS.64 [R16], R20 ;  /* 0x0000001410001388 */ /* 0x0001e80000000a00 */
[----:B------:R0:W-:Y:S01]  /*5130*/  @P2 STS.64 [R22], R6 ;  /* 0x0000000616002388 */ /* 0x0001e20000000a00 */
[----:B------:R-:W-:Y:S06]  /*5140*/  BAR.SYNC.DEFER_BLOCKING 0x0 ;  /* 0x0000000000007b1d */ /* 0x000fec0000010000 */
[----:B------:R-:W-:Y:S05]  /*5150*/  @P0 BRA `(.L_x_1325) ;  /* 0x00000008007c0947 */ /* 0x000fea0003800000 */
[----:B------:R-:W1:Y:S01]  /*5160*/  LDCU UR5, c[0x0][0x3a0] ;  /* 0x00007400ff0577ac */ /* 0x000e620008000800 */
[----:B0-----:R-:W-:Y:S01]  /*5170*/  IMAD.IADD R2, R5, 0x1, R8 ;  /* 0x0000000105027824 */ /* 0x001fe200078e0208 */
[----:B------:R-:W-:Y:S04]  /*5180*/  BSSY.RECONVERGENT B1, `(.L_x_1326) ;  /* 0x000001f000017945 */ /* 0x000fe80003800200 */
[----:B-1----:R-:W-:-:S05]  /*5190*/  IADD3 R2, PT, PT, -R2, UR5, R19 ;  /* 0x0000000502027c10 */ /* 0x002fca000fffe113 */
[----:B------:R-:W-:Y:S02]  /*51a0*/  VIADD R6, R2, 0xfffffebf ;  /* 0xfffffebf02067836 */ /* 0x000fe40000000000 */
[----:B------:R-:W0:Y:S03]  /*51b0*/  LDC.64 R2, c[0x0][0x388] ;  /* 0x0000e200ff027b82 */ /* 0x000e260000000a00 */
[C---:B------:R-:W-:Y:S02]  /*51c0*/  LOP3.LUT R4, R6.reuse, 0xc0, RZ, 0xc0, !PT ;  /* 0x000000c006047812 */ /* 0x040fe400078ec0ff */
[----:B------:R-:W-:Y:S02]  /*51d0*/  ISETP.GE.U32.AND P1, PT, R6, 0xc0, PT ;  /* 0x000000c00600780c */ /* 0x000fe40003f26070 */
[----:B------:R-:W-:-:S13]  /*51e0*/  ISETP.NE.AND P0, PT, R4, 0xc0, PT ;  /* 0x000000c00400780c */ /* 0x000fda0003f05270 */
[----:B------:R-:W-:Y:S05]  /*51f0*/  @!P0 BRA `(.L_x_1327) ;  /* 0x00000000005c8947 */ /* 0x000fea0003800000 */
[----:B------:R-:W-:Y:S01]  /*5200*/  LEA.HI R6, R6, 0x1, RZ, 0x1a ;  /* 0x0000000106067811 */ /* 0x000fe200078fd0ff */
[----:B------:R-:W-:Y:S01]  /*5210*/  IMAD.MOV.U32 R4, RZ, RZ, 0x4 ;  /* 0x00000004ff047424 */ /* 0x000fe200078e00ff */
[----:B------:R-:W-:Y:S01]  /*5220*/  LEA R12, R8, UR4, 0x3 ;  /* 0x00000004080c7c11 */ /* 0x000fe2000f8e18ff */
[----:B------:R-:W-:Y:S01]  /*5230*/  IMAD.MOV.U32 R5, RZ, RZ, 0x0 ;  /* 0x00000000ff057424 */ /* 0x000fe200078e00ff */
[C---:B------:R-:W-:Y:S01]  /*5240*/  LOP3.LUT R10, R6.reuse, 0x3, RZ, 0xc0, !PT ;  /* 0x00000003060a7812 */ /* 0x040fe200078ec0ff */
[----:B------:R-:W-:Y:S02]  /*5250*/  IMAD.SHL.U32 R11, R6, 0x40, RZ ;  /* 0x00000040060b7824 */ /* 0x000fe400078e00ff */
[----:B0-----:R-:W-:-:S03]  /*5260*/  IMAD.WIDE.U32 R6, R2, 0x1, R4 ;  /* 0x0000000102067825 */ /* 0x001fc600078e0004 */
[----:B------:R-:W-:Y:S01]  /*5270*/  LOP3.LUT R11, R11, 0xc0, RZ, 0xc0, !PT ;  /* 0x000000c00b0b7812 */ /* 0x000fe200078ec0ff */
[C---:B------:R-:W-:Y:S02]  /*5280*/  IMAD.IADD R13, R8.reuse, 0x1, R17 ;  /* 0x00000001080d7824 */ /* 0x040fe400078e0211 */
[----:B------:R-:W-:Y:S02]  /*5290*/  IMAD.MOV R10, RZ, RZ, -R10 ;  /* 0x000000ffff0a7224 */ /* 0x000fe400078e0a0a */
[----:B------:R-:W-:Y:S02]  /*52a0*/  IMAD.IADD R19, R7, 0x1, R3 ;  /* 0x0000000107137824 */ /* 0x000fe400078e0203 */
[----:B------:R-:W-:-:S07]  /*52b0*/  IMAD.IADD R8, R8, 0x1, R11 ;  /* 0x0000000108087824 */ /* 0x000fce00078e020b */
.L_x_1328:
        /* <DEDUP_REMOVED lines=11> */
.L_x_1327:
[----:B------:R-:W-:Y:S05]  /*5370*/  BSYNC.RECONVERGENT B1 ;  /* 0x0000000000017941 */ /* 0x000fea0003800200 */
.L_x_1326:
[----:B------:R-:W-:Y:S05]  /*5380*/  @!P1 BRA `(.L_x_1325) ;  /* 0x0000000400f09947 */ /* 0x000fea0003800000 */
[----:B-1----:R-:W-:Y:S01]  /*5390*/  IMAD.IADD R4, R9, 0x1, -R8 ;  /* 0x0000000109047824 */ /* 0x002fe200078e0a08 */
[----:B0-----:R-:W-:Y:S01]  /*53a0*/  IADD3 R2, P0, PT, R2, 0x400, RZ ;  /* 0x0000040002027810 */ /* 0x001fe20007f1e0ff */
[----:B------:R-:W-:Y:S01]  /*53b0*/  BSSY.RECONVERGENT B1, `(.L_x_1329) ;  /* 0x0000046000017945 */ /* 0x000fe20003800200 */
[C---:B------:R-:W-:Y:S01]  /*53c0*/  LEA R34, R8.reuse, UR4, 0x3 ;  /* 0x0000000408227c11 */ /* 0x040fe2000f8e18ff */
[----:B------:R-:W-:Y:S01]  /*53d0*/  IMAD.IADD R35, R8, 0x1, R17 ;  /* 0x0000000108237824 */ /* 0x000fe200078e0211 */
[----:B------:R-:W-:Y:S01]  /*53e0*/  ISETP.GT.AND P1, PT, R4, 0x300, PT ;  /* 0x000003000400780c */ /* 0x000fe20003f24270 */
[----:B------:R-:W-:Y:S01]  /*53f0*/  IMAD.X R3, RZ, RZ, R3, P0 ;  /* 0x000000ffff037224 */ /* 0x000fe200000e0603 */
[----:B------:R-:W-:Y:S01]  /*5400*/  PLOP3.LUT P0, PT, PT, PT, PT, 0x80, 0x8 ;  /* 0x000000000008781c */ /* 0x000fe20003f0f070 */
[----:B------:R-:W-:-:S10]  /*5410*/  VIADD R34, R34, 0x400 ;  /* 0x0000040022227836 */ /* 0x000fd40000000000 */
[----:B------:R-:W-:Y:S05]  /*5420*/  @!P1 BRA `(.L_x_1330) ;  /* 0x0000000000f89947 */ /* 0x000fea0003800000 */
[----:B------:R-:W-:Y:S01]  /*5430*/  PLOP3.LUT P0, PT, PT, PT, PT, 0x8, 0x80 ;  /* 0x000000000080781c */ /* 0x000fe20003f0e170 */
[----:B------:R-:W-:-:S12]  /*5440*/  VIADD R37, R9, 0xfffffd00 ;  /* 0xfffffd0009257836 */ /* 0x000fd80000000000 */
.L_x_1331:
[----:B----4-:R-:W0:Y:S01]  /*5450*/  LDS.64 R22, [R34+-0x400] ;  /* 0xfffc000022167984 */ /* 0x010e220000000a00 */
[----:B------:R-:W-:-:S03]  /*5460*/  IMAD.WIDE R26, R35, 0x8, R2 ;  /* 0x00000008231a7825 */ /* 0x000fc600078e0202 */
[----:B------:R-:W1:Y:S01]  /*5470*/  LDS.64 R24, [R34+-0x200] ;  /* 0xfffe000022187984 */ /* 0x000e620000000a00 */
[----:B------:R-:W-:Y:S02]  /*5480*/  VIADD R36, R35, 0x100 ;  /* 0x0000010023247836 */ /* 0x000fe40000000000 */
[----:B------:R-:W-:Y:S01]  /*5490*/  VIADD R8, R8, 0x400 ;  /* 0x0000040008087836 */ /* 0x000fe20000000000 */
[----:B------:R-:W2:Y:S04]  /*54a0*/  LDS.64 R18, [R34] ;  /* 0x0000000022127984 */ /* 0x000ea80000000a00 */
[----:B------:R-:W3:Y:S01]  /*54b0*/  LDS.64 R32, [R34+0x200] ;  /* 0x0002000022207984 */ /* 0x000ee20000000a00 */
[----:B------:R-:W-:-:S03]  /*54c0*/  ISETP.GE.AND P1, PT, R8, R37, PT ;  /* 0x000000250800720c */ /* 0x000fc60003f26270 */
        /* <DEDUP_REMOVED lines=8> */
[----:B-1----:R-:W-:Y:S04]  /*5550*/  STG.E desc[UR6][R26.64+-0x200], R24 ;  /* 0xfffe00181a007986 */ /* 0x002fe8000c101906 */
[----:B------:R-:W-:Y:S04]  /*5560*/  STG.E desc[UR6][R26.64+-0x1fc], R25 ;  /* 0xfffe04191a007986 */ /* 0x000fe8000c101906 */
[----:B------:R-:W0:Y:S04]  /*5570*/  LDS.64 R14, [R34+0x1000] ;  /* 0x00100000220e7984 */ /* 0x000e280000000a00 */
[----:B--2---:R-:W-:Y:S04]  /*5580*/  STG.E desc[UR6][R26.64], R18 ;  /* 0x000000121a007986 */ /* 0x004fe8000c101906 */
[----:B------:R-:W1:Y:S04]  /*5590*/  LDS.64 R16, [R34+0x1200] ;  /* 0x0012000022107984 */ /* 0x000e680000000a00 */
[----:B------:R-:W-:Y:S04]  /*55a0*/  STG.E desc[UR6][R26.64+0x4], R19 ;  /* 0x000004131a007986 */ /* 0x000fe8000c101906 */
[----:B------:R-:W2:Y:S04]  /*55b0*/  LDS.64 R18, [R34+0x1400] ;  /* 0x0014000022127984 */ /* 0x000ea80000000a00 */
[----:B------:R-:W2:Y:S04]  /*55c0*/  LDS.64 R20, [R34+0x1600] ;  /* 0x0016000022147984 */ /* 0x000ea80000000a00 */
[----:B------:R-:W2:Y:S04]  /*55d0*/  LDS.64 R22, [R34+0x1800] ;  /* 0x0018000022167984 */ /* 0x000ea80000000a00 */
[----:B------:R4:W2:Y:S04]  /*55e0*/  LDS.64 R24, [R34+0x1a00] ;  /* 0x001a000022187984 */ /* 0x0008a80000000a00 */
[----:B---3--:R-:W-:Y:S04]  /*55f0*/  STG.E desc[UR6][R26.64+0x200], R32 ;  /* 0x000200201a007986 */ /* 0x008fe8000c101906 */
[----:B------:R3:W-:Y:S01]  /*5600*/  STG.E desc[UR6][R26.64+0x204], R33 ;  /* 0x000204211a007986 */ /* 0x0007e2000c101906 */
[----:B----4-:R-:W-:-:S02]  /*5610*/  VIADD R34, R34, 0x2000 ;  /* 0x0000200022227836 */ /* 0x010fc40000000000 */
[----:B---3--:R-:W-:-:S04]  /*5620*/  IMAD.WIDE R26, R36, 0x8, R2 ;  /* 0x00000008241a7825 */ /* 0x008fc800078e0202 */
[C---:B------:R-:W-:Y:S01]  /*5630*/  VIADD R36, R35.reuse, 0x200 ;  /* 0x0000020023247836 */ /* 0x040fe20000000000 */
[----:B------:R-:W-:Y:S03]  /*5640*/  STG.E desc[UR6][R26.64+-0x400], R28 ;  /* 0xfffc001c1a007986 */ /* 0x000fe6000c101906 */
[----:B------:R-:W-:Y:S01]  /*5650*/  IMAD.WIDE R32, R36, 0x8, R2 ;  /* 0x0000000824207825 */ /* 0x000fe200078e0202 */
[----:B------:R3:W-:Y:S03]  /*5660*/  STG.E desc[UR6][R26.64+-0x3fc], R29 ;  /* 0xfffc041d1a007986 */ /* 0x0007e6000c101906 */
[C---:B------:R-:W-:Y:S01]  /*5670*/  VIADD R36, R35.reuse, 0x300 ;  /* 0x0000030023247836 */ /* 0x040fe20000000000 */
[----:B-----5:R4:W-:Y:S01]  /*5680*/  STG.E desc[UR6][R26.64+-0x200], R30 ;  /* 0xfffe001e1a007986 */ /* 0x0209e2000c101906 */
[----:B------:R-:W-:-:S03]  /*5690*/  VIADD R35, R35, 0x400 ;  /* 0x0000040023237836 */ /* 0x000fc60000000000 */
[----:B------:R4:W-:Y:S01]  /*56a0*/  STG.E desc[UR6][R26.64+-0x1fc], R31 ;  /* 0xfffe041f1a007986 */ /* 0x0009e2000c101906 */
[----:B---3--:R-:W-:-:S03]  /*56b0*/  IMAD.WIDE R28, R36, 0x8, R2 ;  /* 0x00000008241c7825 */ /* 0x008fc600078e0202 */
        /* <DEDUP_REMOVED lines=12> */
[----:B--2---:R4:W-:Y:S04]  /*5780*/  STG.E desc[UR6][R28.64+-0x400], R18 ;  /* 0xfffc00121c007986 */ /* 0x0049e8000c101906 */
        /* <DEDUP_REMOVED lines=8> */
.L_x_1330:
[----:B------:R-:W-:Y:S05]  /*5810*/  BSYNC.RECONVERGENT B1 ;  /* 0x0000000000017941 */ /* 0x000fea0003800200 */
.L_x_1329:
[----:B----4-:R-:W-:Y:S01]  /*5820*/  IMAD.IADD R4, R9, 0x1, -R8 ;  /* 0x0000000109047824 */ /* 0x010fe200078e0a08 */
        /* <DEDUP_REMOVED lines=17> */
[----:B0-----:R-:W-:-:S02]  /*5940*/  IADD3 R34, PT, PT, R34, 0x1000, RZ ;  /* 0x0000100022227810 */ /* 0x001fc40007ffe0ff */
        /* <DEDUP_REMOVED lines=16> */
.L_x_1333:
[----:B------:R-:W-:Y:S05]  /*5a50*/  BSYNC.RECONVERGENT B1 ;  /* 0x0000000000017941 */ /* 0x000fea0003800200 */
.L_x_1332:
        /* <DEDUP_REMOVED lines=15> */
.L_x_1325:
[----:B------:R-:W-:Y:S05]  /*5b50*/  BSYNC.RECONVERGENT B0 ;  /* 0x0000000000007941 */ /* 0x000fea0003800200 */
.L_x_1324:
[----:B------:R-:W-:Y:S06]  /*5b60*/  BAR.SYNC.DEFER_BLOCKING 0x0 ;  /* 0x0000000000007b1d */ /* 0x000fec0000010000 */
.L_x_1304:
[----:B0---4-:R-:W0:Y:S02]  /*5b70*/  S2R R2, SR_TID.X ;  /* 0x0000000000027919 */ /* 0x011e240000002100 */
[----:B0-----:R-:W-:-:S13]  /*5b80*/  ISETP.NE.AND P0, PT, R2, RZ, PT ;  /* 0x000000ff0200720c */ /* 0x001fda0003f05270 */
[----:B------:R-:W-:Y:S05]  /*5b90*/  @P0 EXIT ;  /* 0x000000000000094d */ /* 0x000fea0003800000 */
[----:B------:R-:W0:Y:S02]  /*5ba0*/  LDC.64 R2, c[0x0][0x398] ;  /* 0x0000e600ff027b82 */ /* 0x000e240000000a00 */
[----:B0-----:R-:W-:Y:S01]  /*5bb0*/  STG.E desc[UR6][R2.64], R0 ;  /* 0x0000000002007986 */ /* 0x001fe2000c101906 */
[----:B------:R-:W-:Y:S05]  /*5bc0*/  EXIT ;  /* 0x000000000000794d */ /* 0x000fea0003800000 */
.L_x_1267:
[----:B------:R-:W-:Y:S01]  /*5bd0*/  BSSY B0, `(.L_x_1334) ;  /* 0x0000006000007945 */ /* 0x000fe20003800000 */
[----:B------:R-:W-:Y:S01]  /*5be0*/  PLOP3.LUT P3, PT, P3, PT, PT, 0x8, 0x80 ;  /* 0x000000000080781c */ /* 0x000fe20001f6e170 */
[----:B------:R-:W-:-:S12]  /*5bf0*/  IMAD.MOV.U32 R24, RZ, RZ, -0x1 ;  /* 0xffffffffff187424 */ /* 0x000fd800078e00ff */
[----:B------:R-:W-:Y:S05]  /*5c00*/  WARPSYNC.COLLECTIVE R24, `(.L_x_1335) ;  /* 0x0000000018087348 */ /* 0x000fea0003c00000 */
[----:B------:R-:W-:Y:S01]  /*5c10*/  VOTE.ANY P3, P3 ;  /* 0x0000000000ff7806 */ /* 0x000fe20001860100 */
[----:B------:R-:W-:-:S12]  /*5c20*/  ENDCOLLECTIVE ;  /* 0x000000000000791b */ /* 0x000fd80003800000 */
.L_x_1335:
[----:B------:R-:W-:Y:S05]  /*5c30*/  BSYNC B0 ;  /* 0x0000000000007941 */ /* 0x000fea0003800000 */
.L_x_1334:
[----:B------:R-:W-:Y:S05]  /*5c40*/  BRA `(.L_x_1336) ;  /* 0xffffffb800e07947 */ /* 0x000fea000383ffff */
.L_x_1271:
[----:B------:R-:W-:Y:S01]  /*5c50*/  BSSY B0, `(.L_x_1337) ;  /* 0x0000006000007945 */ /* 0x000fe20003800000 */
[----:B------:R-:W-:Y:S01]  /*5c60*/  PLOP3.LUT P3, PT, P3, PT, PT, 0x8, 0x80 ;  /* 0x000000000080781c */ /* 0x000fe20001f6e170 */
[----:B------:R-:W-:-:S12]  /*5c70*/  IMAD.MOV.U32 R24, RZ, RZ, -0x1 ;  /* 0xffffffffff187424 */ /* 0x000fd800078e00ff */
[----:B------:R-:W-:Y:S05]  /*5c80*/  WARPSYNC.COLLECTIVE R24, `(.L_x_1338) ;  /* 0x0000000018087348 */ /* 0x000fea0003c00000 */
[----:B------:R-:W-:Y:S01]  /*5c90*/  VOTE.ANY P3, P3 ;  /* 0x0000000000ff7806 */ /* 0x000fe20001860100 */
[----:B------:R-:W-:-:S12]  /*5ca0*/  ENDCOLLECTIVE ;  /* 0x000000000000791b */ /* 0x000fd80003800000 */
.L_x_1338:
[----:B------:R-:W-:Y:S05]  /*5cb0*/  BSYNC B0 ;  /* 0x0000000000007941 */ /* 0x000fea0003800000 */
.L_x_1337:
[----:B------:R-:W-:Y:S05]  /*5cc0*/  BRA `(.L_x_1339) ;  /* 0xffffffb800f07947 */ /* 0x000fea000383ffff */
.L_x_1273:
[----:B------:R-:W0:Y:S01]  /*5cd0*/  S2R R10, SR_GEMASK ;  /* 0x00000000000a7919 */ /* 0x000e220000003c00 */
[----:B------:R-:W-:Y:S01]  /*5ce0*/  BSSY B0, `(.L_x_1340) ;  /* 0x0000006000007945 */ /* 0x000fe20003800000 */
[----:B------:R-:W-:Y:S01]  /*5cf0*/  PLOP3.LUT P3, PT, P3, PT, PT, 0x8, 0x80 ;  /* 0x000000000080781c */ /* 0x000fe20001f6e170 */
[----:B------:R-:W-:-:S12]  /*5d00*/  IMAD.MOV.U32 R24, RZ, RZ, -0x1 ;  /* 0xffffffffff187424 */ /* 0x000fd800078e00ff */
[----:B0-----:R-:W-:Y:S05]  /*5d10*/  WARPSYNC.COLLECTIVE R24, `(.L_x_1341) ;  /* 0x0000000018087348 */ /* 0x001fea0003c00000 */
[----:B------:R-:W-:Y:S01]  /*5d20*/  VOTE.ANY R24, PT, P3 ;  /* 0x0000000000187806 */ /* 0x000fe200018e0100 */
[----:B0-----:R-:W-:Y:S06]  /*5d30*/  ENDCOLLECTIVE ;  /* 0x000000000000791b */ /* 0x001fec0003800000 */
.L_x_1341:
[----:B------:R-:W-:Y:S05]  /*5d40*/  BSYNC B0 ;  /* 0x0000000000007941 */ /* 0x000fea0003800000 */
.L_x_1340:
[----:B------:R-:W-:Y:S01]  /*5d50*/  LOP3.LUT R24, R24, 0x80000000, R10, 0xec, !PT ;  /* 0x8000000018187812 */ /* 0x000fe200078eec0a */
[----:B------:R-:W-:Y:S02]  /*5d60*/  IMAD.MOV.U32 R36, RZ, RZ, R13 ;  /* 0x000000ffff247224 */ /* 0x000fe400078e000d */
[----:B------:R-:W-:Y:S02]  /*5d70*/  IMAD.MOV.U32 R29, RZ, RZ, 0x1 ;  /* 0x00000001ff1d7424 */ /* 0x000fe400078e00ff */
[----:B------:R-:W-:Y:S02]  /*5d80*/  VIADD R25, R24, 0xffffffff ;  /* 0xffffffff18197836 */ /* 0x000fe40000000000 */
[C---:B------:R-:W-:Y:S02]  /*5d90*/  VIADD R26, R8.reuse, 0x2 ;  /* 0x00000002081a7836 */ /* 0x040fe40000000000 */
[----:B------:R-:W-:Y:S01]  /*5da0*/  VIADD R27, R8, 0x8 ;  /* 0x00000008081b7836 */ /* 0x000fe20000000000 */
[----:B------:R-:W-:Y:S01]  /*5db0*/  LOP3.LUT R33, R24, R25, RZ, 0xc, !PT ;  /* 0x0000001918217212 */ /* 0x000fe200078e0cff */
[----:B------:R-:W-:-:S02]  /*5dc0*/  IMAD.MOV.U32 R24, RZ, RZ, -0x1 ;  /* 0xffffffffff187424 */ /* 0x000fc400078e00ff */
[----:B------:R-:W-:-:S03]  /*5dd0*/  IMAD.IADD R30, R30, 0x1, R9 ;  /* 0x000000011e1e7824 */ /* 0x000fc600078e0209 */
[----:B------:R-:W0:Y:S02]  /*5de0*/  POPC R33, R33 ;  /* 0x0000002100217309 */ /* 0x000e240000000000 */
[----:B0-----:R-:W-:Y:S01]  /*5df0*/  IMAD.MOV.U32 R25, RZ, RZ, R33 ;  /* 0x000000ffff197224 */ /* 0x001fe200078e0021 */
[----:B------:R-:W-:Y:S01]  /*5e00*/  ISETP.GT.AND P5, PT, R26, R33, PT ;  /* 0x000000211a00720c */ /* 0x000fe20003fa4270 */
[----:B------:R-:W-:-:S12]  /*5e10*/  VIADD R26, R8, 0x4 ;  /* 0x00000004081a7836 */ /* 0x000fd80000000000 */
[----:B------:R-:W-:Y:S05]  /*5e20*/  WARPSYNC.COLLECTIVE R24, `(.L_x_1342) ;  /* 0x0000000018087348 */ /* 0x000fea0003c00000 */
[----:B------:R0:W1:Y:S02]  /*5e30*/  SHFL.DOWN P3, R31, R36, R29, R25 ;  /* 0x0800001d241f7389 */ /* 0x0000640000060019 */
[----:B01----:R-:W-:Y:S05]  /*5e40*/  ENDCOLLECTIVE ;  /* 0x000000000000791b */ /* 0x003fea0003800000 */
.L_x_1342:
        /* <DEDUP_REMOVED lines=8> */
.L_x_1343:
[----:B------:R-:W-:Y:S01]  /*5ed0*/  IMAD.MOV.U32 R29, RZ, RZ, 0x4 ;  /* 0x00000004ff1d7424 */ /* 0x000fe200078e00ff */
[----:B------:R-:W-:Y:S02]  /*5ee0*/  SEL R31, R31, RZ, !P5 ;  /* 0x000000ff1f1f7207 */ /* 0x000fe40006800000 */
[----:B------:R-:W-:-:S03]  /*5ef0*/  ISETP.NE.AND P5, PT, R12, 0x65, PT ;  /* 0x000000650c00780c */ /* 0x000fc60003fa5270 */
[----:B------:R-:W-:Y:S02]  /*5f00*/  IMAD.IADD R32, R28, 0x1, R31 ;  /* 0x000000011c207824 */ /* 0x000fe400078e021f */
[----:B------:R-:W-:Y:S02]  /*5f10*/  VIADD R28, R8, 0x10 ;  /* 0x00000010081c7836 */ /* 0x000fe40000000000 */
[----:B------:R-:W-:-:S07]  /*5f20*/  IMAD.MOV.U32 R36, RZ, RZ, R32 ;  /* 0x000000ffff247224 */ /* 0x000fce00078e0020 */
[----:B------:R-:W-:Y:S05]  /*5f30*/  WARPSYNC.COLLECTIVE R24, `(.L_x_1344) ;  /* 0x0000000018087348 */ /* 0x000fea0003c00000 */
[----:B------:R0:W1:Y:S02]  /*5f40*/  SHFL.DOWN P3, R31, R36, R29, R25 ;  /* 0x0800001d241f7389 */ /* 0x0000640000060019 */
[----:B01----:R-:W-:Y:S05]  /*5f50*/  ENDCOLLECTIVE ;  /* 0x000000000000791b */ /* 0x003fea0003800000 */
.L_x_1344:
        /* <DEDUP_REMOVED lines=8> */
.L_x_1345:
        /* <DEDUP_REMOVED lines=8> */
.L_x_1346:
[----:B------:R-:W-:-:S04]  /*6060*/  ISETP.GT.AND P3, PT, R28, R33, PT ;  /* 0x000000211c00720c */ /* 0x000fc80003f64270 */
[----:B------:R-:W-:-:S05]  /*6070*/  SEL R32, R31, RZ, !P3 ;  /* 0x000000ff1f207207 */ /* 0x000fca0005800000 */
[----:B------:R-:W-:Y:S02]  /*6080*/  IMAD.IADD R32, R13, 0x1, R32 ;  /* 0x000000010d207824 */ /* 0x000fe400078e0220 */
[----:B------:R-:W0:Y:S02]  /*6090*/  LDC.64 R12, c[0x0][0x3a8] ;  /* 0x0000ea00ff0c7b82 */ /* 0x000e240000000a00 */
[----:B0-----:R-:W-:-:S04]  /*60a0*/  IADD3 R34, P3, PT, R12, 0x100, RZ ;  /* 0x000001000c227810 */ /* 0x001fc80007f7e0ff */
[----:B------:R-:W-:Y:S02]  /*60b0*/  P2R R12, PR, RZ, 0x8 ;  /* 0x00000008ff0c7803 */ /* 0x000fe40000000000 */
[----:B------:R-:W-:-:S13]  /*60c0*/  PLOP3.LUT P3, PT, P5, PT, PT, 0x80, 0x8 ;  /* 0x000000000008781c */ /* 0x000fda0002f6f070 */
[----:B------:R-:W-:Y:S05]  /*60d0*/  WARPSYNC.COLLECTIVE R24, `(.L_x_1347) ;  /* 0x0000000018087348 */ /* 0x000fea0003c00000 */
[----:B------:R-:W-:Y:S01]  /*60e0*/  VOTE.ALL P3, P3 ;  /* 0x0000000000ff7806 */ /* 0x000fe20001860000 */
[----:B------:R-:W-:-:S12]  /*60f0*/  ENDCOLLECTIVE ;  /* 0x000000000000791b */ /* 0x000fd80003800000 */
.L_x_1347:
[----:B------:R-:W-:Y:S02]  /*6100*/  PLOP3.LUT P5, PT, P3, PT, PT, 0x80, 0x8 ;  /* 0x000000000008781c */ /* 0x000fe40001faf070 */
[----:B------:R-:W-:-:S05]  /*6110*/  ISETP.NE.AND P3, PT, R12, RZ, PT ;  /* 0x000000ff0c00720c */ /* 0x000fca0003f65270 */
[----:B------:R-:W-:Y:S01]  /*6120*/  IMAD.X R35, RZ, RZ, R13, P3 ;  /* 0x000000ffff237224 */ /* 0x000fe200018e060d */
[----:B------:R-:W-:Y:S07]  /*6130*/  BRA `(.L_x_1348) ;  /* 0xffffffb800747947 */ /* 0x000fee000383ffff */
.L_x_1275:
[----:B------:R-:W-:Y:S01]  /*6140*/  BSSY B0, `(.L_x_1349) ;  /* 0x0000006000007945 */ /* 0x000fe20003800000 */
[----:B------:R-:W-:Y:S01]  /*6150*/  PLOP3.LUT P3, PT, P3, PT, PT, 0x8, 0x80 ;  /* 0x000000000080781c */ /* 0x000fe20001f6e170 */
[----:B------:R-:W-:-:S12]  /*6160*/  IMAD.MOV.U32 R24, RZ, RZ, -0x1 ;  /* 0xffffffffff187424 */ /* 0x000fd800078e00ff */
[----:B------:R-:W-:Y:S05]  /*6170*/  WARPSYNC.COLLECTIVE R24, `(.L_x_1350) ;  /* 0x0000000018087348 */ /* 0x000fea0003c00000 */
[----:B------:R-:W-:Y:S01]  /*6180*/  VOTE.ANY P3, P3 ;  /* 0x0000000000ff7806 */ /* 0x000fe20001860100 */
[----:B------:R-:W-:-:S12]  /*6190*/  ENDCOLLECTIVE ;  /* 0x000000000000791b */ /* 0x000fd80003800000 */
.L_x_1350:
[----:B------:R-:W-:Y:S05]  /*61a0*/  BSYNC B0 ;  /* 0x0000000000007941 */ /* 0x000fea0003800000 */
.L_x_1349:
[----:B------:R-:W-:Y:S05]  /*61b0*/  BRA `(.L_x_1351) ;  /* 0xffffffb800747947 */ /* 0x000fea000383ffff */
.L_x_1279:
[----:B------:R-:W-:Y:S01]  /*61c0*/  BSSY B0, `(.L_x_1352) ;  /* 0x0000006000007945 */ /* 0x000fe20003800000 */
[----:B------:R-:W-:Y:S01]  /*61d0*/  PLOP3.LUT P3, PT, P3, PT, PT, 0x8, 0x80 ;  /* 0x000000000080781c */ /* 0x000fe20001f6e170 */
[----:B------:R-:W-:-:S12]  /*61e0*/  IMAD.MOV.U32 R24, RZ, RZ, -0x1 ;  /* 0xffffffffff187424 */ /* 0x000fd800078e00ff */
[----:B------:R-:W-:Y:S05]  /*61f0*/  WARPSYNC.COLLECTIVE R24, `(.L_x_1353) ;  /* 0x0000000018087348 */ /* 0x000fea0003c00000 */
[----:B------:R-:W-:Y:S01]  /*6200*/  VOTE.ANY P3, P3 ;  /* 0x0000000000ff7806 */ /* 0x000fe20001860100 */
[----:B------:R-:W-:-:S12]  /*6210*/  ENDCOLLECTIVE ;  /* 0x000000000000791b */ /* 0x000fd80003800000 */
.L_x_1353:
[----:B------:R-:W-:Y:S05]  /*6220*/  BSYNC B0 ;  /* 0x0000000000007941 */ /* 0x000fea0003800000 */
.L_x_1352:
[----:B------:R-:W-:Y:S05]  /*6230*/  BRA `(.L_x_1354) ;  /* 0xffffffb800887947 */ /* 0x000fea000383ffff */
.L_x_1281:
[----:B------:R-:W-:Y:S01]  /*6240*/  BSSY B0, `(.L_x_1355) ;  /* 0x0000006000007945 */ /* 0x000fe20003800000 */
[----:B------:R-:W-:Y:S01]  /*6250*/  PLOP3.LUT P3, PT, P3, PT, PT, 0x8, 0x80 ;  /* 0x000000000080781c */ /* 0x000fe20001f6e170 */
[----:B------:R-:W-:-:S12]  /*6260*/  IMAD.MOV.U32 R24, RZ, RZ, -0x1 ;  /* 0xffffffffff187424 */ /* 0x000fd800078e00ff */
[----:B------:R-:W-:Y:S05]  /*6270*/  WARPSYNC.COLLECTIVE R24, `(.L_x_1356) ;  /* 0x0000000018087348 */ /* 0x000fea0003c00000 */
[----:B------:R-:W-:Y:S01]  /*6280*/  VOTE.ANY R24, PT, P3 ;  /* 0x0000000000187806 */ /* 0x000fe200018e0100 */
[----:B------:R-:W-:Y:S06]  /*6290*/  ENDCOLLECTIVE ;  /* 0x000000000000791b */ /* 0x000fec0003800000 */
.L_x_1356:
[----:B------:R-:W-:Y:S05]  /*62a0*/  BSYNC B0 ;  /* 0x0000000000007941 */ /* 0x000fea0003800000 */
.L_x_1355:
[----:B------:R-:W-:Y:S01]  /*62b0*/  LOP3.LUT R24, R24, 0x80000000, R10, 0xec, !PT ;  /* 0x8000000018187812 */ /* 0x000fe200078eec0a */
[----:B------:R-:W-:Y:S02]  /*62c0*/  IMAD.MOV.U32 R29, RZ, RZ, 0x1 ;  /* 0x00000001ff1d7424 */ /* 0x000fe400078e00ff */
[----:B------:R-:W-:Y:S02]  /*62d0*/  VIADD R30, R30, 0xffffffe0 ;  /* 0xffffffe01e1e7836 */ /* 0x000fe40000000000 */
[----:B------:R-:W-:-:S05]  /*62e0*/  VIADD R25, R24, 0xffffffff ;  /* 0xffffffff18197836 */ /* 0x000fca0000000000 */
[----:B------:R-:W-:Y:S01]  /*62f0*/  LOP3.LUT R37, R24, R25, RZ, 0xc, !PT ;  /* 0x0000001918257212 */ /* 0x000fe200078e0cff */
[----:B------:R-:W-:-:S03]  /*6300*/  IMAD.MOV.U32 R24, RZ, RZ, -0x1 ;  /* 0xffffffffff187424 */ /* 0x000fc600078e00ff */
[----:B------:R-:W0:Y:S02]  /*6310*/  POPC R25, R37 ;  /* 0x0000002500197309 */ /* 0x000e240000000000 */
[----:B0-----:R-:W-:Y:S01]  /*6320*/  ISETP.GT.AND P5, PT, R36, R25, PT ;  /* 0x000000192400720c */ /* 0x001fe20003fa4270 */
[----:B------:R-:W-:-:S12]  /*6330*/  IMAD.MOV.U32 R36, RZ, RZ, R13 ;  /* 0x000000ffff247224 */ /* 0x000fd800078e000d */
[----:B------:R-:W-:Y:S05]  /*6340*/  WARPSYNC.COLLECTIVE R24, `(.L_x_1357) ;  /* 0x0000000018087348 */ /* 0x000fea0003c00000 */
[----:B------:R0:W1:Y:S02]  /*6350*/  SHFL.DOWN P3, R31, R36, R29, R25 ;  /* 0x0800001d241f7389 */ /* 0x0000640000060019 */
[----:B01----:R-:W-:Y:S05]  /*6360*/  ENDCOLLECTIVE ;  /* 0x000000000000791b */ /* 0x003fea0003800000 */
.L_x_1357:
        /* <DEDUP_REMOVED lines=8> */
.L_x_1358:
[----:B------:R-:W-:Y:S01]  /*63f0*/  IMAD.MOV.U32 R29, RZ, RZ, 0x4 ;  /* 0x00000004ff1d7424 */ /* 0x000fe200078e00ff */
[----:B------:R-:W-:-:S05]  /*6400*/  SEL R31, R31, RZ, !P5 ;  /* 0x000000ff1f1f7207 */ /* 0x000fca0006800000 */
[----:B------:R-:W-:-:S04]  /*6410*/  IMAD.IADD R37, R33, 0x1, R31 ;  /* 0x0000000121257824 */ /* 0x000fc800078e021f */
[----:B------:R-:W-:-:S07]  /*6420*/  IMAD.MOV.U32 R36, RZ, RZ, R37 ;  /* 0x000000ffff247224 */ /* 0x000fce00078e0025 */
[----:B------:R-:W-:Y:S05]  /*6430*/  WARPSYNC.COLLECTIVE R24, `(.L_x_1359) ;  /* 0x0000000018087348 */ /* 0x000fea0003c00000 */
[----:B------:R0:W1:Y:S02]  /*6440*/  SHFL.DOWN P3, R31, R36, R29, R25 ;  /* 0x0800001d241f7389 */ /* 0x0000640000060019 */
[----:B01----:R-:W-:Y:S05]  /*6450*/  ENDCOLLECTIVE ;  /* 0x000000000000791b */ /* 0x003fea0003800000 */
.L_x_1359:
        /* <DEDUP_REMOVED lines=8> */
.L_x_1360:
        /* <DEDUP_REMOVED lines=8> */
.L_x_1361:
[----:B------:R-:W-:-:S04]  /*6560*/  ISETP.GT.AND P3, PT, R28, R25, PT ;  /* 0x000000191c00720c */ /* 0x000fc80003f64270 */
[----:B------:R-:W-:Y:S02]  /*6570*/  SEL R31, R31, RZ, !P3 ;  /* 0x000000ff1f1f7207 */ /* 0x000fe40005800000 */
[----:B------:R-:W-:Y:S02]  /*6580*/  ISETP.NE.AND P3, PT, R12, 0x65, PT ;  /* 0x000000650c00780c */ /* 0x000fe40003f65270 */
[----:B------:R-:W-:-:S11]  /*6590*/  IADD3 R32, PT, PT, R33, R31, R32 ;  /* 0x0000001f21207210 */ /* 0x000fd60007ffe020 */
[----:B------:R-:W-:Y:S05]  /*65a0*/  WARPSYNC.COLLECTIVE R24, `(.L_x_1362) ;  /* 0x0000000018087348 */ /* 0x000fea0003c00000 */
[----:B------:R-:W-:Y:S01]  /*65b0*/  VOTE.ALL P3, P3 ;  /* 0x0000000000ff7806 */ /* 0x000fe20001860000 */
[----:B------:R-:W-:-:S12]  /*65c0*/  ENDCOLLECTIVE ;  /* 0x000000000000791b */ /* 0x000fd80003800000 */
.L_x_1362:
[----:B------:R-:W-:Y:S05]  /*65d0*/  BRA `(.L_x_1363) ;  /* 0xffffffb800247947 */ /* 0x000fea000383ffff */
.L_x_1308:
[----:B------:R-:W-:Y:S01]  /*65e0*/  BSSY B0, `(.L_x_1364) ;  /* 0x0000006000007945 */ /* 0x000fe20003800000 */
[----:B------:R-:W-:Y:S01]  /*65f0*/  PLOP3.LUT P3, PT, P3, PT, PT, 0x8, 0x80 ;  /* 0x000000000080781c */ /* 0x000fe20001f6e170 */
[----:B------:R-:W-:-:S12]  /*6600*/  IMAD.MOV.U32 R24, RZ, RZ, -0x1 ;  /* 0xffffffffff187424 */ /* 0x000fd800078e00ff */
[----:B------:R-:W-:Y:S05]  /*6610*/  WARPSYNC.COLLECTIVE R24, `(.L_x_1365) ;  /* 0x0000000018087348 */ /* 0x000fea0003c00000 */
[----:B------:R-:W-:Y:S01]  /*6620*/  VOTE.ANY P3, P3 ;  /* 0x0000000000ff7806 */ /* 0x000fe20001860100 */
[----:B------:R-:W-:-:S12]  /*6630*/  ENDCOLLECTIVE ;  /* 0x000000000000791b */ /* 0x000fd80003800000 */
.L_x_1365:
[----:B------:R-:W-:Y:S05]  /*6640*/  BSYNC B0 ;  /* 0x0000000000007941 */ /* 0x000fea0003800000 */
.L_x_1364:
[----:B------:R-:W-:Y:S05]  /*6650*/  BRA `(.L_x_1366) ;  /* 0xffffffe0002c7947 */ /* 0x000fea000383ffff */
.L_x_1312:
[----:B------:R-:W-:Y:S01]  /*6660*/  BSSY B0, `(.L_x_1367) ;  /* 0x0000006000007945 */ /* 0x000fe20003800000 */
[----:B------:R-:W-:Y:S01]  /*6670*/  PLOP3.LUT P3, PT, P3, PT, PT, 0x8, 0x80 ;  /* 0x000000000080781c */ /* 0x000fe20001f6e170 */
[----:B------:R-:W-:-:S12]  /*6680*/  IMAD.MOV.U32 R24, RZ, RZ, -0x1 ;  /* 0xffffffffff187424 */ /* 0x000fd800078e00ff */
[----:B------:R-:W-:Y:S05]  /*6690*/  WARPSYNC.COLLECTIVE R24, `(.L_x_1368) ;  /* 0x0000000018087348 */ /* 0x000fea0003c00000 */
[----:B------:R-:W-:Y:S01]  /*66a0*/  VOTE.ANY P3, P3 ;  /* 0x0000000000ff7806 */ /* 0x000fe20001860100 */
[----:B------:R-:W-:-:S12]  /*66b0*/  ENDCOLLECTIVE ;  /* 0x000000000000791b */ /* 0x000fd80003800000 */
.L_x_1368:
[----:B------:R-:W-:Y:S05]  /*66c0*/  BSYNC B0 ;  /* 0x0000000000007941 */ /* 0x000fea0003800000 */
.L_x_1367:
[----:B------:R-:W-:Y:S05]  /*66d0*/  BRA `(.L_x_1369) ;  /* 0xffffffe0003c7947 */ /* 0x000fea000383ffff */
.L_x_1314:
[----:B------:R-:W0:Y:S01]  /*66e0*/  S2R R16, SR_GEMASK ;  /* 0x0000000000107919 */ /* 0x000e220000003c00 */
[----:B------:R-:W-:Y:S01]  /*66f0*/  BSSY B0, `(.L_x_1370) ;  /* 0x0000006000007945 */ /* 0x000fe20003800000 */
[----:B------:R-:W-:Y:S01]  /*6700*/  PLOP3.LUT P3, PT, P3, PT, PT, 0x8, 0x80 ;  /* 0x000000000080781c */ /* 0x000fe20001f6e170 */
[----:B------:R-:W-:-:S12]  /*6710*/  IMAD.MOV.U32 R24, RZ, RZ, -0x1 ;  /* 0xffffffffff187424 */ /* 0x000fd800078e00ff */
[----:B0-----:R-:W-:Y:S05]  /*6720*/  WARPSYNC.COLLECTIVE R24, `(.L_x_1371) ;  /* 0x0000000018087348 */ /* 0x001fea0003c00000 */
[----:B------:R-:W-:Y:S01]  /*6730*/  VOTE.ANY R24, PT, P3 ;  /* 0x0000000000187806 */ /* 0x000fe200018e0100 */
[----:B0-----:R-:W-:Y:S06]  /*6740*/  ENDCOLLECTIVE ;  /* 0x000000000000791b */ /* 0x001fec0003800000 */
.L_x_1371:
[----:B------:R-:W-:Y:S05]  /*6750*/  BSYNC B0 ;  /* 0x0000000000007941 */ /* 0x000fea0003800000 */
.L_x_1370:
[----:B------:R-:W-:Y:S01]  /*6760*/  LOP3.LUT R24, R24, 0x80000000, R16, 0xec, !PT ;  /* 0x8000000018187812 */ /* 0x000fe200078eec10 */
[----:B------:R-:W-:Y:S01]  /*6770*/  IMAD.MOV.U32 R36, RZ, RZ, R19 ;  /* 0x000000ffff247224 */ /* 0x000fe200078e0013 */
[----:B------:R-:W-:Y:S01]  /*6780*/  ISETP.NE.AND P5, PT, R18, 0x65, PT ;  /* 0x000000651200780c */ /* 0x000fe20003fa5270 */
[----:B------:R-:W-:Y:S02]  /*6790*/  IMAD.MOV.U32 R29, RZ, RZ, 0x1 ;  /* 0x00000001ff1d7424 */ /* 0x000fe400078e00ff */
[----:B------:R-:W-:Y:S02]  /*67a0*/  VIADD R23, R24, 0xffffffff ;  /* 0xffffffff18177836 */ /* 0x000fe40000000000 */
[----:B------:R-:W-:-:S03]  /*67b0*/  VIADD R27, R28, 0x2 ;  /* 0x000000021c1b7836 */ /* 0x000fc60000000000 */
[----:B------:R-:W-:Y:S01]  /*67c0*/  LOP3.LUT R23, R24, R23, RZ, 0xc, !PT ;  /* 0x0000001718177212 */ /* 0x000fe200078e0cff */
[----:B------:R-:W-:-:S03]  /*67d0*/  IMAD.MOV.U32 R24, RZ, RZ, -0x1 ;  /* 0xffffffffff187424 */ /* 0x000fc600078e00ff */
[----:B------:R0:W1:Y:S02]  /*67e0*/  POPC R35, R23 ;  /* 0x0000001700237309 */ /* 0x0000640000000000 */
[----:B0-----:R-:W-:Y:S02]  /*67f0*/  VIADD R23, R28, 0x4 ;  /* 0x000000041c177836 */ /* 0x001fe40000000000 */
[----:B-1----:R-:W-:-:S07]  /*6800*/  IMAD.MOV.U32 R25, RZ, RZ, R35 ;  /* 0x000000ffff197224 */ /* 0x002fce00078e0023 */
[----:B------:R-:W-:Y:S05]  /*6810*/  WARPSYNC.COLLECTIVE R24, `(.L_x_1372) ;  /* 0x0000000018087348 */ /* 0x000fea0003c00000 */
[----:B------:R0:W1:Y:S02]  /*6820*/  SHFL.DOWN P3, R31, R36, R29, R25 ;  /* 0x0800001d241f7389 */ /* 0x0000640000060019 */
[----:B01----:R-:W-:Y:S05]  /*6830*/  ENDCOLLECTIVE ;  /* 0x000000000000791b */ /* 0x003fea0003800000 */
.L_x_1372:
[----:B------:R-:W-:Y:S01]  /*6840*/  IMAD.MOV.U32 R29, RZ, RZ, 0x2 ;  /* 0x00000002ff1d7424 */ /* 0x000fe200078e00ff */
[----:B------:R-:W-:-:S04]  /*6850*/  ISETP.GE.AND P3, PT, R28, R35, PT ;  /* 0x000000231c00720c */ /* 0x000fc80003f66270 */
[----:B------:R-:W-:-:S05]  /*6860*/  SEL R26, R31, RZ, !P3 ;  /* 0x000000ff1f1a7207 */ /* 0x000fca0005800000 */
[----:B------:R-:W-:Y:S02]  /*6870*/  IMAD.IADD R26, R26, 0x1, R19 ;  /* 0x000000011a1a7824 */ /* 0x000fe400078e0213 */
[----:B------:R-:W0:Y:S02]  /*6880*/  LDC.64 R18, c[0x0][0x3a8] ;  /* 0x0000ea00ff127b82 */ /* 0x000e240000000a00 */
[----:B------:R-:W-:-:S07]  /*6890*/  IMAD.MOV.U32 R36, RZ, RZ, R26 ;  /* 0x000000ffff247224 */ /* 0x000fce00078e001a */
[----:B0-----:R-:W-:Y:S05]  /*68a0*/  WARPSYNC.COLLECTIVE R24, `(.L_x_1373) ;  /* 0x0000000018087348 */ /* 0x001fea0003c00000 */
[----:B------:R1:W2:Y:S02]  /*68b0*/  SHFL.DOWN P3, R31, R36, R29, R25 ;  /* 0x0800001d241f7389 */ /* 0x0002a40000060019 */
[----:B012---:R-:W-:Y:S05]  /*68c0*/  ENDCOLLECTIVE ;  /* 0x000000000000791b */ /* 0x007fea0003800000 */
.L_x_1373:
[----:B------:R-:W-:Y:S01]  /*68d0*/  IMAD.MOV.U32 R29, RZ, RZ, 0x4 ;  /* 0x00000004ff1d7424 */ /* 0x000fe200078e00ff */
[----:B------:R-:W-:-:S04]  /*68e0*/  ISETP.GT.AND P3, PT, R27, R35, PT ;  /* 0x000000231b00720c */ /* 0x000fc80003f64270 */
[----:B------:R-:W-:-:S05]  /*68f0*/  SEL R31, R31, RZ, !P3 ;  /* 0x000000ff1f1f7207 */ /* 0x000fca0005800000 */
[----:B------:R-:W-:Y:S02]  /*6900*/  IMAD.IADD R30, R26, 0x1, R31 ;  /* 0x000000011a1e7824 */ /* 0x000fe400078e021f */
[C---:B------:R-:W-:Y:S02]  /*6910*/  VIADD R26, R28.reuse, 0x8 ;  /* 0x000000081c1a7836 */ /* 0x040fe40000000000 */
[----:B------:R-:W-:Y:S02]  /*6920*/  IMAD.MOV.U32 R36, RZ, RZ, R30 ;  /* 0x000000ffff247224 */ /* 0x000fe400078e001e */
[----:B------:R-:W-:-:S07]  /*6930*/  VIADD R28, R28, 0x10 ;  /* 0x000000101c1c7836 */ /* 0x000fce0000000000 */
[----:B------:R-:W-:Y:S05]  /*6940*/  WARPSYNC.COLLECTIVE R24, `(.L_x_1374) ;  /* 0x0000000018087348 */ /* 0x000fea0003c00000 */
[----:B------:R0:W1:Y:S02]  /*6950*/  SHFL.DOWN P3, R31, R36, R29, R25 ;  /* 0x0800001d241f7389 */ /* 0x0000640000060019 */
[----:B01----:R-:W-:Y:S05]  /*6960*/  ENDCOLLECTIVE ;  /* 0x000000000000791b */ /* 0x003fea0003800000 */
.L_x_1374:
        /* <DEDUP_REMOVED lines=8> */
.L_x_1375:
        /* <DEDUP_REMOVED lines=8> */
.L_x_1376:
[----:B------:R-:W-:-:S04]  /*6a70*/  ISETP.GT.AND P3, PT, R28, R35, PT ;  /* 0x000000231c00720c */ /* 0x000fc80003f64270 */
[----:B------:R-:W-:Y:S02]  /*6a80*/  SEL R31, R31, RZ, !P3 ;  /* 0x000000ff1f1f7207 */ /* 0x000fe40005800000 */
[----:B------:R-:W-:-:S03]  /*6a90*/  IADD3 R32, P3, PT, R18, 0x100, RZ ;  /* 0x0000010012207810 */ /* 0x000fc60007f7e0ff */
[----:B------:R-:W-:Y:S01]  /*6aa0*/  IMAD.IADD R30, R34, 0x1, R31 ;  /* 0x00000001221e7824 */ /* 0x000fe200078e021f */
[----:B------:R-:W-:Y:S02]  /*6ab0*/  P2R R18, PR, RZ, 0x8 ;  /* 0x00000008ff127803 */ /* 0x000fe40000000000 */
[----:B------:R-:W-:Y:S02]  /*6ac0*/  PLOP3.LUT P3, PT, P5, PT, PT, 0x80, 0x8 ;  /* 0x000000000008781c */ /* 0x000fe40002f6f070 */
[----:B------:R-:W-:-:S05]  /*6ad0*/  LOP3.LUT R34, RZ, R8, RZ, 0x33, !PT ;  /* 0x00000008ff227212 */ /* 0x000fca00078e33ff */
[----:B------:R-:W-:-:S07]  /*6ae0*/  IMAD.IADD R34, R9, 0x1, R34 ;  /* 0x0000000109227824 */ /* 0x000fce00078e0222 */
[----:B------:R-:W-:Y:S05]  /*6af0*/  WARPSYNC.COLLECTIVE R24, `(.L_x_1377) ;  /* 0x0000000018087348 */ /* 0x000fea0003c00000 */
[----:B------:R-:W-:Y:S01]  /*6b00*/  VOTE.ALL P3, P3 ;  /* 0x0000000000ff7806 */ /* 0x000fe20001860000 */
[----:B------:R-:W-:-:S12]  /*6b10*/  ENDCOLLECTIVE ;  /* 0x000000000000791b */ /* 0x000fd80003800000 */
.L_x_1377:
[----:B------:R-:W-:Y:S02]  /*6b20*/  PLOP3.LUT P5, PT, P3, PT, PT, 0x80, 0x8 ;  /* 0x000000000008781c */ /* 0x000fe40001faf070 */
[----:B------:R-:W-:-:S05]  /*6b30*/  ISETP.NE.AND P3, PT, R18, RZ, PT ;  /* 0x000000ff1200720c */ /* 0x000fca0003f65270 */
[----:B------:R-:W-:Y:S01]  /*6b40*/  IMAD.X R33, RZ, RZ, R19, P3 ;  /* 0x000000ffff217224 */ /* 0x000fe200018e0613 */
[----:B------:R-:W-:Y:S07]  /*6b50*/  BRA `(.L_x_1378) ;  /* 0xffffffdc00c07947 */ /* 0x000fee000383ffff */
.L_x_1316:
[----:B------:R-:W-:Y:S01]  /*6b60*/  BSSY B0, `(.L_x_1379) ;  /* 0x0000006000007945 */ /* 0x000fe20003800000 */
[----:B------:R-:W-:Y:S01]  /*6b70*/  PLOP3.LUT P3, PT, P3, PT, PT, 0x8, 0x80 ;  /* 0x000000000080781c */ /* 0x000fe20001f6e170 */
[----:B------:R-:W-:-:S12]  /*6b80*/  IMAD.MOV.U32 R24, RZ, RZ, -0x1 ;  /* 0xffffffffff187424 */ /* 0x000fd800078e00ff */
[----:B------:R-:W-:Y:S05]  /*6b90*/  WARPSYNC.COLLECTIVE R24, `(.L_x_1380) ;  /* 0x0000000018087348 */ /* 0x000fea0003c00000 */
[----:B------:R-:W-:Y:S01]  /*6ba0*/  VOTE.ANY P3, P3 ;  /* 0x0000000000ff7806 */ /* 0x000fe20001860100 */
[----:B------:R-:W-:-:S12]  /*6bb0*/  ENDCOLLECTIVE ;  /* 0x000000000000791b */ /* 0x000fd80003800000 */
.L_x_1380:
[----:B------:R-:W-:Y:S05]  /*6bc0*/  BSYNC B0 ;  /* 0x0000000000007941 */ /* 0x000fea0003800000 */
.L_x_1379:
[----:B------:R-:W-:Y:S05]  /*6bd0*/  BRA `(.L_x_1381) ;  /* 0xffffffdc00c07947 */ /* 0x000fea000383ffff */
.L_x_1320:
[----:B------:R-:W-:Y:S01]  /*6be0*/  BSSY B0, `(.L_x_1382) ;  /* 0x0000006000007945 */ /* 0x000fe20003800000 */
[----:B------:R-:W-:Y:S01]  /*6bf0*/  PLOP3.LUT P3, PT, P3, PT, PT, 0x8, 0x80 ;  /* 0x000000000080781c */ /* 0x000fe20001f6e170 */
[----:B------:R-:W-:-:S12]  /*6c00*/  IMAD.MOV.U32 R24, RZ, RZ, -0x1 ;  /* 0xffffffffff187424 */ /* 0x000fd800078e00ff */
[----:B------:R-:W-:Y:S05]  /*6c10*/  WARPSYNC.COLLECTIVE R24, `(.L_x_1383) ;  /* 0x0000000018087348 */ /* 0x000fea0003c00000 */
[----:B------:R-:W-:Y:S01]  /*6c20*/  VOTE.ANY P3, P3 ;  /* 0x0000000000ff7806 */ /* 0x000fe20001860100 */
[----:B------:R-:W-:-:S12]  /*6c30*/  ENDCOLLECTIVE ;  /* 0x000000000000791b */ /* 0x000fd80003800000 */
.L_x_1383:
[----:B------:R-:W-:Y:S05]  /*6c40*/  BSYNC B0 ;  /* 0x0000000000007941 */ /* 0x000fea0003800000 */
.L_x_1382:
[----:B------:R-:W-:Y:S05]  /*6c50*/  BRA `(.L_x_1384) ;  /* 0xffffffdc00d47947 */ /* 0x000fea000383ffff */
.L_x_1322:
[----:B------:R-:W-:Y:S01]  /*6c60*/  BSSY B0, `(.L_x_1385) ;  /* 0x0000006000007945 */ /* 0x000fe20003800000 */
[----:B------:R-:W-:Y:S01]  /*6c70*/  PLOP3.LUT P3, PT, P3, PT, PT, 0x8, 0x80 ;  /* 0x000000000080781c */ /* 0x000fe20001f6e170 */
[----:B------:R-:W-:-:S12]  /*6c80*/  IMAD.MOV.U32 R24, RZ, RZ, -0x1 ;  /* 0xffffffffff187424 */ /* 0x000fd800078e00ff */
[----:B------:R-:W-:Y:S05]  /*6c90*/  WARPSYNC.COLLECTIVE R24, `(.L_x_1386) ;  /* 0x0000000018087348 */ /* 0x000fea0003c00000 */
[----:B------:R-:W-:Y:S01]  /*6ca0*/  VOTE.ANY R24, PT, P3 ;  /* 0x0000000000187806 */ /* 0x000fe200018e0100 */
[----:B------:R-:W-:Y:S06]  /*6cb0*/  ENDCOLLECTIVE ;  /* 0x000000000000791b */ /* 0x000fec0003800000 */
.L_x_1386:
[----:B------:R-:W-:Y:S05]  /*6cc0*/  BSYNC B0 ;  /* 0x0000000000007941 */ /* 0x000fea0003800000 */
.L_x_1385:
[----:B------:R-:W-:Y:S01]  /*6cd0*/  LOP3.LUT R24, R24, 0x80000000, R16, 0xec, !PT ;  /* 0x8000000018187812 */ /* 0x000fe200078eec10 */
[----:B------:R-:W-:Y:S02]  /*6ce0*/  IMAD.MOV.U32 R36, RZ, RZ, R19 ;  /* 0x000000ffff247224 */ /* 0x000fe400078e0013 */
[----:B------:R-:W-:Y:S02]  /*6cf0*/  IMAD.MOV.U32 R29, RZ, RZ, 0x1 ;  /* 0x00000001ff1d7424 */ /* 0x000fe400078e00ff */
[----:B------:R-:W-:Y:S02]  /*6d00*/  VIADD R25, R24, 0xffffffff ;  /* 0xffffffff18197836 */ /* 0x000fe40000000000 */
[----:B------:R-:W-:-:S03]  /*6d10*/  VIADD R34, R34, 0xffffffe0 ;  /* 0xffffffe022227836 */ /* 0x000fc60000000000 */
[----:B------:R-:W-:Y:S02]  /*6d20*/  LOP3.LUT R37, R24, R25, RZ, 0xc, !PT ;  /* 0x0000001918257212 */ /* 0x000fe400078e0cff */
[----:B------:R-:W0:Y:S02]  /*6d30*/  S2R R24, SR_LANEID ;  /* 0x0000000000187919 */ /* 0x000e240000000000 */
[----:B------:R-:W0:Y:S02]  /*6d40*/  POPC R25, R37 ;  /* 0x0000002500197309 */ /* 0x000e240000000000 */
[----:B0-----:R-:W-:Y:S01]  /*6d50*/  ISETP.GE.AND P5, PT, R24, R25, PT ;  /* 0x000000191800720c */ /* 0x001fe20003fa6270 */
[----:B------:R-:W-:-:S12]  /*6d60*/  IMAD.MOV.U32 R24, RZ, RZ, -0x1 ;  /* 0xffffffffff187424 */ /* 0x000fd800078e00ff */
[----:B------:R-:W-:Y:S05]  /*6d70*/  WARPSYNC.COLLECTIVE R24, `(.L_x_1387) ;  /* 0x0000000018087348 */ /* 0x000fea0003c00000 */
[----:B------:R0:W1:Y:S02]  /*6d80*/  SHFL.DOWN P3, R31, R36, R29, R25 ;  /* 0x0800001d241f7389 */ /* 0x0000640000060019 */
[----:B01----:R-:W-:Y:S05]  /*6d90*/  ENDCOLLECTIVE ;  /* 0x000000000000791b */ /* 0x003fea0003800000 */
.L_x_1387:
[----:B------:R-:W-:Y:S01]  /*6da0*/  IMAD.MOV.U32 R29, RZ, RZ, 0x2 ;  /* 0x00000002ff1d7424 */ /* 0x000fe200078e00ff */
[----:B------:R-:W-:-:S05]  /*6db0*/  SEL R31, R31, RZ, !P5 ;  /* 0x000000ff1f1f7207 */ /* 0x000fca0006800000 */
[----:B------:R-:W-:-:S04]  /*6dc0*/  IMAD.IADD R35, R31, 0x1, R19 ;  /* 0x000000011f237824 */ /* 0x000fc800078e0213 */
[----:B------:R-:W-:-:S07]  /*6dd0*/  IMAD.MOV.U32 R36, RZ, RZ, R35 ;  /* 0x000000ffff247224 */ /* 0x000fce00078e0023 */
[----:B------:R-:W-:Y:S05]  /*6de0*/  WARPSYNC.COLLECTIVE R24, `(.L_x_1388) ;  /* 0x0000000018087348 */ /* 0x000fea0003c00000 */
[----:B------:R0:W1:Y:S02]  /*6df0*/  SHFL.DOWN P3, R31, R36, R29, R25 ;  /* 0x0800001d241f7389 */ /* 0x0000640000060019 */
[----:B01----:R-:W-:Y:S05]  /*6e00*/  ENDCOLLECTIVE ;  /* 0x000000000000791b */ /* 0x003fea0003800000 */
.L_x_1388:
        /* <DEDUP_REMOVED lines=8> */
.L_x_1389:
        /* <DEDUP_REMOVED lines=8> */
.L_x_1390:
        /* <DEDUP_REMOVED lines=8> */
.L_x_1391:
[----:B------:R-:W-:-:S04]  /*6f90*/  ISETP.GT.AND P3, PT, R28, R25, PT ;  /* 0x000000191c00720c */ /* 0x000fc80003f64270 */
[----:B------:R-:W-:Y:S02]  /*6fa0*/  SEL R31, R31, RZ, !P3 ;  /* 0x000000ff1f1f7207 */ /* 0x000fe40005800000 */
[----:B------:R-:W-:Y:S02]  /*6fb0*/  ISETP.NE.AND P3, PT, R18, 0x65, PT ;  /* 0x000000651200780c */ /* 0x000fe40003f65270 */
[----:B------:R-:W-:-:S11]  /*6fc0*/  IADD3 R30, PT, PT, R35, R31, R30 ;  /* 0x0000001f231e7210 */ /* 0x000fd60007ffe01e */
[----:B------:R-:W-:Y:S05]  /*6fd0*/  WARPSYNC.COLLECTIVE R24, `(.L_x_1392) ;  /* 0x0000000018087348 */ /* 0x000fea0003c00000 */
[----:B------:R-:W-:Y:S01]  /*6fe0*/  VOTE.ALL P3, P3 ;  /* 0x0000000000ff7806 */ /* 0x000fe20001860000 */
[----:B------:R-:W-:-:S12]  /*6ff0*/  ENDCOLLECTIVE ;  /* 0x000000000000791b */ /* 0x000fd80003800000 */
.L_x_1392:
[----:B------:R-:W-:Y:S05]  /*7000*/  BRA `(.L_x_1393) ;  /* 0xffffffdc006c7947 */ /* 0x000fea000383ffff */
.L_x_1394:
        /* <DEDUP_REMOVED lines=15> */
.L_x_1467:


//--------------------- .text._ZN6thrust24THRUST_300001_SM_1000_NS8cuda_cub4core6detail13_kernel_agentINS1_8__unique9InitAgentIN3cub18CUB_300001_SM_100013ScanTileStateIiLb1EEEPiiEEJSA_mSB_EEEvDpT0_ --------------------------
	.section	.text._ZN6thrust24THRUST_300001_SM_1000_NS8cuda_cub4core6detail13_kernel_agentINS1_8__unique9InitAgentIN3cub18CUB_300001_SM_100013ScanTileStateIiLb1EEEPiiEEJSA_mSB_EEEvDpT0_,"ax",@progbits
	.align	128
        .global         _ZN6thrust24THRUST_300001_SM_1000_NS8cuda_cub4core6detail13_kernel_agentINS1_8__unique9InitAgentIN3cub18CUB_300001_SM_100013ScanTileStateIiLb1EEEPiiEEJSA_mSB_EEEvDpT0_
        .type           _ZN6thrust24THRUST_300001_SM_1000_NS8cuda_cub4core6detail13_kernel_agentINS1_8__unique9InitAgentIN3cub18CUB_300001_SM_100013ScanTileStateIiLb1EEEPiiEEJSA_mSB_EEEvDpT0_,@function
        .size           _ZN6thrust24THRUST_300001_SM_1000_NS8cuda_cub4core6detail13_kernel_agentINS1_8__unique9InitAgentIN3cub18CUB_300001_SM_100013ScanTileStateIiLb1EEEPiiEEJSA_mSB_EEEvDpT0_,(.L_x_1468 - _ZN6thrust24THRUST_300001_SM_1000_NS8cuda_cub4core6detail13_kernel_agentINS1_8__unique9InitAgentIN3cub18CUB_300001_SM_100013ScanTileStateIiLb1EEEPiiEEJSA_mSB_EEEvDpT0_)
        .other          _ZN6thrust24THRUST_300001_SM_1000_NS8cuda_cub4core6detail13_kernel_agentINS1_8__unique9InitAgentIN3cub18CUB_300001_SM_100013ScanTileStateIiLb1EEEPiiEEJSA_mSB_EEEvDpT0_,@"STO_CUDA_ENTRY STV_DEFAULT"
_ZN6thrust24THRUST_300001_SM_1000_NS8cuda_cub4core6detail13_kernel_agentINS1_8__unique9InitAgentIN3cub18CUB_300001_SM_100013ScanTileStateIiLb1EEEPiiEEJSA_mSB_EEEvDpT0_:
.text._ZN6thrust24THRUST_300001_SM_1000_NS8cuda_cub4core6detail13_kernel_agentINS1_8__unique9InitAgentIN3cub18CUB_300001_SM_100013ScanTileStateIiLb1EEEPiiEEJSA_mSB_EEEvDpT0_:
[----:B------:R-:W-:Y:S01]  /*0000*/  LDC R1, c[0x0][0x37c] ;  /* 0x0000df00ff017b82 */ /* 0x000fe20000000800 */
[----:B------:R-:W0:Y:S07]  /*0010*/  S2R R0, SR_TID.X ;  /* 0x0000000000007919 */ /* 0x000e2e0000002100 */
[----:B------:R-:W1:Y:S01]  /*0020*/  S2UR UR6, SR_CTAID.X ;  /* 0x00000000000679c3 */ /* 0x000e620000002500 */
[----:B------:R-:W2:Y:S07]  /*0030*/  LDCU UR4, c[0x0][0x388] ;  /* 0x00007100ff0477ac */ /* 0x000eae0008000800 */
[----:B------:R-:W1:Y:S01]  /*0040*/  LDC R7, c[0x0][0x360] ;  /* 0x0000d800ff077b82 */ /* 0x000e620000000800 */
[C---:B0-----:R-:W-:Y:S01]  /*0050*/  ISETP.GT.U32.AND P0, PT, R0.reuse, 0x1f, PT ;  /* 0x0000001f0000780c */ /* 0x041fe20003f04070 */
[----:B-1----:R-:W-:Y:S01]  /*0060*/  IMAD R7, R7, UR6, R0 ;  /* 0x0000000607077c24 */ /* 0x002fe2000f8e0200 */
[----:B------:R-:W-:-:S02]  /*0070*/  LOP3.LUT P2, RZ, R0, UR6, RZ, 0xfc, !PT ;  /* 0x0000000600ff7c12 */ /* 0x000fc4000f84fcff */
[----:B------:R-:W-:Y:S02]  /*0080*/  ISETP.NE.OR P0, PT, RZ, UR6, P0 ;  /* 0x00000006ff007c0c */ /* 0x000fe40008705670 */
[----:B--2---:R-:W-:Y:S01]  /*0090*/  ISETP.GE.AND P1, PT, R7, UR4, PT ;  /* 0x0000000407007c0c */ /* 0x004fe2000bf26270 */
[----:B------:R-:W0:Y:S10]  /*00a0*/  LDCU.64 UR4, c[0x0][0x358] ;  /* 0x00006b00ff0477ac */ /* 0x000e340008000a00 */
[----:B------:R-:W1:Y:S02]  /*00b0*/  @!P0 LDC.64 R4, c[0x0][0x380] ;  /* 0x0000e000ff048b82 */ /* 0x000e640000000a00 */
[----:B------:R-:W-:-:S06]  /*00c0*/  @!P1 MOV R6, 0x63 ;  /* 0x0000006300069802 */ /* 0x000fcc0000000f00 */
[----:B------:R-:W2:Y:S01]  /*00d0*/  @!P1 LDC.64 R2, c[0x0][0x380] ;  /* 0x0000e000ff029b82 */ /* 0x000ea20000000a00 */
[----:B-1----:R-:W-:-:S04]  /*00e0*/  @!P0 IMAD.WIDE.U32 R4, R0, 0x8, R4 ;  /* 0x0000000800048825 */ /* 0x002fc800078e0004 */
[----:B--2---:R-:W-:-:S04]  /*00f0*/  @!P1 IMAD.WIDE R2, R7, 0x8, R2 ;  /* 0x0000000807029825 */ /* 0x004fc800078e0202 */
[----:B------:R-:W-:-:S05]  /*0100*/  IMAD.MOV.U32 R7, RZ, RZ, RZ ;  /* 0x000000ffff077224 */ /* 0x000fca00078e00ff */
[----:B0-----:R0:W-:Y:S04]  /*0110*/  @!P1 STG.E.64 desc[UR4][R2.64+0x100], R6 ;  /* 0x0001000602009986 */ /* 0x0011e8000c101b04 */
[----:B------:R0:W-:Y:S01]  /*0120*/  @!P0 STG.E.64 desc[UR4][R4.64], RZ ;  /* 0x000000ff04008986 */ /* 0x0001e2000c101b04 */
[----:B------:R-:W-:Y:S05]  /*0130*/  @P2 EXIT ;  /* 0x000000000000294d */ /* 0x000fea0003800000 */
[----:B0-----:R-:W0:Y:S02]  /*0140*/  LDC.64 R2, c[0x0][0x390] ;  /* 0x0000e400ff027b82 */ /* 0x001e240000000a00 */
[----:B0-----:R-:W-:Y:S01]  /*0150*/  STG.E desc[UR4][R2.64], RZ ;  /* 0x000000ff02007986 */ /* 0x001fe2000c101904 */
[----:B------:R-:W-:Y:S05]  /*0160*/  EXIT ;  /* 0x000000000000794d */ /* 0x000fea0003800000 */
.L_x_1395:
        /* <DEDUP_REMOVED lines=9> */
.L_x_1468:


//--------------------- .text._Z18get_join_result_arP6EntityiPiiS1_S0_ --------------------------
	.section	.text._Z18get_join_result_arP6EntityiPiiS1_S0_,"ax",@progbits
	.align	128
        .global         _Z18get_join_result_arP6EntityiPiiS1_S0_
        .type           _Z18get_join_result_arP6EntityiPiiS1_S0_,@function
        .size           _Z18get_join_result_arP6EntityiPiiS1_S0_,(.L_x_1469 - _Z18get_join_result_arP6EntityiPiiS1_S0_)
        .other          _Z18get_join_result_arP6EntityiPiiS1_S0_,@"STO_CUDA_ENTRY STV_DEFAULT"
_Z18get_join_result_arP6EntityiPiiS1_S0_:
.text._Z18get_join_result_arP6EntityiPiiS1_S0_:
[----:B------:R-:W-:Y:S01]  /*0000*/  LDC R1, c[0x0][0x37c] ;  /* 0x0000df00ff017b82 */ /* 0x000fe20000000800 */
[----:B------:R-:W0:Y:S07]  /*0010*/  S2R R0, SR_TID.X ;  /* 0x0000000000007919 */ /* 0x000e2e0000002100 */
[----:B------:R-:W0:Y:S01]  /*0020*/  S2UR UR4, SR_CTAID.X ;  /* 0x00000000000479c3 */ /* 0x000e220000002500 */
[----:B------:R-:W1:Y:S07]  /*0030*/  LDCU UR5, c[0x0][0x398] ;  /* 0x00007300ff0577ac */ /* 0x000e6e0008000800 */
[----:B------:R-:W0:Y:S02]  /*0040*/  LDC R3, c[0x0][0x360] ;  /* 0x0000d800ff037b82 */ /* 0x000e240000000800 */
[----:B0-----:R-:W-:-:S05]  /*0050*/  IMAD R0, R3, UR4, R0 ;  /* 0x0000000403007c24 */ /* 0x001fca000f8e0200 */
[----:B-1----:R-:W-:-:S13]  /*0060*/  ISETP.GE.AND P0, PT, R0, UR5, PT ;  /* 0x0000000500007c0c */ /* 0x002fda000bf06270 */
[----:B------:R-:W-:Y:S05]  /*0070*/  @P0 EXIT ;  /* 0x000000000000094d */ /* 0x000fea0003800000 */
[----:B------:R-:W0:Y:S01]  /*0080*/  LDCU UR5, c[0x0][0x370] ;  /* 0x00006e00ff0577ac */ /* 0x000e220008000800 */
[----:B------:R-:W1:Y:S01]  /*0090*/  LDCU UR4, c[0x0][0x388] ;  /* 0x00007100ff0477ac */ /* 0x000e620008000800 */
[----:B------:R-:W2:Y:S01]  /*00a0*/  LDCU.64 UR6, c[0x0][0x358] ;  /* 0x00006b00ff0677ac */ /* 0x000ea20008000a00 */
[----:B0-----:R-:W-:Y:S01]  /*00b0*/  IMAD R3, R3, UR5, RZ ;  /* 0x0000000503037c24 */ /* 0x001fe2000f8e02ff */
[----:B-1----:R-:W-:-:S12]  /*00c0*/  UIADD3 UR4, UPT, UPT, UR4, -0x1, URZ ;  /* 0xffffffff04047890 */ /* 0x002fd8000fffe0ff */
.L_x_1402:
[----:B------:R-:W0:Y:S01]  /*00d0*/  LDC.64 R8, c[0x0][0x390] ;  /* 0x0000e400ff087b82 */ /* 0x000e220000000a00 */
[----:B------:R-:W-:Y:S01]  /*00e0*/  IMAD.SHL.U32 R5, R0, 0x2, RZ ;  /* 0x0000000200057824 */ /* 0x000fe200078e00ff */
[----:B------:R-:W1:Y:S06]  /*00f0*/  LDCU UR5, c[0x0][0x398] ;  /* 0x00007300ff0577ac */ /* 0x000e6c0008000800 */
[----:B------:R-:W3:Y:S08]  /*0100*/  LDC.64 R10, c[0x0][0x3a0] ;  /* 0x0000e800ff0a7b82 */ /* 0x000ef00000000a00 */
[----:B------:R-:W4:Y:S01]  /*0110*/  LDC.64 R6, c[0x0][0x3a8] ;  /* 0x0000ea00ff067b82 */ /* 0x000f220000000a00 */
[----:B0-----:R-:W-:-:S05]  /*0120*/  IMAD.WIDE R8, R5, 0x4, R8 ;  /* 0x0000000405087825 */ /* 0x001fca00078e0208 */
[----:B--2---:R-:W2:Y:S01]  /*0130*/  LDG.E R2, desc[UR6][R8.64+0x4] ;  /* 0x0000040608027981 */ /* 0x004ea2000c1e1900 */
[----:B---3--:R-:W-:-:S03]  /*0140*/  IMAD.WIDE R10, R0, 0x4, R10 ;  /* 0x00000004000a7825 */ /* 0x008fc600078e020a */
[----:B-----5:R0:W5:Y:S04]  /*0150*/  LDG.E R17, desc[UR6][R8.64] ;  /* 0x0000000608117981 */ /* 0x020168000c1e1900 */
[----:B------:R3:W5:Y:S01]  /*0160*/  LDG.E R15, desc[UR6][R10.64] ;  /* 0x000000060a0f7981 */ /* 0x000762000c1e1900 */
[----:B------:R-:W-:Y:S01]  /*0170*/  IMAD.IADD R0, R3, 0x1, R0 ;  /* 0x0000000103007824 */ /* 0x000fe200078e0200 */
[----:B------:R-:W-:Y:S04]  /*0180*/  BSSY.RECONVERGENT B0, `(.L_x_1396) ;  /* 0x000001d000007945 */ /* 0x000fe80003800200 */
[----:B-1----:R-:W-:-:S02]  /*0190*/  ISETP.GE.AND P0, PT, R0, UR5, PT ;  /* 0x0000000500007c0c */ /* 0x002fc4000bf06270 */
[----:B--2---:R-:W-:-:S04]  /*01a0*/  SHF.R.S32.HI R5, RZ, 0x10, R2 ;  /* 0x00000010ff057819 */ /* 0x004fc80000011402 */
[----:B------:R-:W-:-:S05]  /*01b0*/  LOP3.LUT R5, R5, R2, RZ, 0x3c, !PT ;  /* 0x0000000205057212 */ /* 0x000fca00078e3cff */
[----:B------:R-:W-:Y:S02]  /*01c0*/  IMAD R12, R5, -0x7a143595, RZ ;  /* 0x85ebca6b050c7824 */ /* 0x000fe400078e02ff */
[----:B------:R-:W1:Y:S03]  /*01d0*/  LDC.64 R4, c[0x0][0x380] ;  /* 0x0000e000ff047b82 */ /* 0x000e660000000a00 */
[----:B------:R-:W-:-:S04]  /*01e0*/  SHF.R.S32.HI R13, RZ, 0xd, R12 ;  /* 0x0000000dff0d7819 */ /* 0x000fc8000001140c */
[----:B------:R-:W-:-:S05]  /*01f0*/  LOP3.LUT R13, R13, R12, RZ, 0x3c, !PT ;  /* 0x0000000c0d0d7212 */ /* 0x000fca00078e3cff */
[----:B------:R-:W-:-:S05]  /*0200*/  IMAD R13, R13, -0x3d4d51cb, RZ ;  /* 0xc2b2ae350d0d7824 */ /* 0x000fca00078e02ff */
[----:B0-----:R-:W-:-:S04]  /*0210*/  SHF.R.S32.HI R8, RZ, 0x10, R13 ;  /* 0x00000010ff087819 */ /* 0x001fc8000001140d */
[----:B---34-:R-:W-:-:S07]  /*0220*/  LOP3.LUT R8, R8, R13, RZ, 0x3c, !PT ;  /* 0x0000000d08087212 */ /* 0x018fce00078e3cff */
.L_x_1401:
[----:B------:R-:W-:-:S05]  /*0230*/  LOP3.LUT R13, R8, UR4, RZ, 0xc0, !PT ;  /* 0x00000004080d7c12 */ /* 0x000fca000f8ec0ff */
[----:B-1----:R-:W-:-:S05]  /*0240*/  IMAD.WIDE R10, R13, 0x8, R4 ;  /* 0x000000080d0a7825 */ /* 0x002fca00078e0204 */
[----:B------:R-:W2:Y:S01]  /*0250*/  LDG.E R9, desc[UR6][R10.64] ;  /* 0x000000060a097981 */ /* 0x000ea2000c1e1900 */
[----:B------:R-:W-:Y:S01]  /*0260*/  BSSY.RELIABLE B1, `(.L_x_1397) ;  /* 0x000000c000017945 */ /* 0x000fe20003800100 */
[----:B--2---:R-:W-:-:S13]  /*0270*/  ISETP.NE.AND P1, PT, R9, R2, PT ;  /* 0x000000020900720c */ /* 0x004fda0003f25270 */
[----:B------:R-:W-:Y:S05]  /*0280*/  @P1 BRA `(.L_x_1398) ;  /* 0x0000000000181947 */ /* 0x000fea0003800000 */
[----:B-----5:R-:W-:-:S05]  /*0290*/  IMAD.WIDE R8, R15, 0x8, R6 ;  /* 0x000000080f087825 */ /* 0x020fca00078e0206 */
[----:B------:R0:W-:Y:S04]  /*02a0*/  STG.E desc[UR6][R8.64], R17 ;  /* 0x0000001108007986 */ /* 0x0001e8000c101906 */
[----:B------:R-:W2:Y:S01]  /*02b0*/  LDG.E R11, desc[UR6][R10.64+0x4] ;  /* 0x000004060a0b7981 */ /* 0x000ea2000c1e1900 */
[----:B------:R-:W-:-:S03]  /*02c0*/  IADD3 R15, PT, PT, R15, 0x1, RZ ;  /* 0x000000010f0f7810 */ /* 0x000fc60007ffe0ff */
[----:B--2---:R0:W-:Y:S01]  /*02d0*/  STG.E desc[UR6][R8.64+0x4], R11 ;  /* 0x0000040b08007986 */ /* 0x0041e2000c101906 */
[----:B------:R-:W-:Y:S05]  /*02e0*/  BRA `(.L_x_1399) ;  /* 0x00000000000c7947 */ /* 0x000fea0003800000 */
.L_x_1398:
[----:B------:R-:W-:-:S13]  /*02f0*/  ISETP.NE.AND P1, PT, R9, -0x1, PT ;  /* 0xffffffff0900780c */ /* 0x000fda0003f25270 */
[----:B------:R-:W-:Y:S05]  /*0300*/  @!P1 BREAK.RELIABLE B1 ;  /* 0x0000000000019942 */ /* 0x000fea0003800100 */
[----:B------:R-:W-:Y:S05]  /*0310*/  @!P1 BRA `(.L_x_1400) ;  /* 0x00000000000c9947 */ /* 0x000fea0003800000 */
.L_x_1399:
[----:B------:R-:W-:Y:S05]  /*0320*/  BSYNC.RELIABLE B1 ;  /* 0x0000000000017941 */ /* 0x000fea0003800100 */
.L_x_1397:
[----:B0-----:R-:W-:Y:S01]  /*0330*/  VIADD R8, R13, 0x1 ;  /* 0x000000010d087836 */ /* 0x001fe20000000000 */
[----:B------:R-:W-:Y:S06]  /*0340*/  BRA `(.L_x_1401) ;  /* 0xfffffffc00b87947 */ /* 0x000fec000383ffff */
.L_x_1400:
[----:B------:R-:W-:Y:S05]  /*0350*/  BSYNC.RECONVERGENT B0 ;  /* 0x0000000000007941 */ /* 0x000fea0003800200 */
.L_x_1396:
[----:B------:R-:W-:Y:S05]  /*0360*/  @!P0 BRA `(.L_x_1402) ;  /* 0xfffffffc00588947 */ /* 0x000fea000383ffff */
[----:B------:R-:W-:Y:S05]  /*0370*/  EXIT ;  /* 0x000000000000794d */ /* 0x000fea0003800000 */
.L_x_1403:
        /* <DEDUP_REMOVED lines=16> */
.L_x_1469:


//--------------------- .text._Z23get_join_result_size_arP6EntitylPilS1_ --------------------------
	.section	.text._Z23get_join_result_size_arP6EntitylPilS1_,"ax",@progbits
	.align	128
        .global         _Z23get_join_result_size_arP6EntitylPilS1_
        .type           _Z23get_join_result_size_arP6EntitylPilS1_,@function
        .size           _Z23get_join_result_size_arP6EntitylPilS1_,(.L_x_1470 - _Z23get_join_result_size_arP6EntitylPilS1_)
        .other          _Z23get_join_result_size_arP6EntitylPilS1_,@"STO_CUDA_ENTRY STV_DEFAULT"
_Z23get_join_result_size_arP6EntitylPilS1_:
.text._Z23get_join_result_size_arP6EntitylPilS1_:
[----:B------:R-:W-:Y:S01]  /*0000*/  LDC R1, c[0x0][0x37c] ;  /* 0x0000df00ff017b82 */ /* 0x000fe20000000800 */
[----:B------:R-:W0:Y:S07]  /*0010*/  S2R R0, SR_TID.X ;  /* 0x0000000000007919 */ /* 0x000e2e0000002100 */
[----:B------:R-:W0:Y:S01]  /*0020*/  S2UR UR4, SR_CTAID.X ;  /* 0x00000000000479c3 */ /* 0x000e220000002500 */
[----:B------:R-:W1:Y:S07]  /*0030*/  LDCU.64 UR6, c[0x0][0x398] ;  /* 0x00007300ff0677ac */ /* 0x000e6e0008000a00 */
[----:B------:R-:W0:Y:S02]  /*0040*/  LDC R7, c[0x0][0x360] ;  /* 0x0000d800ff077b82 */ /* 0x000e240000000800 */
[----:B0-----:R-:W-:-:S05]  /*0050*/  IMAD R0, R7, UR4, R0 ;  /* 0x0000000407007c24 */ /* 0x001fca000f8e0200 */
[----:B-1----:R-:W-:Y:S02]  /*0060*/  ISETP.GE.U32.AND P0, PT, R0, UR6, PT ;  /* 0x0000000600007c0c */ /* 0x002fe4000bf06070 */
[----:B------:R-:W-:-:S04]  /*0070*/  SHF.R.S32.HI R2, RZ, 0x1f, R0 ;  /* 0x0000001fff027819 */ /* 0x000fc80000011400 */
[----:B------:R-:W-:-:S13]  /*0080*/  ISETP.GE.AND.EX P0, PT, R2, UR7, PT, P0 ;  /* 0x0000000702007c0c */ /* 0x000fda000bf06300 */
[----:B------:R-:W-:Y:S05]  /*0090*/  @P0 EXIT ;  /* 0x000000000000094d */ /* 0x000fea0003800000 */
[----:B------:R-:W0:Y:S01]  /*00a0*/  LDCU UR5, c[0x0][0x370] ;  /* 0x00006e00ff0577ac */ /* 0x000e220008000800 */
[----:B------:R-:W-:Y:S02]  /*00b0*/  IMAD.MOV.U32 R13, RZ, RZ, R2 ;  /* 0x000000ffff0d7224 */ /* 0x000fe400078e0002 */
[----:B------:R-:W-:Y:S01]  /*00c0*/  IMAD.MOV.U32 R8, RZ, RZ, R0 ;  /* 0x000000ffff087224 */ /* 0x000fe200078e0000 */
[----:B------:R-:W1:Y:S01]  /*00d0*/  LDCU UR4, c[0x0][0x388] ;  /* 0x00007100ff0477ac */ /* 0x000e620008000800 */
[----:B------:R-:W2:Y:S01]  /*00e0*/  LDCU.64 UR6, c[0x0][0x358] ;  /* 0x00006b00ff0677ac */ /* 0x000ea20008000a00 */
[----:B0-----:R-:W-:Y:S01]  /*00f0*/  IMAD R7, R7, UR5, RZ ;  /* 0x0000000507077c24 */ /* 0x001fe2000f8e02ff */
[----:B-1----:R-:W-:-:S12]  /*0100*/  UIADD3 UR4, UPT, UPT, UR4, -0x1, URZ ;  /* 0xffffffff04047890 */ /* 0x002fd8000fffe0ff */
.L_x_1409:
[----:B------:R-:W0:Y:S01]  /*0110*/  LDC.64 R4, c[0x0][0x390] ;  /* 0x0000e400ff047b82 */ /* 0x000e220000000a00 */
[----:B------:R-:W-:-:S04]  /*0120*/  IMAD.SHL.U32 R3, R0, 0x2, RZ ;  /* 0x0000000200037824 */ /* 0x000fc800078e00ff */
[----:B0-----:R-:W-:-:S05]  /*0130*/  IMAD.WIDE R4, R3, 0x4, R4 ;  /* 0x0000000403047825 */ /* 0x001fca00078e0204 */
[----:B--2---:R-:W2:Y:S01]  /*0140*/  LDG.E R15, desc[UR6][R4.64+0x4] ;  /* 0x00000406040f7981 */ /* 0x004ea2000c1e1900 */
[----:B------:R-:W-:Y:S01]  /*0150*/  BSSY.RECONVERGENT B0, `(.L_x_1404) ;  /* 0x0000018000007945 */ /* 0x000fe20003800200 */
[----:B------:R-:W-:Y:S01]  /*0160*/  IMAD.MOV.U32 R11, RZ, RZ, RZ ;  /* 0x000000ffff0b7224 */ /* 0x000fe200078e00ff */
[----:B--2---:R-:W-:-:S04]  /*0170*/  SHF.R.S32.HI R2, RZ, 0x10, R15 ;  /* 0x00000010ff027819 */ /* 0x004fc8000001140f */
[----:B------:R-:W-:-:S05]  /*0180*/  LOP3.LUT R2, R2, R15, RZ, 0x3c, !PT ;  /* 0x0000000f02027212 */ /* 0x000fca00078e3cff */
[----:B------:R-:W-:Y:S02]  /*0190*/  IMAD R6, R2, -0x7a143595, RZ ;  /* 0x85ebca6b02067824 */ /* 0x000fe400078e02ff */
[----:B------:R-:W0:Y:S03]  /*01a0*/  LDC.64 R2, c[0x0][0x380] ;  /* 0x0000e000ff027b82 */ /* 0x000e260000000a00 */
[----:B------:R-:W-:-:S04]  /*01b0*/  SHF.R.S32.HI R9, RZ, 0xd, R6 ;  /* 0x0000000dff097819 */ /* 0x000fc80000011406 */
[----:B------:R-:W-:-:S05]  /*01c0*/  LOP3.LUT R9, R9, R6, RZ, 0x3c, !PT ;  /* 0x0000000609097212 */ /* 0x000fca00078e3cff */
[----:B------:R-:W-:-:S05]  /*01d0*/  IMAD R9, R9, -0x3d4d51cb, RZ ;  /* 0xc2b2ae3509097824 */ /* 0x000fca00078e02ff */
[----:B------:R-:W-:-:S04]  /*01e0*/  SHF.R.S32.HI R6, RZ, 0x10, R9 ;  /* 0x00000010ff067819 */ /* 0x000fc80000011409 */
[----:B------:R-:W-:-:S07]  /*01f0*/  LOP3.LUT R6, R6, R9, RZ, 0x3c, !PT ;  /* 0x0000000906067212 */ /* 0x000fce00078e3cff */
.L_x_1408:
[----:B------:R-:W-:-:S05]  /*0200*/  LOP3.LUT R9, R6, UR4, RZ, 0xc0, !PT ;  /* 0x0000000406097c12 */ /* 0x000fca000f8ec0ff */
[----:B0-----:R-:W-:-:S06]  /*0210*/  IMAD.WIDE R4, R9, 0x8, R2 ;  /* 0x0000000809047825 */ /* 0x001fcc00078e0202 */
[----:B------:R-:W2:Y:S01]  /*0220*/  LDG.E R4, desc[UR6][R4.64] ;  /* 0x0000000604047981 */ /* 0x000ea2000c1e1900 */
[----:B------:R-:W-:Y:S01]  /*0230*/  BSSY.RELIABLE B1, `(.L_x_1405) ;  /* 0x0000007000017945 */ /* 0x000fe20003800100 */
[----:B--2---:R-:W-:-:S13]  /*0240*/  ISETP.NE.AND P0, PT, R4, R15, PT ;  /* 0x0000000f0400720c */ /* 0x004fda0003f05270 */
[----:B------:R-:W-:Y:S01]  /*0250*/  @!P0 VIADD R11, R11, 0x1 ;  /* 0x000000010b0b8836 */ /* 0x000fe20000000000 */
[----:B------:R-:W-:Y:S06]  /*0260*/  @!P0 BRA `(.L_x_1406) ;  /* 0x00000000000c8947 */ /* 0x000fec0003800000 */
[----:B------:R-:W-:-:S13]  /*0270*/  ISETP.NE.AND P0, PT, R4, -0x1, PT ;  /* 0xffffffff0400780c */ /* 0x000fda0003f05270 */
[----:B------:R-:W-:Y:S05]  /*0280*/  @!P0 BREAK.RELIABLE B1 ;  /* 0x0000000000018942 */ /* 0x000fea0003800100 */
[----:B------:R-:W-:Y:S05]  /*0290*/  @!P0 BRA `(.L_x_1407) ;  /* 0x00000000000c8947 */ /* 0x000fea0003800000 */
.L_x_1406:
[----:B------:R-:W-:Y:S05]  /*02a0*/  BSYNC.RELIABLE B1 ;  /* 0x0000000000017941 */ /* 0x000fea0003800100 */
.L_x_1405:
[----:B------:R-:W-:Y:S01]  /*02b0*/  VIADD R6, R9, 0x1 ;  /* 0x0000000109067836 */ /* 0x000fe20000000000 */
[----:B------:R-:W-:Y:S06]  /*02c0*/  BRA `(.L_x_1408) ;  /* 0xfffffffc00cc7947 */ /* 0x000fec000383ffff */
.L_x_1407:
[----:B------:R-:W-:Y:S05]  /*02d0*/  BSYNC.RECONVERGENT B0 ;  /* 0x0000000000007941 */ /* 0x000fea0003800200 */
.L_x_1404:
[----:B------:R-:W0:Y:S01]  /*02e0*/  LDCU.64 UR8, c[0x0][0x3a0] ;  /* 0x00007400ff0877ac */ /* 0x000e220008000a00 */
[----:B------:R-:W1:Y:S01]  /*02f0*/  LDCU.64 UR10, c[0x0][0x398] ;  /* 0x00007300ff0a77ac */ /* 0x000e620008000a00 */
[----:B0-----:R-:W-:-:S04]  /*0300*/  LEA R2, P0, R8, UR8, 0x2 ;  /* 0x0000000808027c11 */ /* 0x001fc8000f8010ff */
[----:B------:R-:W-:Y:S01]  /*0310*/  LEA.HI.X R3, R8, UR9, R13, 0x2, P0 ;  /* 0x0000000908037c11 */ /* 0x000fe200080f140d */
[----:B------:R-:W-:-:S04]  /*0320*/  IMAD.IADD R8, R7, 0x1, R0 ;  /* 0x0000000107087824 */ /* 0x000fc800078e0200 */
[----:B------:R0:W-:Y:S01]  /*0330*/  STG.E desc[UR6][R2.64], R11 ;  /* 0x0000000b02007986 */ /* 0x0001e2000c101906 */
[----:B-1----:R-:W-:Y:S01]  /*0340*/  ISETP.GE.U32.AND P0, PT, R8, UR10, PT ;  /* 0x0000000a08007c0c */ /* 0x002fe2000bf06070 */
[--C-:B------:R-:W-:Y:S01]  /*0350*/  IMAD.MOV.U32 R0, RZ, RZ, R8.reuse ;  /* 0x000000ffff007224 */ /* 0x100fe200078e0008 */
[----:B------:R-:W-:-:S04]  /*0360*/  SHF.R.S32.HI R13, RZ, 0x1f, R8 ;  /* 0x0000001fff0d7819 */ /* 0x000fc80000011408 */
[----:B------:R-:W-:-:S13]  /*0370*/  ISETP.GE.AND.EX P0, PT, R13, UR11, PT, P0 ;  /* 0x0000000b0d007c0c */ /* 0x000fda000bf06300 */
[----:B0-----:R-:W-:Y:S05]  /*0380*/  @!P0 BRA `(.L_x_1409) ;  /* 0xfffffffc00608947 */ /* 0x001fea000383ffff */
[----:B------:R-:W-:Y:S05]  /*0390*/  EXIT ;  /* 0x000000000000794d */ /* 0x000fea0003800000 */
.L_x_1410:
        /* <DEDUP_REMOVED lines=14> */
.L_x_1470:


//--------------------- .text._Z15get_join_resultP6EntityiS0_iPiS0_ --------------------------
	.section	.text._Z15get_join_resultP6EntityiS0_iPiS0_,"ax",@progbits
	.align	128
        .global         _Z15get_join_resultP6EntityiS0_iPiS0_
        .type           _Z15get_join_resultP6EntityiS0_iPiS0_,@function
        .size           _Z15get_join_resultP6EntityiS0_iPiS0_,(.L_x_1471 - _Z15get_join_resultP6EntityiS0_iPiS0_)
        .other          _Z15get_join_resultP6EntityiS0_iPiS0_,@"STO_CUDA_ENTRY STV_DEFAULT"
_Z15get_join_resultP6EntityiS0_iPiS0_:
.text._Z15get_join_resultP6EntityiS0_iPiS0_:
        /* <DEDUP_REMOVED lines=13> */
.L_x_1417:
[----:B------:R-:W0:Y:S01]  /*00d0*/  LDC.64 R8, c[0x0][0x390] ;  /* 0x0000e400ff087b82 */ /* 0x000e220000000a00 */
[----:B------:R-:W1:Y:S07]  /*00e0*/  LDCU UR5, c[0x0][0x398] ;  /* 0x00007300ff0577ac */ /* 0x000e6e0008000800 */
        /* <DEDUP_REMOVED lines=19> */
.L_x_1416:
        /* <DEDUP_REMOVED lines=9> */
[----:B------:R-:W-:-:S03]  /*02b0*/  VIADD R15, R15, 0x1 ;  /* 0x000000010f0f7836 */ /* 0x000fc60000000000 */
[----:B--2---:R0:W-:Y:S01]  /*02c0*/  STG.E desc[UR6][R8.64+0x4], R11 ;  /* 0x0000040b08007986 */ /* 0x0041e2000c101906 */
[----:B------:R-:W-:Y:S05]  /*02d0*/  BRA `(.L_x_1414) ;  /* 0x00000000000c7947 */ /* 0x000fea0003800000 */
.L_x_1413:
[----:B------:R-:W-:-:S13]  /*02e0*/  ISETP.NE.AND P1, PT, R9, -0x1, PT ;  /* 0xffffffff0900780c */ /* 0x000fda0003f25270 */
[----:B------:R-:W-:Y:S05]  /*02f0*/  @!P1 BREAK.RELIABLE B1 ;  /* 0x0000000000019942 */ /* 0x000fea0003800100 */
[----:B------:R-:W-:Y:S05]  /*0300*/  @!P1 BRA `(.L_x_1415) ;  /* 0x00000000000c9947 */ /* 0x000fea0003800000 */
.L_x_1414:
[----:B------:R-:W-:Y:S05]  /*0310*/  BSYNC.RELIABLE B1 ;  /* 0x0000000000017941 */ /* 0x000fea0003800100 */
.L_x_1412:
[----:B0-----:R-:W-:Y:S01]  /*0320*/  VIADD R8, R13, 0x1 ;  /* 0x000000010d087836 */ /* 0x001fe20000000000 */
[----:B------:R-:W-:Y:S06]  /*0330*/  BRA `(.L_x_1416) ;  /* 0xfffffffc00b87947 */ /* 0x000fec000383ffff */
.L_x_1415:
[----:B------:R-:W-:Y:S05]  /*0340*/  BSYNC.RECONVERGENT B0 ;  /* 0x0000000000007941 */ /* 0x000fea0003800200 */
.L_x_1411:
[----:B------:R-:W-:Y:S05]  /*0350*/  @!P0 BRA `(.L_x_1417) ;  /* 0xfffffffc005c8947 */ /* 0x000fea000383ffff */
[----:B------:R-:W-:Y:S05]  /*0360*/  EXIT ;  /* 0x000000000000794d */ /* 0x000fea0003800000 */
.L_x_1418:
        /* <DEDUP_REMOVED lines=9> */
.L_x_1471:


//--------------------- .text._Z20get_join_result_sizeP6EntitylS0_lPi --------------------------
	.section	.text._Z20get_join_result_sizeP6EntitylS0_lPi,"ax",@progbits
	.align	128
        .global         _Z20get_join_result_sizeP6EntitylS0_lPi
        .type           _Z20get_join_result_sizeP6EntitylS0_lPi,@function
        .size           _Z20get_join_result_sizeP6EntitylS0_lPi,(.L_x_1472 - _Z20get_join_result_sizeP6EntitylS0_lPi)
        .other          _Z20get_join_result_sizeP6EntitylS0_lPi,@"STO_CUDA_ENTRY STV_DEFAULT"
_Z20get_join_result_sizeP6EntitylS0_lPi:
.text._Z20get_join_result_sizeP6EntitylS0_lPi:
        /* <DEDUP_REMOVED lines=17> */
.L_x_1424:
[----:B------:R-:W0:Y:S02]  /*0110*/  LDCU.64 UR8, c[0x0][0x390] ;  /* 0x00007200ff0877ac */ /* 0x000e240008000a00 */
[----:B0-----:R-:W-:-:S04]  /*0120*/  LEA R4, P0, R8, UR8, 0x3 ;  /* 0x0000000808047c11 */ /* 0x001fc8000f8018ff */
[----:B------:R-:W-:-:S05]  /*0130*/  LEA.HI.X R5, R8, UR9, R13, 0x3, P0 ;  /* 0x0000000908057c11 */ /* 0x000fca00080f1c0d */
        /* <DEDUP_REMOVED lines=12> */
.L_x_1423:
        /* <DEDUP_REMOVED lines=10> */
.L_x_1421:
[----:B------:R-:W-:Y:S05]  /*02a0*/  BSYNC.RELIABLE B1 ;  /* 0x0000000000017941 */ /* 0x000fea0003800100 */
.L_x_1420:
[----:B------:R-:W-:Y:S01]  /*02b0*/  VIADD R6, R9, 0x1 ;  /* 0x0000000109067836 */ /* 0x000fe20000000000 */
[----:B------:R-:W-:Y:S06]  /*02c0*/  BRA `(.L_x_1423) ;  /* 0xfffffffc00cc7947 */ /* 0x000fec000383ffff */
.L_x_1422:
[----:B------:R-:W-:Y:S05]  /*02d0*/  BSYNC.RECONVERGENT B0 ;  /* 0x0000000000007941 */ /* 0x000fea0003800200 */
.L_x_1419:
        /* <DEDUP_REMOVED lines=12> */
.L_x_1425:
        /* <DEDUP_REMOVED lines=14> */
.L_x_1472:


//--------------------- .text._Z20get_reverse_relationPiliP6Entity --------------------------
	.section	.text._Z20get_reverse_relationPiliP6Entity,"ax",@progbits
	.align	128
        .global         _Z20get_reverse_relationPiliP6Entity
        .type           _Z20get_reverse_relationPiliP6Entity,@function
        .size           _Z20get_reverse_relationPiliP6Entity,(.L_x_1445 - _Z20get_reverse_relationPiliP6Entity)
        .other          _Z20get_reverse_relationPiliP6Entity,@"STO_CUDA_ENTRY STV_DEFAULT"
_Z20get_reverse_relationPiliP6Entity:
.text._Z20get_reverse_relationPiliP6Entity:
        /* <DEDUP_REMOVED lines=11> */
[----:B------:R-:W-:Y:S01]  /*00b0*/  BSSY.RECONVERGENT B0, `(.L_x_1426) ;  /* 0x0000027000007945 */ /* 0x000fe20003800200 */
[----:B0-----:R-:W-:-:S05]  /*00c0*/  IMAD R0, R0, UR4, RZ ;  /* 0x0000000400007c24 */ /* 0x001fca000f8e02ff */
[----:B------:R-:W-:Y:S02]  /*00d0*/  IADD3 R8, P0, PT, R0, R5, RZ ;  /* 0x0000000500087210 */ /* 0x000fe40007f1e0ff */
[----:B------:R-:W-:Y:S02]  /*00e0*/  SHF.R.S32.HI R3, RZ, 0x1f, R0 ;  /* 0x0000001fff037819 */ /* 0x000fe40000011400 */
[----:B------:R-:W-:-:S03]  /*00f0*/  ISETP.GT.U32.AND P1, PT, R8, UR6, PT ;  /* 0x0000000608007c0c */ /* 0x000fc6000bf24070 */
[----:B------:R-:W-:Y:S01]  /*0100*/  IMAD.X R9, R3, 0x1, R2, P0 ;  /* 0x0000000103097824 */ /* 0x000fe200000e0602 */
[----:B------:R-:W-:-:S04]  /*0110*/  ISETP.GE.U32.AND P0, PT, R8, UR6, PT ;  /* 0x0000000608007c0c */ /* 0x000fc8000bf06070 */
[C---:B------:R-:W-:Y:S02]  /*0120*/  ISETP.GT.AND.EX P1, PT, R9.reuse, UR7, PT, P1 ;  /* 0x0000000709007c0c */ /* 0x040fe4000bf24310 */
[C---:B------:R-:W-:Y:S02]  /*0130*/  ISETP.GE.AND.EX P0, PT, R9.reuse, UR7, PT, P0 ;  /* 0x0000000709007c0c */ /* 0x040fe4000bf06300 */
[----:B------:R-:W-:Y:S02]  /*0140*/  SEL R7, R8, UR6, P1 ;  /* 0x0000000608077c07 */ /* 0x000fe40008800000 */
[----:B------:R-:W-:Y:S02]  /*0150*/  SEL R4, RZ, 0x1, P0 ;  /* 0x00000001ff047807 */ /* 0x000fe40000000000 */
[----:B------:R-:W-:Y:S02]  /*0160*/  SEL R6, R9, UR7, P1 ;  /* 0x0000000709067c07 */ /* 0x000fe40008800000 */
[----:B------:R-:W-:-:S04]  /*0170*/  IADD3 R7, P0, P1, R7, -R8, -R4 ;  /* 0x8000000807077210 */ /* 0x000fc8000791e804 */
[----:B------:R-:W-:-:S04]  /*0180*/  IADD3.X R6, PT, PT, R6, -0x1, ~R9, P0, P1 ;  /* 0xffffffff06067810 */ /* 0x000fc800007e2c09 */
[----:B------:R-:W-:-:S04]  /*0190*/  LOP3.LUT R8, R6, R3, RZ, 0xfc, !PT ;  /* 0x0000000306087212 */ /* 0x000fc800078efcff */
[----:B------:R-:W-:-:S13]  /*01a0*/  ISETP.NE.U32.AND P0, PT, R8, RZ, PT ;  /* 0x000000ff0800720c */ /* 0x000fda0003f05070 */
[----:B------:R-:W-:Y:S05]  /*01b0*/  @P0 BRA `(.L_x_1427) ;  /* 0x0000000000500947 */ /* 0x000fea0003800000 */
[----:B------:R-:W0:Y:S01]  /*01c0*/  I2F.U32.RP R6, R0 ;  /* 0x0000000000067306 */ /* 0x000e220000209000 */
[----:B------:R-:W-:Y:S01]  /*01d0*/  IMAD.MOV R11, RZ, RZ, -R0 ;  /* 0x000000ffff0b7224 */ /* 0x000fe200078e0a00 */
[----:B------:R-:W-:-:S06]  /*01e0*/  ISETP.NE.U32.AND P2, PT, R0, RZ, PT ;  /* 0x000000ff0000720c */ /* 0x000fcc0003f45070 */
        /* <DEDUP_REMOVED lines=10> */
[----:B------:R-:W-:Y:S02]  /*0290*/  @P0 IMAD.IADD R7, R7, 0x1, -R0 ;  /* 0x0000000107070824 */ /* 0x000fe400078e0a00 */
[----:B------:R-:W-:-:S03]  /*02a0*/  @P0 VIADD R6, R6, 0x1 ;  /* 0x0000000106060836 */ /* 0x000fc60000000000 */
[----:B------:R-:W-:Y:S01]  /*02b0*/  ISETP.GE.U32.AND P1, PT, R7, R0, PT ;  /* 0x000000000700720c */ /* 0x000fe20003f26070 */
[----:B------:R-:W-:-:S12]  /*02c0*/  HFMA2 R7, -RZ, RZ, 0, 0 ;  /* 0x00000000ff077431 */ /* 0x000fd800000001ff */
[----:B------:R-:W-:Y:S01]  /*02d0*/  @P1 VIADD R6, R6, 0x1 ;  /* 0x0000000106061836 */ /* 0x000fe20000000000 */
[----:B------:R-:W-:Y:S01]  /*02e0*/  @!P2 LOP3.LUT R6, RZ, R0, RZ, 0x33, !PT ;  /* 0x00000000ff06a212 */ /* 0x000fe200078e33ff */
[----:B------:R-:W-:Y:S06]  /*02f0*/  BRA `(.L_x_1428) ;  /* 0x0000000000087947 */ /* 0x000fec0003800000 */
.L_x_1427:
[----:B------:R-:W-:-:S07]  /*0300*/  MOV R8, 0x320 ;  /* 0x0000032000087802 */ /* 0x000fce0000000f00 */
[----:B------:R-:W-:Y:S05]  /*0310*/  CALL.REL.NOINC `($__internal_0_$__cuda_sm20_div_u64) ;  /* 0x0000000400e07944 */ /* 0x000fea0003c00000 */
.L_x_1428:
[----:B------:R-:W-:Y:S05]  /*0320*/  BSYNC.RECONVERGENT B0 ;  /* 0x0000000000007941 */ /* 0x000fea0003800200 */
.L_x_1426:
[----:B------:R-:W-:Y:S01]  /*0330*/  IADD3 R10, P0, PT, R6, R4, RZ ;  /* 0x00000004060a7210 */ /* 0x000fe20007f1e0ff */
[----:B------:R-:W0:Y:S01]  /*0340*/  LDCU UR7, c[0x0][0x390] ;  /* 0x00007200ff0777ac */ /* 0x000e220008000800 */
[----:B------:R-:W-:Y:S02]  /*0350*/  BSSY.RECONVERGENT B0, `(.L_x_1429) ;  /* 0x0000033000007945 */ /* 0x000fe40003800200 */
[C---:B------:R-:W-:Y:S01]  /*0360*/  LOP3.LUT R4, R10.reuse, 0x3, RZ, 0xc0, !PT ;  /* 0x000000030a047812 */ /* 0x040fe200078ec0ff */
[----:B------:R-:W-:Y:S01]  /*0370*/  IMAD.X R6, RZ, RZ, R7, P0 ;  /* 0x000000ffff067224 */ /* 0x000fe200000e0607 */
[----:B------:R-:W-:Y:S01]  /*0380*/  ISETP.GE.U32.AND P0, PT, R10, 0x3, PT ;  /* 0x000000030a00780c */ /* 0x000fe20003f06070 */
[----:B------:R-:W1:Y:S01]  /*0390*/  LDCU.64 UR4, c[0x0][0x358] ;  /* 0x00006b00ff0477ac */ /* 0x000e620008000a00 */
[----:B------:R-:W-:Y:S02]  /*03a0*/  ISETP.NE.U32.AND P1, PT, R4, 0x3, PT ;  /* 0x000000030400780c */ /* 0x000fe40003f25070 */
[----:B------:R-:W-:-:S02]  /*03b0*/  ISETP.GE.U32.AND.EX P0, PT, R6, RZ, PT, P0 ;  /* 0x000000ff0600720c */ /* 0x000fc40003f06100 */
[----:B------:R-:W-:Y:S01]  /*03c0*/  ISETP.NE.AND.EX P1, PT, RZ, RZ, PT, P1 ;  /* 0x000000ffff00720c */ /* 0x000fe20003f25310 */
[----:B0-----:R-:W-:-:S12]  /*03d0*/  USHF.R.S32.HI UR6, URZ, 0x1f, UR7 ;  /* 0x0000001fff067899 */ /* 0x001fd80008011407 */
[----:B-1----:R-:W-:Y:S05]  /*03e0*/  @!P1 BRA `(.L_x_1430) ;  /* 0x0000000000a49947 */ /* 0x002fea0003800000 */
[----:B------:R-:W0:Y:S01]  /*03f0*/  LDCU.64 UR10, c[0x0][0x380] ;  /* 0x00007000ff0a77ac */ /* 0x000e220008000a00 */
[C---:B------:R-:W-:Y:S01]  /*0400*/  IMAD R7, R5.reuse, UR6, RZ ;  /* 0x0000000605077c24 */ /* 0x040fe2000f8e02ff */
[----:B------:R-:W-:Y:S01]  /*0410*/  SHF.L.U64.HI R21, R0, 0x3, R3 ;  /* 0x0000000300157819 */ /* 0x000fe20000010203 */
[----:B------:R-:W-:Y:S01]  /*0420*/  IMAD.WIDE.U32 R8, R5, UR7, RZ ;  /* 0x0000000705087c25 */ /* 0x000fe2000f8e00ff */
[----:B------:R-:W1:Y:S03]  /*0430*/  LDCU.64 UR8, c[0x0][0x398] ;  /* 0x00007300ff0877ac */ /* 0x000e660008000a00 */
[----:B------:R-:W-:Y:S02]  /*0440*/  IMAD R7, R2, UR7, R7 ;  /* 0x0000000702077c24 */ /* 0x000fe4000f8e0207 */
[----:B------:R-:W-:Y:S02]  /*0450*/  IMAD R4, R0, UR6, RZ ;  /* 0x0000000600047c24 */ /* 0x000fe4000f8e02ff */
[----:B------:R-:W-:-:S02]  /*0460*/  IMAD.IADD R9, R9, 0x1, R7 ;  /* 0x0000000109097824 */ /* 0x000fc400078e0207 */
[----:B------:R-:W-:-:S04]  /*0470*/  IMAD.WIDE.U32 R6, R0, UR7, RZ ;  /* 0x0000000700067c25 */ /* 0x000fc8000f8e00ff */
[----:B------:R-:W-:Y:S01]  /*0480*/  IMAD R19, R3, UR7, R4 ;  /* 0x0000000703137c24 */ /* 0x000fe2000f8e0204 */
[----:B0-----:R-:W-:Y:S01]  /*0490*/  LEA R14, P2, R8, UR10, 0x2 ;  /* 0x0000000a080e7c11 */ /* 0x001fe2000f8410ff */
[----:B------:R-:W-:Y:S02]  /*04a0*/  VIADD R4, R10, 0x1 ;  /* 0x000000010a047836 */ /* 0x000fe40000000000 */
[----:B------:R-:W-:Y:S01]  /*04b0*/  IMAD.IADD R19, R7, 0x1, R19 ;  /* 0x0000000107137824 */ /* 0x000fe200078e0213 */
[C---:B-1----:R-:W-:Y:S01]  /*04c0*/  LEA R16, P1, R5.reuse, UR8, 0x3 ;  /* 0x0000000805107c11 */ /* 0x042fe2000f8218ff */
[----:B------:R-:W-:Y:S01]  /*04d0*/  IMAD.MOV.U32 R12, RZ, RZ, RZ ;  /* 0x000000ffff0c7224 */ /* 0x000fe200078e00ff */
[----:B------:R-:W-:Y:S02]  /*04e0*/  LEA.HI.X R9, R8, UR11, R9, 0x2, P2 ;  /* 0x0000000b08097c11 */ /* 0x000fe400090f1409 */
[----:B------:R-:W-:Y:S02]  /*04f0*/  LEA.HI.X R17, R5, UR9, R2, 0x3, P1 ;  /* 0x0000000905117c11 */ /* 0x000fe400088f1c02 */
[----:B------:R-:W-:-:S02]  /*0500*/  IADD3 R14, P2, PT, R14, 0x4, RZ ;  /* 0x000000040e0e7810 */ /* 0x000fc40007f5e0ff */
[----:B------:R-:W-:Y:S02]  /*0510*/  IADD3 R16, P1, PT, R16, 0x4, RZ ;  /* 0x0000000410107810 */ /* 0x000fe40007f3e0ff */
[----:B------:R-:W-:Y:S01]  /*0520*/  LOP3.LUT R4, R4, 0x3, RZ, 0xc0, !PT ;  /* 0x0000000304047812 */ /* 0x000fe200078ec0ff */
[----:B------:R-:W-:Y:S01]  /*0530*/  IMAD.X R9, RZ, RZ, R9, P2 ;  /* 0x000000ffff097224 */ /* 0x000fe200010e0609 */
[----:B------:R-:W-:Y:S01]  /*0540*/  SHF.L.U64.HI R19, R6, 0x2, R19 ;  /* 0x0000000206137819 */ /* 0x000fe20000010213 */
[----:B------:R-:W-:-:S08]  /*0550*/  IMAD.X R17, RZ, RZ, R17, P1 ;  /* 0x000000ffff117224 */ /* 0x000fd000008e0611 */
.L_x_1431:
[----:B------:R-:W-:-:S05]  /*0560*/  MOV R8, R14 ;  /* 0x0000000e00087202 */ /* 0x000fca0000000f00 */
[----:B0-----:R-:W2:Y:S01]  /*0570*/  LDG.E R13, desc[UR4][R8.64+-0x4] ;  /* 0xfffffc04080d7981 */ /* 0x001ea2000c1e1900 */
[----:B------:R-:W-:Y:S02]  /*0580*/  IMAD.MOV.U32 R10, RZ, RZ, R16 ;  /* 0x000000ffff0a7224 */ /* 0x000fe400078e0010 */
[----:B------:R-:W-:-:S05]  /*0590*/  IMAD.MOV.U32 R11, RZ, RZ, R17 ;  /* 0x000000ffff0b7224 */ /* 0x000fca00078e0011 */
[----:B--2---:R0:W-:Y:S04]  /*05a0*/  STG.E desc[UR4][R10.64+-0x4], R13 ;  /* 0xfffffc0d0a007986 */ /* 0x0041e8000c101904 */
[----:B------:R1:W2:Y:S01]  /*05b0*/  LDG.E R15, desc[UR4][R8.64] ;  /* 0x00000004080f7981 */ /* 0x0002a2000c1e1900 */
[----:B------:R-:W-:Y:S02]  /*05c0*/  IADD3 R4, P1, PT, R4, -0x1, RZ ;  /* 0xffffffff04047810 */ /* 0x000fe40007f3e0ff */
[----:B------:R-:W-:Y:S02]  /*05d0*/  IADD3 R5, P2, PT, R0, R5, RZ ;  /* 0x0000000500057210 */ /* 0x000fe40007f5e0ff */
[----:B------:R-:W-:Y:S02]  /*05e0*/  IADD3.X R12, PT, PT, R12, -0x1, RZ, P1, !PT ;  /* 0xffffffff0c0c7810 */ /* 0x000fe40000ffe4ff */
[----:B------:R-:W-:Y:S01]  /*05f0*/  ISETP.NE.U32.AND P1, PT, R4, RZ, PT ;  /* 0x000000ff0400720c */ /* 0x000fe20003f25070 */
[----:B------:R-:W-:Y:S01]  /*0600*/  IMAD.X R2, R3, 0x1, R2, P2 ;  /* 0x0000000103027824 */ /* 0x000fe200010e0602 */
[----:B------:R-:W-:-:S02]  /*0610*/  LEA R16, P3, R0, R10, 0x3 ;  /* 0x0000000a00107211 */ /* 0x000fc400078618ff */
[----:B------:R-:W-:Y:S02]  /*0620*/  ISETP.NE.AND.EX P1, PT, R12, RZ, PT, P1 ;  /* 0x000000ff0c00720c */ /* 0x000fe40003f25310 */
[----:B------:R-:W-:Y:S01]  /*0630*/  LEA R14, P4, R6, R8, 0x2 ;  /* 0x00000008060e7211 */ /* 0x000fe200078810ff */
[----:B------:R-:W-:-:S04]  /*0640*/  IMAD.X R17, R11, 0x1, R21, P3 ;  /* 0x000000010b117824 */ /* 0x000fc800018e0615 */
[----:B-1----:R-:W-:Y:S01]  /*0650*/  IMAD.X R9, R9, 0x1, R19, P4 ;  /* 0x0000000109097824 */ /* 0x002fe200020e0613 */
[----:B--2---:R0:W-:Y:S05]  /*0660*/  STG.E desc[UR4][R10.64], R15 ;  /* 0x0000000f0a007986 */ /* 0x0041ea000c101904 */
[----:B------:R-:W-:Y:S05]  /*0670*/  @P1 BRA `(.L_x_1431) ;  /* 0xfffffffc00b81947 */ /* 0x000fea000383ffff */
.L_x_1430:
[----:B------:R-:W-:Y:S05]  /*0680*/  BSYNC.RECONVERGENT B0 ;  /* 0x0000000000007941 */ /* 0x000fea0003800200 */
.L_x_1429:
[----:B------:R-:W-:Y:S05]  /*0690*/  @!P0 EXIT ;  /* 0x000000000000894d */ /* 0x000fea0003800000 */
[C---:B------:R-:W-:Y:S01]  /*06a0*/  SHF.L.U64.HI R6, R0.reuse, 0x3, R3 ;  /* 0x0000000300067819 */ /* 0x040fe20000010203 */
[----:B------:R-:W-:Y:S01]  /*06b0*/  IMAD.SHL.U32 R4, R0, 0x8, RZ ;  /* 0x0000000800047824 */ /* 0x000fe200078e00ff */
[----:B------:R-:W1:Y:S01]  /*06c0*/  LDCU.64 UR12, c[0x0][0x398] ;  /* 0x00007300ff0c77ac */ /* 0x000e620008000a00 */
[----:B------:R-:W2:Y:S05]  /*06d0*/  LDCU.128 UR8, c[0x0][0x380] ;  /* 0x00007000ff0877ac */ /* 0x000eaa0008000c00 */
.L_x_1432:
[----:B0-----:R-:W-:Y:S02]  /*06e0*/  IMAD R10, R2, UR7, RZ ;  /* 0x00000007020a7c24 */ /* 0x001fe4000f8e02ff */
[----:B---3--:R-:W-:-:S04]  /*06f0*/  IMAD.WIDE.U32 R8, R5, UR7, RZ ;  /* 0x0000000705087c25 */ /* 0x008fc8000f8e00ff */
[----:B------:R-:W-:Y:S01]  /*0700*/  IMAD R7, R5, UR6, R10 ;  /* 0x0000000605077c24 */ /* 0x000fe2000f8e020a */
[----:B--2---:R-:W-:-:S04]  /*0710*/  LEA R10, P0, R8, UR8, 0x2 ;  /* 0x00000008080a7c11 */ /* 0x004fc8000f8010ff */
[----:B------:R-:W-:-:S04]  /*0720*/  IADD3 R7, PT, PT, R9, R7, RZ ;  /* 0x0000000709077210 */ /* 0x000fc80007ffe0ff */
[----:B------:R-:W-:-:S05]  /*0730*/  LEA.HI.X R11, R8, UR9, R7, 0x2, P0 ;  /* 0x00000009080b7c11 */ /* 0x000fca00080f1407 */
[----:B------:R-:W2:Y:S01]  /*0740*/  LDG.E R7, desc[UR4][R10.64] ;  /* 0x000000040a077981 */ /* 0x000ea2000c1e1900 */
[----:B-1----:R-:W-:-:S04]  /*0750*/  LEA R8, P0, R5, UR12, 0x3 ;  /* 0x0000000c05087c11 */ /* 0x002fc8000f8018ff */
[----:B------:R-:W-:Y:S02]  /*0760*/  LEA.HI.X R9, R5, UR13, R2, 0x3, P0 ;  /* 0x0000000d05097c11 */ /* 0x000fe400080f1c02 */
[----:B------:R-:W-:-:S05]  /*0770*/  IADD3 R21, P0, PT, R0, R5, RZ ;  /* 0x0000000500157210 */ /* 0x000fca0007f1e0ff */
[----:B------:R-:W-:-:S04]  /*0780*/  IMAD.X R16, R3, 0x1, R2, P0 ;  /* 0x0000000103107824 */ /* 0x000fc800000e0602 */
[----:B------:R-:W-:Y:S01]  /*0790*/  IMAD R2, R16, UR7, RZ ;  /* 0x0000000710027c24 */ /* 0x000fe2000f8e02ff */
[----:B--2---:R0:W-:Y:S04]  /*07a0*/  STG.E desc[UR4][R8.64], R7 ;  /* 0x0000000708007986 */ /* 0x0041e8000c101904 */
[----:B------:R-:W2:Y:S01]  /*07b0*/  LDG.E R19, desc[UR4][R10.64+0x4] ;  /* 0x000004040a137981 */ /* 0x000ea2000c1e1900 */
[----:B------:R-:W-:-:S04]  /*07c0*/  IMAD.WIDE.U32 R14, R21, UR7, RZ ;  /* 0x00000007150e7c25 */ /* 0x000fc8000f8e00ff */
[----:B------:R-:W-:Y:S01]  /*07d0*/  IMAD R5, R21, UR6, R2 ;  /* 0x0000000615057c24 */ /* 0x000fe2000f8e0202 */
[----:B------:R-:W-:-:S03]  /*07e0*/  LEA R12, P0, R14, UR8, 0x2 ;  /* 0x000000080e0c7c11 */ /* 0x000fc6000f8010ff */
[----:B------:R-:W-:-:S05]  /*07f0*/  IMAD.IADD R5, R15, 0x1, R5 ;  /* 0x000000010f057824 */ /* 0x000fca00078e0205 */
[----:B------:R-:W-:Y:S01]  /*0800*/  LEA.HI.X R13, R14, UR9, R5, 0x2, P0 ;  /* 0x000000090e0d7c11 */ /* 0x000fe200080f1405 */
[----:B--2---:R1:W-:Y:S04]  /*0810*/  STG.E desc[UR4][R8.64+0x4], R19 ;  /* 0x0000041308007986 */ /* 0x0043e8000c101904 */
[----:B------:R-:W2:Y:S01]  /*0820*/  LDG.E R5, desc[UR4][R12.64] ;  /* 0x000000040c057981 */ /* 0x000ea2000c1e1900 */
[----:B------:R-:W-:-:S05]  /*0830*/  IADD3 R10, P0, PT, R8, R4, RZ ;  /* 0x00000004080a7210 */ /* 0x000fca0007f1e0ff */
[----:B------:R-:W-:Y:S01]  /*0840*/  IMAD.X R11, R9, 0x1, R6, P0 ;  /* 0x00000001090b7824 */ /* 0x000fe200000e0606 */
[----:B------:R-:W-:-:S05]  /*0850*/  IADD3 R21, P0, PT, R0, R21, RZ ;  /* 0x0000001500157210 */ /* 0x000fca0007f1e0ff */
[----:B------:R-:W-:-:S04]  /*0860*/  IMAD.X R2, R3, 0x1, R16, P0 ;  /* 0x0000000103027824 */ /* 0x000fc800000e0610 */
[----:B------:R-:W-:Y:S01]  /*0870*/  IMAD R14, R2, UR7, RZ ;  /* 0x00000007020e7c24 */ /* 0x000fe2000f8e02ff */
[----:B--2---:R2:W-:Y:S04]  /*0880*/  STG.E desc[UR4][R10.64], R5 ;  /* 0x000000050a007986 */ /* 0x0045e8000c101904 */
[----:B0-----:R-:W3:Y:S01]  /*0890*/  LDG.E R7, desc[UR4][R12.64+0x4] ;  /* 0x000004040c077981 */ /* 0x001ee2000c1e1900 */
[----:B------:R-:W-:-:S04]  /*08a0*/  IMAD.WIDE.U32 R16, R21, UR7, RZ ;  /* 0x0000000715107c25 */ /* 0x000fc8000f8e00ff */
[----:B------:R-:W-:Y:S01]  /*08b0*/  IMAD R15, R21, UR6, R14 ;  /* 0x00000006150f7c24 */ /* 0x000fe2000f8e020e */
[----:B------:R-:W-:-:S03]  /*08c0*/  LEA R14, P0, R16, UR8, 0x2 ;  /* 0x00000008100e7c11 */ /* 0x000fc6000f8010ff */
[----:B-1----:R-:W-:-:S05]  /*08d0*/  IMAD.IADD R9, R17, 0x1, R15 ;  /* 0x0000000111097824 */ /* 0x002fca00078e020f */
[----:B------:R-:W-:Y:S01]  /*08e0*/  LEA.HI.X R15, R16, UR9, R9, 0x2, P0 ;  /* 0x00000009100f7c11 */ /* 0x000fe200080f1409 */
[----:B---3--:R0:W-:Y:S04]  /*08f0*/  STG.E desc[UR4][R10.64+0x4], R7 ;  /* 0x000004070a007986 */ /* 0x0081e8000c101904 */
[----:B--2---:R-:W2:Y:S01]  /*0900*/  LDG.E R5, desc[UR4][R14.64] ;  /* 0x000000040e057981 */ /* 0x004ea2000c1e1900 */
[----:B------:R-:W-:-:S05]  /*0910*/  IADD3 R8, P0, PT, R10, R4, RZ ;  /* 0x000000040a087210 */ /* 0x000fca0007f1e0ff */
[----:B------:R-:W-:Y:S01]  /*0920*/  IMAD.X R9, R11, 0x1, R6, P0 ;  /* 0x000000010b097824 */ /* 0x000fe200000e0606 */
[----:B------:R-:W-:-:S04]  /*0930*/  IADD3 R19, P0, PT, R0, R21, RZ ;  /* 0x0000001500137210 */ /* 0x000fc80007f1e0ff */
[----:B------:R-:W-:Y:S01]  /*0940*/  IADD3.X R2, PT, PT, R3, R2, RZ, P0, !PT ;  /* 0x0000000203027210 */ /* 0x000fe200007fe4ff */
[----:B------:R-:W-:-:S04]  /*0950*/  IMAD.WIDE.U32 R12, R19, UR7, RZ ;  /* 0x00000007130c7c25 */ /* 0x000fc8000f8e00ff */
[----:B------:R-:W-:Y:S01]  /*0960*/  IMAD R16, R2, UR7, RZ ;  /* 0x0000000702107c24 */ /* 0x000fe2000f8e02ff */
[----:B--2---:R1:W-:Y:S04]  /*0970*/  STG.E desc[UR4][R8.64], R5 ;  /* 0x0000000508007986 */ /* 0x0043e8000c101904 */
[----:B------:R-:W2:Y:S01]  /*0980*/  LDG.E R17, desc[UR4][R14.64+0x4] ;  /* 0x000004040e117981 */ /* 0x000ea2000c1e1900 */
[----:B------:R-:W-:Y:S01]  /*0990*/  IMAD R21, R19, UR6, R16 ;  /* 0x0000000613157c24 */ /* 0x000fe2000f8e0210 */
[----:B0-----:R-:W-:-:S03]  /*09a0*/  LEA R10, P0, R12, UR8, 0x2 ;  /* 0x000000080c0a7c11 */ /* 0x001fc6000f8010ff */
[----:B------:R-:W-:-:S05]  /*09b0*/  IMAD.IADD R7, R13, 0x1, R21 ;  /* 0x000000010d077824 */ /* 0x000fca00078e0215 */
[----:B------:R-:W-:Y:S01]  /*09c0*/  LEA.HI.X R11, R12, UR9, R7, 0x2, P0 ;  /* 0x000000090c0b7c11 */ /* 0x000fe200080f1407 */
[----:B--2---:R3:W-:Y:S04]  /*09d0*/  STG.E desc[UR4][R8.64+0x4], R17 ;  /* 0x0000041108007986 */ /* 0x0047e8000c101904 */
[----:B------:R-:W2:Y:S01]  /*09e0*/  LDG.E R7, desc[UR4][R10.64] ;  /* 0x000000040a077981 */ /* 0x000ea2000c1e1900 */
[----:B------:R-:W-:-:S05]  /*09f0*/  IADD3 R12, P0, PT, R8, R4, RZ ;  /* 0x00000004080c7210 */ /* 0x000fca0007f1e0ff */
[----:B------:R-:W-:-:S05]  /*0a00*/  IMAD.X R13, R9, 0x1, R6, P0 ;  /* 0x00000001090d7824 */ /* 0x000fca00000e0606 */
[----:B--2---:R3:W-:Y:S04]  /*0a10*/  STG.E desc[UR4][R12.64], R7 ;  /* 0x000000070c007986 */ /* 0x0047e8000c101904 */
[----:B------:R-:W2:Y:S01]  /*0a20*/  LDG.E R15, desc[UR4][R10.64+0x4] ;  /* 0x000004040a0f7981 */ /* 0x000ea2000c1e1900 */
[----:B-1----:R-:W-:-:S05]  /*0a30*/  IADD3 R5, P0, PT, R0, R19, RZ ;  /* 0x0000001300057210 */ /* 0x002fca0007f1e0ff */
[----:B------:R-:W-:Y:S01]  /*0a40*/  IMAD.X R2, R3, 0x1, R2, P0 ;  /* 0x0000000103027824 */ /* 0x000fe200000e0602 */
[----:B------:R-:W-:-:S04]  /*0a50*/  ISETP.GE.U32.AND P0, PT, R5, UR10, PT ;  /* 0x0000000a05007c0c */ /* 0x000fc8000bf06070 */
[----:B------:R-:W-:Y:S01]  /*0a60*/  ISETP.GE.AND.EX P0, PT, R2, UR11, PT, P0 ;  /* 0x0000000b02007c0c */ /* 0x000fe2000bf06300 */
[----:B--2---:R3:W-:-:S12]  /*0a70*/  STG.E desc[UR4][R12.64+0x4], R15 ;  /* 0x0000040f0c007986 */ /* 0x0047d8000c101904 */
[----:B------:R-:W-:Y:S05]  /*0a80*/  @!P0 BRA `(.L_x_1432) ;  /* 0xfffffffc00148947 */ /* 0x000fea000383ffff */
[----:B------:R-:W-:Y:S05]  /*0a90*/  EXIT ;  /* 0x000000000000794d */ /* 0x000fea0003800000 */
        .weak           $__internal_0_$__cuda_sm20_div_u64
        .type           $__internal_0_$__cuda_sm20_div_u64,@function
        .size           $__internal_0_$__cuda_sm20_div_u64,(.L_x_1445 - $__internal_0_$__cuda_sm20_div_u64)
$__internal_0_$__cuda_sm20_div_u64:
[----:B------:R-:W-:Y:S02]  /*0aa0*/  IMAD.MOV.U32 R14, RZ, RZ, R0 ;  /* 0x000000ffff0e7224 */ /* 0x000fe400078e0000 */
[----:B------:R-:W-:-:S04]  /*0ab0*/  IMAD.MOV.U32 R15, RZ, RZ, R3 ;  /* 0x000000ffff0f7224 */ /* 0x000fc800078e0003 */
[----:B------:R-:W0:Y:S08]  /*0ac0*/  I2F.U64.RP R9, R14 ;  /* 0x0000000e00097312 */ /* 0x000e300000309000 */
[----:B0-----:R-:W0:Y:S02]  /*0ad0*/  MUFU.RCP R9, R9 ;  /* 0x0000000900097308 */ /* 0x001e240000001000 */
[----:B0-----:R-:W-:-:S06]  /*0ae0*/  VIADD R10, R9, 0x1ffffffe ;  /* 0x1ffffffe090a7836 */ /* 0x001fcc0000000000 */
[----:B------:R-:W0:Y:S02]  /*0af0*/  F2I.U64.TRUNC R10, R10 ;  /* 0x0000000a000a7311 */ /* 0x000e24000020d800 */
[----:B0-----:R-:W-:-:S04]  /*0b00*/  IMAD.WIDE.U32 R12, R10, R0, RZ ;  /* 0x000000000a0c7225 */ /* 0x001fc800078e00ff */
[----:B------:R-:W-:Y:S01]  /*0b10*/  IMAD R13, R10, R3, R13 ;  /* 0x000000030a0d7224 */ /* 0x000fe200078e020d */
[----:B------:R-:W-:-:S03]  /*0b20*/  IADD3 R17, P0, PT, RZ, -R12, RZ ;  /* 0x8000000cff117210 */ /* 0x000fc60007f1e0ff */
[----:B------:R-:W-:Y:S02]  /*0b30*/  IMAD R13, R11, R0, R13 ;  /* 0x000000000b0d7224 */ /* 0x000fe400078e020d */
[----:B------:R-:W-:-:S03]  /*0b40*/  IMAD.HI.U32 R12, R10, R17, RZ ;  /* 0x000000110a0c7227 */ /* 0x000fc600078e00ff */
[----:B------:R-:W-:Y:S01]  /*0b50*/  IADD3.X R19, PT, PT, RZ, ~R13, RZ, P0, !PT ;  /* 0x8000000dff137210 */ /* 0x000fe200007fe4ff */
[----:B------:R-:W-:-:S04]  /*0b60*/  IMAD.MOV.U32 R13, RZ, RZ, R10 ;  /* 0x000000ffff0d7224 */ /* 0x000fc800078e000a */
[----:B------:R-:W-:-:S04]  /*0b70*/  IMAD.WIDE.U32 R12, P0, R10, R19, R12 ;  /* 0x000000130a0c7225 */ /* 0x000fc8000780000c */
[C---:B------:R-:W-:Y:S02]  /*0b80*/  IMAD R15, R11.reuse, R19, RZ ;  /* 0x000000130b0f7224 */ /* 0x040fe400078e02ff */
[----:B------:R-:W-:-:S04]  /*0b90*/  IMAD.HI.U32 R12, P1, R11, R17, R12 ;  /* 0x000000110b0c7227 */ /* 0x000fc8000782000c */
[----:B------:R-:W-:Y:S01]  /*0ba0*/  IMAD.HI.U32 R9, R11, R19, RZ ;  /* 0x000000130b097227 */ /* 0x000fe200078e00ff */
[----:B------:R-:W-:-:S03]  /*0bb0*/  IADD3 R13, P2, PT, R15, R12, RZ ;  /* 0x0000000c0f0d7210 */ /* 0x000fc60007f5e0ff */
[----:B------:R-:W-:Y:S02]  /*0bc0*/  IMAD.X R9, R9, 0x1, R11, P0 ;  /* 0x0000000109097824 */ /* 0x000fe400000e060b */
[----:B------:R-:W-:-:S03]  /*0bd0*/  IMAD.WIDE.U32 R10, R13, R0, RZ ;  /* 0x000000000d0a7225 */ /* 0x000fc600078e00ff */
[----:B------:R-:W-:Y:S01]  /*0be0*/  IADD3.X R9, PT, PT, RZ, RZ, R9, P2, P1 ;  /* 0x000000ffff097210 */ /* 0x000fe200017e2409 */
[----:B------:R-:W-:Y:S01]  /*0bf0*/  IMAD R11, R13, R3, R11 ;  /* 0x000000030d0b7224 */ /* 0x000fe200078e020b */
[----:B------:R-:W-:-:S03]  /*0c00*/  IADD3 R15, P0, PT, RZ, -R10, RZ ;  /* 0x8000000aff0f7210 */ /* 0x000fc60007f1e0ff */
[----:B------:R-:W-:Y:S02]  /*0c10*/  IMAD R11, R9, R0, R11 ;  /* 0x00000000090b7224 */ /* 0x000fe400078e020b */
[----:B------:R-:W-:-:S04]  /*0c20*/  IMAD.HI.U32 R12, R13, R15, RZ ;  /* 0x0000000f0d0c7227 */ /* 0x000fc800078e00ff */
[----:B------:R-:W-:Y:S02]  /*0c30*/  IMAD.X R10, RZ, RZ, ~R11, P0 ;  /* 0x000000ffff0a7224 */ /* 0x000fe400000e0e0b */
[----:B------:R-:W-:Y:S02]  /*0c40*/  IMAD.MOV.U32 R11, RZ, RZ, RZ ;  /* 0x000000ffff0b7224 */ /* 0x000fe400078e00ff */
[----:B------:R-:W-:-:S04]  /*0c50*/  IMAD.WIDE.U32 R12, P0, R13, R10, R12 ;  /* 0x0000000a0d0c7225 */ /* 0x000fc8000780000c */
[C---:B------:R-:W-:Y:S02]  /*0c60*/  IMAD R14, R9.reuse, R10, RZ ;  /* 0x0000000a090e7224 */ /* 0x040fe400078e02ff */
[----:B------:R-:W-:-:S04]  /*0c70*/  IMAD.HI.U32 R13, P1, R9, R15, R12 ;  /* 0x0000000f090d7227 */ /* 0x000fc8000782000c */
[----:B------:R-:W-:Y:S01]  /*0c80*/  IMAD.HI.U32 R10, R9, R10, RZ ;  /* 0x0000000a090a7227 */ /* 0x000fe200078e00ff */
[----:B------:R-:W-:-:S03]  /*0c90*/  IADD3 R13, P2, PT, R14, R13, RZ ;  /* 0x0000000d0e0d7210 */ /* 0x000fc60007f5e0ff */
[----:B------:R-:W-:Y:S02]  /*0ca0*/  IMAD.X R9, R10, 0x1, R9, P0 ;  /* 0x000000010a097824 */ /* 0x000fe400000e0609 */
[----:B------:R-:W-:-:S03]  /*0cb0*/  IMAD.HI.U32 R10, R13, R7, RZ ;  /* 0x000000070d0a7227 */ /* 0x000fc600078e00ff */
[----:B------:R-:W-:Y:S01]  /*0cc0*/  IADD3.X R9, PT, PT, RZ, RZ, R9, P2, P1 ;  /* 0x000000ffff097210 */ /* 0x000fe200017e2409 */
[----:B------:R-:W-:-:S04]  /*0cd0*/  IMAD.WIDE.U32 R10, R13, R6, R10 ;  /* 0x000000060d0a7225 */ /* 0x000fc800078e000a */
[C---:B------:R-:W-:Y:S02]  /*0ce0*/  IMAD R13, R9.reuse, R6, RZ ;  /* 0x00000006090d7224 */ /* 0x040fe400078e02ff */
[----:B------:R-:W-:-:S04]  /*0cf0*/  IMAD.HI.U32 R10, P0, R9, R7, R10 ;  /* 0x00000007090a7227 */ /* 0x000fc8000780000a */
[----:B------:R-:W-:Y:S01]  /*0d00*/  IMAD.HI.U32 R9, R9, R6, RZ ;  /* 0x0000000609097227 */ /* 0x000fe200078e00ff */
[----:B------:R-:W-:-:S03]  /*0d10*/  IADD3 R13, P1, PT, R13, R10, RZ ;  /* 0x0000000a0d0d7210 */ /* 0x000fc60007f3e0ff */
[----:B------:R-:W-:Y:S02]  /*0d20*/  IMAD.X R9, RZ, RZ, R9, P0 ;  /* 0x000000ffff097224 */ /* 0x000fe400000e0609 */
[----:B------:R-:W-:-:S03]  /*0d30*/  IMAD.WIDE.U32 R10, R13, R0, RZ ;  /* 0x000000000d0a7225 */ /* 0x000fc600078e00ff */
[----:B------:R-:W-:Y:S01]  /*0d40*/  IADD3.X R9, PT, PT, RZ, R9, RZ, P1, !PT ;  /* 0x00000009ff097210 */ /* 0x000fe20000ffe4ff */
[----:B------:R-:W-:Y:S01]  /*0d50*/  IMAD R11, R13, R3, R11 ;  /* 0x000000030d0b7224 */ /* 0x000fe200078e020b */
[----:B------:R-:W-:-:S03]  /*0d60*/  IADD3 R15, P1, PT, -R10, R7, RZ ;  /* 0x000000070a0f7210 */ /* 0x000fc60007f3e1ff */
[-C--:B------:R-:W-:Y:S01]  /*0d70*/  IMAD R11, R9, R0.reuse, R11 ;  /* 0x00000000090b7224 */ /* 0x080fe200078e020b */
[----:B------:R-:W-:-:S03]  /*0d80*/  ISETP.GE.U32.AND P0, PT, R15, R0, PT ;  /* 0x000000000f00720c */ /* 0x000fc60003f06070 */
[----:B------:R-:W-:Y:S01]  /*0d90*/  IMAD.X R14, R6, 0x1, ~R11, P1 ;  /* 0x00000001060e7824 */ /* 0x000fe200008e0e0b */
[----:B------:R-:W-:Y:S02]  /*0da0*/  IADD3 R6, P2, PT, R13, 0x1, RZ ;  /* 0x000000010d067810 */ /* 0x000fe40007f5e0ff */
[----:B------:R-:W-:Y:S02]  /*0db0*/  IADD3 R7, P1, PT, -R0, R15, RZ ;  /* 0x0000000f00077210 */ /* 0x000fe40007f3e1ff */
[C---:B------:R-:W-:Y:S01]  /*0dc0*/  ISETP.GE.U32.AND.EX P0, PT, R14.reuse, R3, PT, P0 ;  /* 0x000000030e00720c */ /* 0x040fe20003f06100 */
[----:B------:R-:W-:Y:S02]  /*0dd0*/  IMAD.X R10, RZ, RZ, R9, P2 ;  /* 0x000000ffff0a7224 */ /* 0x000fe400010e0609 */
[----:B------:R-:W-:Y:S01]  /*0de0*/  IMAD.X R12, R14, 0x1, ~R3, P1 ;  /* 0x000000010e0c7824 */ /* 0x000fe200008e0e03 */
[----:B------:R-:W-:Y:S02]  /*0df0*/  SEL R13, R6, R13, P0 ;  /* 0x0000000d060d7207 */ /* 0x000fe40000000000 */
[----:B------:R-:W-:-:S02]  /*0e00*/  SEL R7, R7, R15, P0 ;  /* 0x0000000f07077207 */ /* 0x000fc40000000000 */
[----:B------:R-:W-:Y:S01]  /*0e10*/  SEL R10, R10, R9, P0 ;  /* 0x000000090a0a7207 */ /* 0x000fe20000000000 */
[----:B------:R-:W-:Y:S01]  /*0e20*/  IMAD.MOV.U32 R9, RZ, RZ, 0x0 ;  /* 0x00000000ff097424 */ /* 0x000fe200078e00ff */
[----:B------:R-:W-:Y:S02]  /*0e30*/  IADD3 R6, P2, PT, R13, 0x1, RZ ;  /* 0x000000010d067810 */ /* 0x000fe40007f5e0ff */
[----:B------:R-:W-:Y:S02]  /*0e40*/  SEL R12, R12, R14, P0 ;  /* 0x0000000e0c0c7207 */ /* 0x000fe40000000000 */
[----:B------:R-:W-:Y:S01]  /*0e50*/  ISETP.GE.U32.AND P0, PT, R7, R0, PT ;  /* 0x000000000700720c */ /* 0x000fe20003f06070 */
[----:B------:R-:W-:Y:S01]  /*0e60*/  IMAD.X R7, RZ, RZ, R10, P2 ;  /* 0x000000ffff077224 */ /* 0x000fe200010e060a */
[----:B------:R-:W-:Y:S02]  /*0e70*/  ISETP.NE.U32.AND P1, PT, R0, RZ, PT ;  /* 0x000000ff0000720c */ /* 0x000fe40003f25070 */
[----:B------:R-:W-:-:S02]  /*0e80*/  ISETP.GE.U32.AND.EX P0, PT, R12, R3, PT, P0 ;  /* 0x000000030c00720c */ /* 0x000fc40003f06100 */
[----:B------:R-:W-:Y:S02]  /*0e90*/  ISETP.NE.AND.EX P1, PT, R3, RZ, PT, P1 ;  /* 0x000000ff0300720c */ /* 0x000fe40003f25310 */
[----:B------:R-:W-:Y:S02]  /*0ea0*/  SEL R6, R6, R13, P0 ;  /* 0x0000000d06067207 */ /* 0x000fe40000000000 */
[----:B------:R-:W-:Y:S02]  /*0eb0*/  SEL R7, R7, R10, P0 ;  /* 0x0000000a07077207 */ /* 0x000fe40000000000 */
[----:B------:R-:W-:Y:S02]  /*0ec0*/  SEL R6, R6, 0xffffffff, P1 ;  /* 0xffffffff06067807 */ /* 0x000fe40000800000 */
[----:B------:R-:W-:Y:S01]  /*0ed0*/  SEL R7, R7, 0xffffffff, P1 ;  /* 0xffffffff07077807 */ /* 0x000fe20000800000 */
[----:B------:R-:W-:Y:S06]  /*0ee0*/  RET.REL.NODEC R8 `(_Z20get_reverse_relationPiliP6Entity) ;  /* 0xfffffff008447950 */ /* 0x000fec0003c3ffff */
.L_x_1433:
        /* <DEDUP_REMOVED lines=9> */
.L_x_1445:


//--------------------- .text._Z20negative_fill_structP6Entityl --------------------------
	.section	.text._Z20negative_fill_structP6Entityl,"ax",@progbits
	.align	128
        .global         _Z20negative_fill_structP6Entityl
        .type           _Z20negative_fill_structP6Entityl,@function
        .size           _Z20negative_fill_structP6Entityl,(.L_x_1474 - _Z20negative_fill_structP6Entityl)
        .other          _Z20negative_fill_structP6Entityl,@"STO_CUDA_ENTRY STV_DEFAULT"
_Z20negative_fill_structP6Entityl:
.text._Z20negative_fill_structP6Entityl:
        /* <DEDUP_REMOVED lines=13> */
[----:B------:R-:W1:Y:S01]  /*00d0*/  LDCU.64 UR6, c[0x0][0x358] ;  /* 0x00006b00ff0677ac */ /* 0x000e620008000a00 */
[----:B------:R-:W-:Y:S01]  /*00e0*/  IMAD.MOV.U32 R9, RZ, RZ, -0x1 ;  /* 0xffffffffff097424 */ /* 0x000fe200078e00ff */
[----:B------:R-:W2:Y:S01]  /*00f0*/  LDCU.64 UR10, c[0x0][0x380] ;  /* 0x00007000ff0a77ac */ /* 0x000ea20008000a00 */
[----:B0-----:R-:W-:-:S07]  /*0100*/  IMAD R5, R5, UR4, RZ ;  /* 0x0000000405057c24 */ /* 0x001fce000f8e02ff */
.L_x_1434:
[----:B--2---:R-:W-:-:S04]  /*0110*/  LEA R2, P0, R4, UR10, 0x3 ;  /* 0x0000000a04027c11 */ /* 0x004fc8000f8018ff */
[----:B------:R-:W-:Y:S01]  /*0120*/  LEA.HI.X R3, R4, UR11, R7, 0x3, P0 ;  /* 0x0000000b04037c11 */ /* 0x000fe200080f1c07 */
[----:B------:R-:W-:-:S04]  /*0130*/  IMAD.IADD R4, R5, 0x1, R0 ;  /* 0x0000000105047824 */ /* 0x000fc800078e0200 */
[----:B-1----:R0:W-:Y:S01]  /*0140*/  STG.E desc[UR6][R2.64], R9 ;  /* 0x0000000902007986 */ /* 0x0021e2000c101906 */
[----:B------:R-:W-:Y:S01]  /*0150*/  ISETP.GE.U32.AND P0, PT, R4, UR8, PT ;  /* 0x0000000804007c0c */ /* 0x000fe2000bf06070 */
[--C-:B------:R-:W-:Y:S01]  /*0160*/  IMAD.MOV.U32 R0, RZ, RZ, R4.reuse ;  /* 0x000000ffff007224 */ /* 0x100fe200078e0004 */
[----:B------:R-:W-:Y:S01]  /*0170*/  SHF.R.S32.HI R7, RZ, 0x1f, R4 ;  /* 0x0000001fff077819 */ /* 0x000fe20000011404 */
[----:B------:R0:W-:Y:S03]  /*0180*/  STG.E desc[UR6][R2.64+0x4], R9 ;  /* 0x0000040902007986 */ /* 0x0001e6000c101906 */
[----:B------:R-:W-:-:S13]  /*0190*/  ISETP.GE.AND.EX P0, PT, R7, UR9, PT, P0 ;  /* 0x0000000907007c0c */ /* 0x000fda000bf06300 */
[----:B0-----:R-:W-:Y:S05]  /*01a0*/  @!P0 BRA `(.L_x_1434) ;  /* 0xfffffffc00d88947 */ /* 0x001fea000383ffff */
[----:B------:R-:W-:Y:S05]  /*01b0*/  EXIT ;  /* 0x000000000000794d */ /* 0x000fea0003800000 */
.L_x_1435:
        /* <DEDUP_REMOVED lines=12> */
.L_x_1474:


//--------------------- .text._Z11copy_structP6EntitylS0_ --------------------------
	.section	.text._Z11copy_structP6EntitylS0_,"ax",@progbits
	.align	128
        .global         _Z11copy_structP6EntitylS0_
        .type           _Z11copy_structP6EntitylS0_,@function
        .size           _Z11copy_structP6EntitylS0_,(.L_x_1475 - _Z11copy_structP6EntitylS0_)
        .other          _Z11copy_structP6EntitylS0_,@"STO_CUDA_ENTRY STV_DEFAULT"
_Z11copy_structP6EntitylS0_:
.text._Z11copy_structP6EntitylS0_:
        /* <DEDUP_REMOVED lines=14> */
[----:B------:R-:W2:Y:S01]  /*00e0*/  LDCU.64 UR10, c[0x0][0x380] ;  /* 0x00007000ff0a77ac */ /* 0x000ea20008000a00 */
[----:B------:R-:W3:Y:S01]  /*00f0*/  LDCU.64 UR12, c[0x0][0x390] ;  /* 0x00007200ff0c77ac */ /* 0x000ee20008000a00 */
[----:B0-----:R-:W-:-:S07]  /*0100*/  IMAD R7, R7, UR4, RZ ;  /* 0x0000000407077c24 */ /* 0x001fce000f8e02ff */
.L_x_1436:
[C---:B0-----:R-:W-:Y:S01]  /*0110*/  IMAD.SHL.U32 R4, R6.reuse, 0x8, RZ ;  /* 0x0000000806047824 */ /* 0x041fe200078e00ff */
[----:B------:R-:W-:-:S04]  /*0120*/  SHF.L.U64.HI R5, R6, 0x3, R13 ;  /* 0x0000000306057819 */ /* 0x000fc8000001020d */
[----:B--2---:R-:W-:-:S04]  /*0130*/  IADD3 R2, P0, PT, R4, UR10, RZ ;  /* 0x0000000a04027c10 */ /* 0x004fc8000ff1e0ff */
[----:B------:R-:W-:-:S05]  /*0140*/  IADD3.X R3, PT, PT, R5, UR11, RZ, P0, !PT ;  /* 0x0000000b05037c10 */ /* 0x000fca00087fe4ff */
[----:B-1----:R-:W2:Y:S01]  /*0150*/  LDG.E R9, desc[UR6][R2.64] ;  /* 0x0000000602097981 */ /* 0x002ea2000c1e1900 */
[----:B---3--:R-:W-:-:S04]  /*0160*/  IADD3 R4, P0, PT, R4, UR12, RZ ;  /* 0x0000000c04047c10 */ /* 0x008fc8000ff1e0ff */
[----:B------:R-:W-:-:S05]  /*0170*/  IADD3.X R5, PT, PT, R5, UR13, RZ, P0, !PT ;  /* 0x0000000d05057c10 */ /* 0x000fca00087fe4ff */
[----:B--2---:R0:W-:Y:S04]  /*0180*/  STG.E desc[UR6][R4.64], R9 ;  /* 0x0000000904007986 */ /* 0x0041e8000c101906 */
[----:B------:R-:W2:Y:S01]  /*0190*/  LDG.E R11, desc[UR6][R2.64+0x4] ;  /* 0x00000406020b7981 */ /* 0x000ea2000c1e1900 */
[----:B------:R-:W-:-:S04]  /*01a0*/  IMAD.IADD R6, R7, 0x1, R0 ;  /* 0x0000000107067824 */ /* 0x000fc800078e0200 */
[--C-:B------:R-:W-:Y:S01]  /*01b0*/  IMAD.MOV.U32 R0, RZ, RZ, R6.reuse ;  /* 0x000000ffff007224 */ /* 0x100fe200078e0006 */
[----:B------:R-:W-:Y:S02]  /*01c0*/  ISETP.GE.U32.AND P0, PT, R6, UR8, PT ;  /* 0x0000000806007c0c */ /* 0x000fe4000bf06070 */
[----:B------:R-:W-:-:S04]  /*01d0*/  SHF.R.S32.HI R13, RZ, 0x1f, R6 ;  /* 0x0000001fff0d7819 */ /* 0x000fc80000011406 */
[----:B------:R-:W-:Y:S01]  /*01e0*/  ISETP.GE.AND.EX P0, PT, R13, UR9, PT, P0 ;  /* 0x000000090d007c0c */ /* 0x000fe2000bf06300 */
[----:B--2---:R0:W-:-:S12]  /*01f0*/  STG.E desc[UR6][R4.64+0x4], R11 ;  /* 0x0000040b04007986 */ /* 0x0041d8000c101906 */
[----:B------:R-:W-:Y:S05]  /*0200*/  @!P0 BRA `(.L_x_1436) ;  /* 0xfffffffc00c08947 */ /* 0x000fea000383ffff */
[----:B------:R-:W-:Y:S05]  /*0210*/  EXIT ;  /* 0x000000000000794d */ /* 0x000fea0003800000 */
.L_x_1437:
        /* <DEDUP_REMOVED lines=14> */
.L_x_1475:


//--------------------- .text._Z25initialize_result_t_deltaP6EntityS0_Pili --------------------------
	.section	.text._Z25initialize_result_t_deltaP6EntityS0_Pili,"ax",@progbits
	.align	128
        .global         _Z25initialize_result_t_deltaP6EntityS0_Pili
        .type           _Z25initialize_result_t_deltaP6EntityS0_Pili,@function
        .size           _Z25initialize_result_t_deltaP6EntityS0_Pili,(.L_x_1476 - _Z25initialize_result_t_deltaP6EntityS0_Pili)
        .other          _Z25initialize_result_t_deltaP6EntityS0_Pili,@"STO_CUDA_ENTRY STV_DEFAULT"
_Z25initialize_result_t_deltaP6EntityS0_Pili:
.text._Z25initialize_result_t_deltaP6EntityS0_Pili:
        /* <DEDUP_REMOVED lines=10> */
[----:B------:R-:W0:Y:S01]  /*00a0*/  LDC.64 R2, c[0x0][0x390] ;  /* 0x0000e400ff027b82 */ /* 0x000e220000000a00 */
[----:B------:R-:W1:Y:S01]  /*00b0*/  LDCU UR4, c[0x0][0x370] ;  /* 0x00006e00ff0477ac */ /* 0x000e620008000800 */
[----:B------:R-:W-:Y:S02]  /*00c0*/  IMAD.MOV.U32 R17, RZ, RZ, R4 ;  /* 0x000000ffff117224 */ /* 0x000fe400078e0004 */
[----:B------:R-:W-:Y:S01]  /*00d0*/  IMAD.MOV.U32 R10, RZ, RZ, R0 ;  /* 0x000000ffff0a7224 */ /* 0x000fe200078e0000 */
[----:B------:R-:W2:Y:S01]  /*00e0*/  LDCU.64 UR6, c[0x0][0x358] ;  /* 0x00006b00ff0677ac */ /* 0x000ea20008000a00 */
[----:B------:R-:W3:Y:S01]  /*00f0*/  LDCU UR5, c[0x0][0x3a0] ;  /* 0x00007400ff0577ac */ /* 0x000ee20008000800 */
[----:B------:R-:W4:Y:S01]  /*0100*/  LDCU.128 UR12, c[0x0][0x380] ;  /* 0x00007000ff0c77ac */ /* 0x000f220008000c00 */
[----:B-1----:R-:W-:-:S07]  /*0110*/  IMAD R11, R11, UR4, RZ ;  /* 0x000000040b0b7c24 */ /* 0x002fce000f8e02ff */
.L_x_1438:
[----:B---3--:R-:W-:-:S04]  /*0120*/  IMAD R5, R0, UR5, RZ ;  /* 0x0000000500057c24 */ /* 0x008fc8000f8e02ff */
[----:B0-----:R-:W-:-:S05]  /*0130*/  IMAD.WIDE R4, R5, 0x4, R2 ;  /* 0x0000000405047825 */ /* 0x001fca00078e0202 */
[----:B-12---:R-:W2:Y:S01]  /*0140*/  LDG.E R13, desc[UR6][R4.64] ;  /* 0x00000006040d7981 */ /* 0x006ea2000c1e1900 */
[C---:B------:R-:W-:Y:S01]  /*0150*/  IMAD.SHL.U32 R8, R10.reuse, 0x8, RZ ;  /* 0x000000080a087824 */ /* 0x040fe200078e00ff */
[----:B------:R-:W-:-:S04]  /*0160*/  SHF.L.U64.HI R9, R10, 0x3, R17 ;  /* 0x000000030a097819 */ /* 0x000fc80000010211 */
[C---:B----4-:R-:W-:Y:S02]  /*0170*/  IADD3 R6, P0, PT, R8.reuse, UR12, RZ ;  /* 0x0000000c08067c10 */ /* 0x050fe4000ff1e0ff */
[----:B------:R-:W-:Y:S02]  /*0180*/  IADD3 R8, P1, PT, R8, UR14, RZ ;  /* 0x0000000e08087c10 */ /* 0x000fe4000ff3e0ff */
[C---:B------:R-:W-:Y:S02]  /*0190*/  IADD3.X R7, PT, PT, R9.reuse, UR13, RZ, P0, !PT ;  /* 0x0000000d09077c10 */ /* 0x040fe400087fe4ff */
[----:B------:R-:W-:-:S03]  /*01a0*/  IADD3.X R9, PT, PT, R9, UR15, RZ, P1, !PT ;  /* 0x0000000f09097c10 */ /* 0x000fc60008ffe4ff */
[----:B--2---:R1:W-:Y:S04]  /*01b0*/  STG.E desc[UR6][R6.64], R13 ;  /* 0x0000000d06007986 */ /* 0x0043e8000c101906 */
[----:B------:R1:W-:Y:S04]  /*01c0*/  STG.E desc[UR6][R8.64], R13 ;  /* 0x0000000d08007986 */ /* 0x0003e8000c101906 */
[----:B------:R-:W2:Y:S01]  /*01d0*/  LDG.E R15, desc[UR6][R4.64+0x4] ;  /* 0x00000406040f7981 */ /* 0x000ea2000c1e1900 */
[----:B------:R-:W-:-:S04]  /*01e0*/  IMAD.IADD R10, R11, 0x1, R0 ;  /* 0x000000010b0a7824 */ /* 0x000fc800078e0200 */
[--C-:B------:R-:W-:Y:S01]  /*01f0*/  IMAD.MOV.U32 R0, RZ, RZ, R10.reuse ;  /* 0x000000ffff007224 */ /* 0x100fe200078e000a */
[----:B------:R-:W-:Y:S02]  /*0200*/  ISETP.GE.U32.AND P0, PT, R10, UR8, PT ;  /* 0x000000080a007c0c */ /* 0x000fe4000bf06070 */
[----:B------:R-:W-:-:S04]  /*0210*/  SHF.R.S32.HI R17, RZ, 0x1f, R10 ;  /* 0x0000001fff117819 */ /* 0x000fc8000001140a */
[----:B------:R-:W-:Y:S01]  /*0220*/  ISETP.GE.AND.EX P0, PT, R17, UR9, PT, P0 ;  /* 0x0000000911007c0c */ /* 0x000fe2000bf06300 */
[----:B--2---:R1:W-:Y:S04]  /*0230*/  STG.E desc[UR6][R6.64+0x4], R15 ;  /* 0x0000040f06007986 */ /* 0x0043e8000c101906 */
[----:B------:R1:W-:Y:S08]  /*0240*/  STG.E desc[UR6][R8.64+0x4], R15 ;  /* 0x0000040f08007986 */ /* 0x0003f0000c101906 */
[----:B------:R-:W-:Y:S05]  /*0250*/  @!P0 BRA `(.L_x_1438) ;  /* 0xfffffffc00b08947 */ /* 0x000fea000383ffff */
[----:B------:R-:W-:Y:S05]  /*0260*/  EXIT ;  /* 0x000000000000794d */ /* 0x000fea0003800000 */
.L_x_1439:
        /* <DEDUP_REMOVED lines=9> */
.L_x_1476:


//--------------------- .text._Z16build_hash_tableP6EntitylPili --------------------------
	.section	.text._Z16build_hash_tableP6EntitylPili,"ax",@progbits
	.align	128
        .global         _Z16build_hash_tableP6EntitylPili
        .type           _Z16build_hash_tableP6EntitylPili,@function
        .size           _Z16build_hash_tableP6EntitylPili,(.L_x_1477 - _Z16build_hash_tableP6EntitylPili)
        .other          _Z16build_hash_tableP6EntitylPili,@"STO_CUDA_ENTRY STV_DEFAULT"
_Z16build_hash_tableP6EntitylPili:
.text._Z16build_hash_tableP6EntitylPili:
        /* <DEDUP_REMOVED lines=11> */
[----:B------:R-:W1:Y:S01]  /*00b0*/  LDCU UR4, c[0x0][0x388] ;  /* 0x00007100ff0477ac */ /* 0x000e620008000800 */
[----:B------:R-:W2:Y:S01]  /*00c0*/  LDCU.64 UR6, c[0x0][0x358] ;  /* 0x00006b00ff0677ac */ /* 0x000ea20008000a00 */
[----:B0-----:R-:W-:Y:S01]  /*00d0*/  IMAD R7, R7, UR5, RZ ;  /* 0x0000000507077c24 */ /* 0x001fe2000f8e02ff */
[----:B-1----:R-:W-:-:S12]  /*00e0*/  UIADD3 UR4, UPT, UPT, UR4, -0x1, URZ ;  /* 0xffffffff04047890 */ /* 0x002fd8000fffe0ff */
.L_x_1443:
[----:B------:R-:W0:Y:S01]  /*00f0*/  LDC.64 R8, c[0x0][0x390] ;  /* 0x0000e400ff087b82 */ /* 0x000e220000000a00 */
[----:B------:R-:W1:Y:S07]  /*0100*/  LDCU UR5, c[0x0][0x3a0] ;  /* 0x00007400ff0577ac */ /* 0x000e6e0008000800 */
[----:B------:R-:W3:Y:S01]  /*0110*/  LDC.64 R4, c[0x0][0x380] ;  /* 0x0000e000ff047b82 */ /* 0x000ee20000000a00 */
[----:B-1----:R-:W-:-:S04]  /*0120*/  IMAD R3, R0, UR5, RZ ;  /* 0x0000000500037c24 */ /* 0x002fc8000f8e02ff */
[----:B0-----:R-:W-:-:S05]  /*0130*/  IMAD.WIDE R8, R3, 0x4, R8 ;  /* 0x0000000403087825 */ /* 0x001fca00078e0208 */
[----:B--2---:R-:W2:Y:S04]  /*0140*/  LDG.E R3, desc[UR6][R8.64] ;  /* 0x0000000608037981 */ /* 0x004ea8000c1e1900 */
[----:B------:R0:W5:Y:S01]  /*0150*/  LDG.E R15, desc[UR6][R8.64+0x4] ;  /* 0x00000406080f7981 */ /* 0x000162000c1e1900 */
[----:B--2---:R-:W-:-:S04]  /*0160*/  SHF.R.S32.HI R2, RZ, 0x10, R3 ;  /* 0x00000010ff027819 */ /* 0x004fc80000011403 */
[----:B------:R-:W-:-:S05]  /*0170*/  LOP3.LUT R2, R2, R3, RZ, 0x3c, !PT ;  /* 0x0000000302027212 */ /* 0x000fca00078e3cff */
[----:B------:R-:W-:-:S05]  /*0180*/  IMAD R2, R2, -0x7a143595, RZ ;  /* 0x85ebca6b02027824 */ /* 0x000fca00078e02ff */
[----:B------:R-:W-:-:S04]  /*0190*/  SHF.R.S32.HI R11, RZ, 0xd, R2 ;  /* 0x0000000dff0b7819 */ /* 0x000fc80000011402 */
[----:B------:R-:W-:-:S05]  /*01a0*/  LOP3.LUT R11, R11, R2, RZ, 0x3c, !PT ;  /* 0x000000020b0b7212 */ /* 0x000fca00078e3cff */
[----:B------:R-:W-:-:S05]  /*01b0*/  IMAD R11, R11, -0x3d4d51cb, RZ ;  /* 0xc2b2ae350b0b7824 */ /* 0x000fca00078e02ff */
[----:B------:R-:W-:-:S04]  /*01c0*/  SHF.R.S32.HI R2, RZ, 0x10, R11 ;  /* 0x00000010ff027819 */ /* 0x000fc8000001140b */
[----:B------:R-:W-:Y:S01]  /*01d0*/  LOP3.LUT R12, R2, UR4, R11, 0x48, !PT ;  /* 0x00000004020c7c12 */ /* 0x000fe2000f8e480b */
[----:B------:R-:W-:-:S04]  /*01e0*/  IMAD.MOV.U32 R2, RZ, RZ, -0x1 ;  /* 0xffffffffff027424 */ /* 0x000fc800078e00ff */
[----:B---3--:R-:W-:-:S06]  /*01f0*/  IMAD.WIDE R10, R12, 0x8, R4 ;  /* 0x000000080c0a7825 */ /* 0x008fcc00078e0204 */
[----:B------:R-:W2:Y:S01]  /*0200*/  ATOMG.E.CAS.STRONG.GPU PT, R10, [R10], R2, R3 ;  /* 0x000000020a0a73a9 */ /* 0x000ea200001ee103 */
[----:B------:R-:W-:Y:S01]  /*0210*/  BSSY B0, `(.L_x_1440) ;  /* 0x000000e000007945 */ /* 0x000fe20003800000 */
[----:B------:R-:W-:Y:S02]  /*0220*/  SHF.R.S32.HI R13, RZ, 0x1f, R12 ;  /* 0x0000001fff0d7819 */ /* 0x000fe4000001140c */
[----:B--2---:R-:W-:-:S13]  /*0230*/  ISETP.NE.AND P0, PT, R10, -0x1, PT ;  /* 0xffffffff0a00780c */ /* 0x004fda0003f05270 */
[----:B0-----:R-:W-:Y:S05]  /*0240*/  @!P0 BRA `(.L_x_1441) ;  /* 0x0000000000288947 */ /* 0x001fea0003800000 */
[----:B------:R-:W-:Y:S01]  /*0250*/  BSSY B1, `(.L_x_1441) ;  /* 0x0000009000017945 */ /* 0x000fe20003800000 */
.L_x_1442:
[----:B------:R-:W-:Y:S01]  /*0260*/  VIADD R12, R12, 0x1 ;  /* 0x000000010c0c7836 */ /* 0x000fe20000000000 */
[----:B------:R-:W-:Y:S05]  /*0270*/  YIELD ;  /* 0x0000000000007946 */ /* 0x000fea0003800000 */
[----:B------:R-:W-:-:S05]  /*0280*/  LOP3.LUT R12, R12, UR4, RZ, 0xc0, !PT ;  /* 0x000000040c0c7c12 */ /* 0x000fca000f8ec0ff */
[----:B------:R-:W-:-:S06]  /*0290*/  IMAD.WIDE R8, R12, 0x8, R4 ;  /* 0x000000080c087825 */ /* 0x000fcc00078e0204 */
[----:B------:R-:W2:Y:S01]  /*02a0*/  ATOMG.E.CAS.STRONG.GPU PT, R8, [R8], R2, R3 ;  /* 0x00000002080873a9 */ /* 0x000ea200001ee103 */
[----:B------:R-:W-:Y:S02]  /*02b0*/  SHF.R.S32.HI R13, RZ, 0x1f, R12 ;  /* 0x0000001fff0d7819 */ /* 0x000fe4000001140c */
[----:B--2---:R-:W-:-:S13]  /*02c0*/  ISETP.NE.AND P0, PT, R8, -0x1, PT ;  /* 0xffffffff0800780c */ /* 0x004fda0003f05270 */
[----:B------:R-:W-:Y:S05]  /*02d0*/  @P0 BRA `(.L_x_1442) ;  /* 0xfffffffc00e00947 */ /* 0x000fea000383ffff */
[----:B------:R-:W-:Y:S05]  /*02e0*/  BSYNC B1 ;  /* 0x0000000000017941 */ /* 0x000fea0003800000 */
.L_x_1441:
[----:B------:R-:W-:Y:S05]  /*02f0*/  BSYNC B0 ;  /* 0x0000000000007941 */ /* 0x000fea0003800000 */
.L_x_1440:
[----:B------:R-:W0:Y:S01]  /*0300*/  LDCU.64 UR8, c[0x0][0x380] ;  /* 0x00007000ff0877ac */ /* 0x000e220008000a00 */
[----:B------:R-:W-:Y:S01]  /*0310*/  IMAD.IADD R0, R7, 0x1, R0 ;  /* 0x0000000107007824 */ /* 0x000fe200078e0200 */
[----:B------:R-:W1:Y:S04]  /*0320*/  LDCU.64 UR10, c[0x0][0x398] ;  /* 0x00007300ff0a77ac */ /* 0x000e680008000a00 */
[----:B------:R-:W-:Y:S02]  /*0330*/  SHF.R.S32.HI R4, RZ, 0x1f, R0 ;  /* 0x0000001fff047819 */ /* 0x000fe40000011400 */
[----:B0-----:R-:W-:-:S04]  /*0340*/  LEA R2, P0, R12, UR8, 0x3 ;  /* 0x000000080c027c11 */ /* 0x001fc8000f8018ff */
[----:B------:R-:W-:Y:S02]  /*0350*/  LEA.HI.X R3, R12, UR9, R13, 0x3, P0 ;  /* 0x000000090c037c11 */ /* 0x000fe400080f1c0d */
[----:B-1----:R-:W-:-:S03]  /*0360*/  ISETP.GE.U32.AND P0, PT, R0, UR10, PT ;  /* 0x0000000a00007c0c */ /* 0x002fc6000bf06070 */
[----:B-----5:R0:W-:Y:S01]  /*0370*/  STG.E desc[UR6][R2.64+0x4], R15 ;  /* 0x0000040f02007986 */ /* 0x0201e2000c101906 */
[----:B------:R-:W-:-:S13]  /*0380*/  ISETP.GE.AND.EX P0, PT, R4, UR11, PT, P0 ;  /* 0x0000000b04007c0c */ /* 0x000fda000bf06300 */
[----:B0-----:R-:W-:Y:S05]  /*0390*/  @!P0 BRA `(.L_x_1443) ;  /* 0xfffffffc00548947 */ /* 0x001fea000383ffff */
[----:B------:R-:W-:Y:S05]  /*03a0*/  EXIT ;  /* 0x000000000000794d */ /* 0x000fea0003800000 */
.L_x_1444:
        /* <DEDUP_REMOVED lines=13> */
.L_x_1477:


//--------------------- .nv.shared._ZN3cub18CUB_300001_SM_10006detail6reduce28DeviceReduceSingleTileKernelINS2_10policy_hubIiyN4cuda3std3__44plusIiEEE10Policy1000EPiSC_iS9_iiNS7_10__identityEEEvT0_T1_T2_T3_T4_T6_ --------------------------
	.section	.nv.shared._ZN3cub18CUB_300001_SM_10006detail6reduce28DeviceReduceSingleTileKernelINS2_10policy_hubIiyN4cuda3std3__44plusIiEEE10Policy1000EPiSC_iS9_iiNS7_10__identityEEEvT0_T1_T2_T3_T4_T6_,"aw",@nobits
	.sectionflags	@""
	.align	16
.nv.shared._ZN3cub18CUB_300001_SM_10006detail6reduce28DeviceReduceSingleTileKernelINS2_10policy_hubIiyN4cuda3std3__44plusIiEEE10Policy1000EPiSC_iS9_iiNS7_10__identityEEEvT0_T1_T2_T3_T4_T6_:
	.zero		1072


//--------------------- .nv.shared.reserved.0     --------------------------
	.section	.nv.shared.reserved.0,"aw",@nobits
	.weak		__nv_reservedSMEM_offset_0_alias
	.size		__nv_reservedSMEM_offset_0_alias, 0, 64
	.other		__nv_reservedSMEM_offset_0_alias,@"STO_CUDA_RESERVED_SHARED STV_DEFAULT"
__nv_reservedSMEM_offset_0_alias:
	.zero		0
	.zero		64


//--------------------- .nv.global                --------------------------
	.section	.nv.global,"aw",@nobits
.nv.global:
	.type		_ZN34_INTERNAL_f106a46a_4_k_cu_9c48795c6thrust24THRUST_300001_SM_1000_NS12placeholders2_8E,@object
	.size		_ZN34_INTERNAL_f106a46a_4_k_cu_9c48795c6thrust24THRUST_300001_SM_1000_NS12placeholders2_8E,(_ZN34_INTERNAL_f106a46a_4_k_cu_9c48795c4cuda3std3__436_GLOBAL__N__f106a46a_4_k_cu_9c48795c6ignoreE - _ZN34_INTERNAL_f106a46a_4_k_cu_9c48795c6thrust24THRUST_300001_SM_1000_NS12placeholders2_8E)
_ZN34_INTERNAL_f106a46a_4_k_cu_9c48795c6thrust24THRUST_300001_SM_1000_NS12placeholders2_8E:
	.zero		1
	.type		_ZN34_INTERNAL_f106a46a_4_k_cu_9c48795c4cuda3std3__436_GLOBAL__N__f106a46a_4_k_cu_9c48795c6ignoreE,@object
	.size		_ZN34_INTERNAL_f106a46a_4_k_cu_9c48795c4cuda3std3__436_GLOBAL__N__f106a46a_4_k_cu_9c48795c6ignoreE,(_ZN34_INTERNAL_f106a46a_4_k_cu_9c48795c4cuda3std6ranges3__45__cpo4dataE - _ZN34_INTERNAL_f106a46a_4_k_cu_9c48795c4cuda3std3__436_GLOBAL__N__f106a46a_4_k_cu_9c48795c6ignoreE)
_ZN34_INTERNAL_f106a46a_4_k_cu_9c48795c4cuda3std3__436_GLOBAL__N__f106a46a_4_k_cu_9c48795c6ignoreE:
	.zero		1
	.type		_ZN34_INTERNAL_f106a46a_4_k_cu_9c48795c4cuda3std6ranges3__45__cpo4dataE,@object
	.size		_ZN34_INTERNAL_f106a46a_4_k_cu_9c48795c4cuda3std6ranges3__45__cpo4dataE,(_ZN34_INTERNAL_f106a46a_4_k_cu_9c48795c6thrust24THRUST_300001_SM_1000_NS6system3cpp3parE - _ZN34_INTERNAL_f106a46a_4_k_cu_9c48795c4cuda3std6ranges3__45__cpo4dataE)
_ZN34_INTERNAL_f106a46a_4_k_cu_9c48795c4cuda3std6ranges3__45__cpo4dataE:
	.zero		1
	.type		_ZN34_INTERNAL_f106a46a_4_k_cu_9c48795c6thrust24THRUST_300001_SM_1000_NS6system3cpp3parE,@object
	.size		_ZN34_INTERNAL_f106a46a_4_k_cu_9c48795c6thrust24THRUST_300001_SM_1000_NS6system3cpp3parE,(_ZN34_INTERNAL_f106a46a_4_k_cu_9c48795c4cuda3std3__45__cpo5beginE - _ZN34_INTERNAL_f106a46a_4_k_cu_9c48795c6thrust24THRUST_300001_SM_1000_NS6system3cpp3parE)
_ZN34_INTERNAL_f106a46a_4_k_cu_9c48795c6thrust24THRUST_300001_SM_1000_NS6system3cpp3parE:
	.zero		1
	.type		_ZN34_INTERNAL_f106a46a_4_k_cu_9c48795c4cuda3std3__45__cpo5beginE,@object
	.size		_ZN34_INTERNAL_f106a46a_4_k_cu_9c48795c4cuda3std3__45__cpo5beginE,(_ZN34_INTERNAL_f106a46a_4_k_cu_9c48795c4cuda3std6ranges3__45__cpo5beginE - _ZN34_INTERNAL_f106a46a_4_k_cu_9c48795c4cuda3std3__45__cpo5beginE)
_ZN34_INTERNAL_f106a46a_4_k_cu_9c48795c4cuda3std3__45__cpo5beginE:
	.zero		1
	.type		_ZN34_INTERNAL_f106a46a_4_k_cu_9c48795c4cuda3std6ranges3__45__cpo5beginE,@object
	.size		_ZN34_INTERNAL_f106a46a_4_k_cu_9c48795c4cuda3std6ranges3__45__cpo5beginE,(_ZN34_INTERNAL_f106a46a_4_k_cu_9c48795c6thrust24THRUST_300001_SM_1000_NS6deviceE - _ZN34_INTERNAL_f106a46a_4_k_cu_9c48795c4cuda3std6ranges3__45__cpo5beginE)
_ZN34_INTERNAL_f106a46a_4_k_cu_9c48795c4cuda3std6ranges3__45__cpo5beginE:
	.zero		1
	.type		_ZN34_INTERNAL_f106a46a_4_k_cu_9c48795c6thrust24THRUST_300001_SM_1000_NS6deviceE,@object
	.size		_ZN34_INTERNAL_f106a46a_4_k_cu_9c48795c6thrust24THRUST_300001_SM_1000_NS6deviceE,(_ZN34_INTERNAL_f106a46a_4_k_cu_9c48795c4cuda3std3__47nulloptE - _ZN34_INTERNAL_f106a46a_4_k_cu_9c48795c6thrust24THRUST_300001_SM_1000_NS6deviceE)
_ZN34_INTERNAL_f106a46a_4_k_cu_9c48795c6thrust24THRUST_300001_SM_1000_NS6deviceE:
	.zero		1
	.type		_ZN34_INTERNAL_f106a46a_4_k_cu_9c48795c4cuda3std3__47nulloptE,@object
	.size		_ZN34_INTERNAL_f106a46a_4_k_cu_9c48795c4cuda3std3__47nulloptE,(_ZN34_INTERNAL_f106a46a_4_k_cu_9c48795c4cuda3std6ranges3__45__cpo8distanceE - _ZN34_INTERNAL_f106a46a_4_k_cu_9c48795c4cuda3std3__47nulloptE)
_ZN34_INTERNAL_f106a46a_4_k_cu_9c48795c4cuda3std3__47nulloptE:
	.zero		1
	.type		_ZN34_INTERNAL_f106a46a_4_k_cu_9c48795c4cuda3std6ranges3__45__cpo8distanceE,@object
	.size		_ZN34_INTERNAL_f106a46a_4_k_cu_9c48795c4cuda3std6ranges3__45__cpo8distanceE,(_ZN34_INTERNAL_f106a46a_4_k_cu_9c48795c6thrust24THRUST_300001_SM_1000_NS12placeholders2_4E - _ZN34_INTERNAL_f106a46a_4_k_cu_9c48795c4cuda3std6ranges3__45__cpo8distanceE)
_ZN34_INTERNAL_f106a46a_4_k_cu_9c48795c4cuda3std6ranges3__45__cpo8distanceE:
	.zero		1
	.type		_ZN34_INTERNAL_f106a46a_4_k_cu_9c48795c6thrust24THRUST_300001_SM_1000_NS12placeholders2_4E,@object
	.size		_ZN34_INTERNAL_f106a46a_4_k_cu_9c48795c6thrust24THRUST_300001_SM_1000_NS12placeholders2_4E,(_ZN34_INTERNAL_f106a46a_4_k_cu_9c48795c4cuda3std3__45__cpo6rbeginE - _ZN34_INTERNAL_f106a46a_4_k_cu_9c48795c6thrust24THRUST_300001_SM_1000_NS12placeholders2_4E)
_ZN34_INTERNAL_f106a46a_4_k_cu_9c48795c6thrust24THRUST_300001_SM_1000_NS12placeholders2_4E:
	.zero		1
	.type		_ZN34_INTERNAL_f106a46a_4_k_cu_9c48795c4cuda3std3__45__cpo6rbeginE,@object
	.size		_ZN34_INTERNAL_f106a46a_4_k_cu_9c48795c4cuda3std3__45__cpo6rbeginE,(_ZN34_INTERNAL_f106a46a_4_k_cu_9c48795c4cuda3std6ranges3__45__cpo7advanceE - _ZN34_INTERNAL_f106a46a_4_k_cu_9c48795c4cuda3std3__45__cpo6rbeginE)
_ZN34_INTERNAL_f106a46a_4_k_cu_9c48795c4cuda3std3__45__cpo6rbeginE:
	.zero		1
	.type		_ZN34_INTERNAL_f106a46a_4_k_cu_9c48795c4cuda3std6ranges3__45__cpo7advanceE,@object
	.size		_ZN34_INTERNAL_f106a46a_4_k_cu_9c48795c4cuda3std6ranges3__45__cpo7advanceE,(_ZN34_INTERNAL_f106a46a_4_k_cu_9c48795c6thrust24THRUST_300001_SM_1000_NS12placeholders3_10E - _ZN34_INTERNAL_f106a46a_4_k_cu_9c48795c4cuda3std6ranges3__45__cpo7advanceE)
_ZN34_INTERNAL_f106a46a_4_k_cu_9c48795c4cuda3std6ranges3__45__cpo7advanceE:
	.zero		1
	.type		_ZN34_INTERNAL_f106a46a_4_k_cu_9c48795c6thrust24THRUST_300001_SM_1000_NS12placeholders3_10E,@object
	.size		_ZN34_INTERNAL_f106a46a_4_k_cu_9c48795c6thrust24THRUST_300001_SM_1000_NS12placeholders3_10E,(_ZN34_INTERNAL_f106a46a_4_k_cu_9c48795c4cuda3std3__48in_placeE - _ZN34_INTERNAL_f106a46a_4_k_cu_9c48795c6thrust24THRUST_300001_SM_1000_NS12placeholders3_10E)
_ZN34_INTERNAL_f106a46a_4_k_cu_9c48795c6thrust24THRUST_300001_SM_1000_NS12placeholders3_10E:
	.zero		1
	.type		_ZN34_INTERNAL_f106a46a_4_k_cu_9c48795c4cuda3std3__48in_placeE,@object
	.size		_ZN34_INTERNAL_f106a46a_4_k_cu_9c48795c4cuda3std3__48in_placeE,(_ZN34_INTERNAL_f106a46a_4_k_cu_9c48795c4cuda3std6ranges3__45__cpo4sizeE - _ZN34_INTERNAL_f106a46a_4_k_cu_9c48795c4cuda3std3__48in_placeE)
_ZN34_INTERNAL_f106a46a_4_k_cu_9c48795c4cuda3std3__48in_placeE:
	.zero		1
	.type		_ZN34_INTERNAL_f106a46a_4_k_cu_9c48795c4cuda3std6ranges3__45__cpo4sizeE,@object
	.size		_ZN34_INTERNAL_f106a46a_4_k_cu_9c48795c4cuda3std6ranges3__45__cpo4sizeE,(_ZN34_INTERNAL_f106a46a_4_k_cu_9c48795c6thrust24THRUST_300001_SM_1000_NS12placeholders2_2E - _ZN34_INTERNAL_f106a46a_4_k_cu_9c48795c4cuda3std6ranges3__45__cpo4sizeE)
_ZN34_INTERNAL_f106a46a_4_k_cu_9c48795c4cuda3std6ranges3__45__cpo4sizeE:
	.zero		1
	.type		_ZN34_INTERNAL_f106a46a_4_k_cu_9c48795c6thrust24THRUST_300001_SM_1000_NS12placeholders2_2E,@object
	.size		_ZN34_INTERNAL_f106a46a_4_k_cu_9c48795c6thrust24THRUST_300001_SM_1000_NS12placeholders2_2E,(_ZN34_INTERNAL_f106a46a_4_k_cu_9c48795c4cuda3std3__45__cpo6cbeginE - _ZN34_INTERNAL_f106a46a_4_k_cu_9c48795c6thrust24THRUST_300001_SM_1000_NS12placeholders2_2E)
_ZN34_INTERNAL_f106a46a_4_k_cu_9c48795c6thrust24THRUST_300001_SM_1000_NS12placeholders2_2E:
	.zero		1
	.type		_ZN34_INTERNAL_f106a46a_4_k_cu_9c48795c4cuda3std3__45__cpo6cbeginE,@object
	.size		_ZN34_INTERNAL_f106a46a_4_k_cu_9c48795c4cuda3std3__45__cpo6cbeginE,(_ZN34_INTERNAL_f106a46a_4_k_cu_9c48795c4cuda3std6ranges3__45__cpo6cbeginE - _ZN34_INTERNAL_f106a46a_4_k_cu_9c48795c4cuda3std3__45__cpo6cbeginE)
_ZN34_INTERNAL_f106a46a_4_k_cu_9c48795c4cuda3std3__45__cpo6cbeginE:
	.zero		1
	.type		_ZN34_INTERNAL_f106a46a_4_k_cu_9c48795c4cuda3std6ranges3__45__cpo6cbeginE,@object
	.size		_ZN34_INTERNAL_f106a46a_4_k_cu_9c48795c4cuda3std6ranges3__45__cpo6cbeginE,(_ZN34_INTERNAL_f106a46a_4_k_cu_9c48795c6thrust24THRUST_300001_SM_1000_NS12placeholders2_6E - _ZN34_INTERNAL_f106a46a_4_k_cu_9c48795c4cuda3std6ranges3__45__cpo6cbeginE)
_ZN34_INTERNAL_f106a46a_4_k_cu_9c48795c4cuda3std6ranges3__45__cpo6cbeginE:
	.zero		1
	.type		_ZN34_INTERNAL_f106a46a_4_k_cu_9c48795c6thrust24THRUST_300001_SM_1000_NS12placeholders2_6E,@object
	.size		_ZN34_INTERNAL_f106a46a_4_k_cu_9c48795c6thrust24THRUST_300001_SM_1000_NS12placeholders2_6E,(_ZN34_INTERNAL_f106a46a_4_k_cu_9c48795c4cuda3std3__45__cpo7crbeginE - _ZN34_INTERNAL_f106a46a_4_k_cu_9c48795c6thrust24THRUST_300001_SM_1000_NS12placeholders2_6E)
_ZN34_INTERNAL_f106a46a_4_k_cu_9c48795c6thrust24THRUST_300001_SM_1000_NS12placeholders2_6E:
	.zero		1
	.type		_ZN34_INTERNAL_f106a46a_4_k_cu_9c48795c4cuda3std3__45__cpo7crbeginE,@object
	.size		_ZN34_INTERNAL_f106a46a_4_k_cu_9c48795c4cuda3std3__45__cpo7crbeginE,(_ZN34_INTERNAL_f106a46a_4_k_cu_9c48795c4cuda3std6ranges3__45__cpo4nextE - _ZN34_INTERNAL_f106a46a_4_k_cu_9c48795c4cuda3std3__45__cpo7crbeginE)
_ZN34_INTERNAL_f106a46a_4_k_cu_9c48795c4cuda3std3__45__cpo7crbeginE:
	.zero		1
	.type		_ZN34_INTERNAL_f106a46a_4_k_cu_9c48795c4cuda3std6ranges3__45__cpo4nextE,@object
	.size		_ZN34_INTERNAL_f106a46a_4_k_cu_9c48795c4cuda3std6ranges3__45__cpo4nextE,(_ZN34_INTERNAL_f106a46a_4_k_cu_9c48795c4cuda3std6ranges3__45__cpo4swapE - _ZN34_INTERNAL_f106a46a_4_k_cu_9c48795c4cuda3std6ranges3__45__cpo4nextE)
_ZN34_INTERNAL_f106a46a_4_k_cu_9c48795c4cuda3std6ranges3__45__cpo4nextE:
	.zero		1
	.type		_ZN34_INTERNAL_f106a46a_4_k_cu_9c48795c4cuda3std6ranges3__45__cpo4swapE,@object
	.size		_ZN34_INTERNAL_f106a46a_4_k_cu_9c48795c4cuda3std6ranges3__45__cpo4swapE,(_ZN34_INTERNAL_f106a46a_4_k_cu_9c48795c6thrust24THRUST_300001_SM_1000_NS8cuda_cub10par_nosyncE - _ZN34_INTERNAL_f106a46a_4_k_cu_9c48795c4cuda3std6ranges3__45__cpo4swapE)
_ZN34_INTERNAL_f106a46a_4_k_cu_9c48795c4cuda3std6ranges3__45__cpo4swapE:
	.zero		1
	.type		_ZN34_INTERNAL_f106a46a_4_k_cu_9c48795c6thrust24THRUST_300001_SM_1000_NS8cuda_cub10par_nosyncE,@object
	.size		_ZN34_INTERNAL_f106a46a_4_k_cu_9c48795c6thrust24THRUST_300001_SM_1000_NS8cuda_cub10par_nosyncE,(_ZN34_INTERNAL_f106a46a_4_k_cu_9c48795c6thrust24THRUST_300001_SM_1000_NS3seqE - _ZN34_INTERNAL_f106a46a_4_k_cu_9c48795c6thrust24THRUST_300001_SM_1000_NS8cuda_cub10par_nosyncE)
_ZN34_INTERNAL_f106a46a_4_k_cu_9c48795c6thrust24THRUST_300001_SM_1000_NS8cuda_cub10par_nosyncE:
	.zero		1
	.type		_ZN34_INTERNAL_f106a46a_4_k_cu_9c48795c6thrust24THRUST_300001_SM_1000_NS3seqE,@object
	.size		_ZN34_INTERNAL_f106a46a_4_k_cu_9c48795c6thrust24THRUST_300001_SM_1000_NS3seqE,(_ZN34_INTERNAL_f106a46a_4_k_cu_9c48795c4cuda3std3__420unreachable_sentinelE - _ZN34_INTERNAL_f106a46a_4_k_cu_9c48795c6thrust24THRUST_300001_SM_1000_NS3seqE)
_ZN34_INTERNAL_f106a46a_4_k_cu_9c48795c6thrust24THRUST_300001_SM_1000_NS3seqE:
	.zero		1
	.type		_ZN34_INTERNAL_f106a46a_4_k_cu_9c48795c4cuda3std3__420unreachable_sentinelE,@object
	.size		_ZN34_INTERNAL_f106a46a_4_k_cu_9c48795c4cuda3std3__420unreachable_sentinelE,(_ZN34_INTERNAL_f106a46a_4_k_cu_9c48795c4cuda3std6ranges3__45__cpo5ssizeE - _ZN34_INTERNAL_f106a46a_4_k_cu_9c48795c4cuda3std3__420unreachable_sentinelE)
_ZN34_INTERNAL_f106a46a_4_k_cu_9c48795c4cuda3std3__420unreachable_sentinelE:
	.zero		1
	.type		_ZN34_INTERNAL_f106a46a_4_k_cu_9c48795c4cuda3std6ranges3__45__cpo5ssizeE,@object
	.size		_ZN34_INTERNAL_f106a46a_4_k_cu_9c48795c4cuda3std6ranges3__45__cpo5ssizeE,(_ZN34_INTERNAL_f106a46a_4_k_cu_9c48795c6thrust24THRUST_300001_SM_1000_NS12placeholders2_3E - _ZN34_INTERNAL_f106a46a_4_k_cu_9c48795c4cuda3std6ranges3__45__cpo5ssizeE)
_ZN34_INTERNAL_f106a46a_4_k_cu_9c48795c4cuda3std6ranges3__45__cpo5ssizeE:
	.zero		1
	.type		_ZN34_INTERNAL_f106a46a_4_k_cu_9c48795c6thrust24THRUST_300001_SM_1000_NS12placeholders2_3E,@object
	.size		_ZN34_INTERNAL_f106a46a_4_k_cu_9c48795c6thrust24THRUST_300001_SM_1000_NS12placeholders2_3E,(_ZN34_INTERNAL_f106a46a_4_k_cu_9c48795c4cuda3std3__45__cpo4cendE - _ZN34_INTERNAL_f106a46a_4_k_cu_9c48795c6thrust24THRUST_300001_SM_1000_NS12placeholders2_3E)
_ZN34_INTERNAL_f106a46a_4_k_cu_9c48795c6thrust24THRUST_300001_SM_1000_NS12placeholders2_3E:
	.zero		1
	.type		_ZN34_INTERNAL_f106a46a_4_k_cu_9c48795c4cuda3std3__45__cpo4cendE,@object
	.size		_ZN34_INTERNAL_f106a46a_4_k_cu_9c48795c4cuda3std3__45__cpo4cendE,(_ZN34_INTERNAL_f106a46a_4_k_cu_9c48795c4cuda3std6ranges3__45__cpo4cendE - _ZN34_INTERNAL_f106a46a_4_k_cu_9c48795c4cuda3std3__45__cpo4cendE)
_ZN34_INTERNAL_f106a46a_4_k_cu_9c48795c4cuda3std3__45__cpo4cendE:
	.zero		1
	.type		_ZN34_INTERNAL_f106a46a_4_k_cu_9c48795c4cuda3std6ranges3__45__cpo4cendE,@object
	.size		_ZN34_INTERNAL_f106a46a_4_k_cu_9c48795c4cuda3std6ranges3__45__cpo4cendE,(_ZN34_INTERNAL_f106a46a_4_k_cu_9c48795c6thrust24THRUST_300001_SM_1000_NS12placeholders2_7E - _ZN34_INTERNAL_f106a46a_4_k_cu_9c48795c4cuda3std6ranges3__45__cpo4cendE)
_ZN34_INTERNAL_f106a46a_4_k_cu_9c48795c4cuda3std6ranges3__45__cpo4cendE:
	.zero		1
	.type		_ZN34_INTERNAL_f106a46a_4_k_cu_9c48795c6thrust24THRUST_300001_SM_1000_NS12placeholders2_7E,@object
	.size		_ZN34_INTERNAL_f106a46a_4_k_cu_9c48795c6thrust24THRUST_300001_SM_1000_NS12placeholders2_7E,(_ZN34_INTERNAL_f106a46a_4_k_cu_9c48795c4cuda3std3__45__cpo5crendE - _ZN34_INTERNAL_f106a46a_4_k_cu_9c48795c6thrust24THRUST_300001_SM_1000_NS12placeholders2_7E)
_ZN34_INTERNAL_f106a46a_4_k_cu_9c48795c6thrust24THRUST_300001_SM_1000_NS12placeholders2_7E:
	.zero		1
	.type		_ZN34_INTERNAL_f106a46a_4_k_cu_9c48795c4cuda3std3__45__cpo5crendE,@object
	.size		_ZN34_INTERNAL_f106a46a_4_k_cu_9c48795c4cuda3std3__45__cpo5crendE,(_ZN34_INTERNAL_f106a46a_4_k_cu_9c48795c4cuda3std6ranges3__45__cpo4prevE - _ZN34_INTERNAL_f106a46a_4_k_cu_9c48795c4cuda3std3__45__cpo5crendE)
_ZN34_INTERNAL_f106a46a_4_k_cu_9c48795c4cuda3std3__45__cpo5crendE:
	.zero		1
	.type		_ZN34_INTERNAL_f106a46a_4_k_cu_9c48795c4cuda3std6ranges3__45__cpo4prevE,@object
	.size		_ZN34_INTERNAL_f106a46a_4_k_cu_9c48795c4cuda3std6ranges3__45__cpo4prevE,(_ZN34_INTERNAL_f106a46a_4_k_cu_9c48795c4cuda3std6ranges3__45__cpo9iter_moveE - _ZN34_INTERNAL_f106a46a_4_k_cu_9c48795c4cuda3std6ranges3__45__cpo4prevE)
_ZN34_INTERNAL_f106a46a_4_k_cu_9c48795c4cuda3std6ranges3__45__cpo4prevE:
	.zero		1
	.type		_ZN34_INTERNAL_f106a46a_4_k_cu_9c48795c4cuda3std6ranges3__45__cpo9iter_moveE,@object
	.size		_ZN34_INTERNAL_f106a46a_4_k_cu_9c48795c4cuda3std6ranges3__45__cpo9iter_moveE,(_ZN34_INTERNAL_f106a46a_4_k_cu_9c48795c6thrust24THRUST_300001_SM_1000_NS6system6detail10sequential3seqE - _ZN34_INTERNAL_f106a46a_4_k_cu_9c48795c4cuda3std6ranges3__45__cpo9iter_moveE)
_ZN34_INTERNAL_f106a46a_4_k_cu_9c48795c4cuda3std6ranges3__45__cpo9iter_moveE:
	.zero		1
	.type		_ZN34_INTERNAL_f106a46a_4_k_cu_9c48795c6thrust24THRUST_300001_SM_1000_NS6system6detail10sequential3seqE,@object
	.size		_ZN34_INTERNAL_f106a46a_4_k_cu_9c48795c6thrust24THRUST_300001_SM_1000_NS6system6detail10sequential3seqE,(_ZN34_INTERNAL_f106a46a_4_k_cu_9c48795c6thrust24THRUST_300001_SM_1000_NS12placeholders2_9E - _ZN34_INTERNAL_f106a46a_4_k_cu_9c48795c6thrust24THRUST_300001_SM_1000_NS6system6detail10sequential3seqE)
_ZN34_INTERNAL_f106a46a_4_k_cu_9c48795c6thrust24THRUST_300001_SM_1000_NS6system6detail10sequential3seqE:
	.zero		1
	.type		_ZN34_INTERNAL_f106a46a_4_k_cu_9c48795c6thrust24THRUST_300001_SM_1000_NS12placeholders2_9E,@object
	.size		_ZN34_INTERNAL_f106a46a_4_k_cu_9c48795c6thrust24THRUST_300001_SM_1000_NS12placeholders2_9E,(_ZN34_INTERNAL_f106a46a_4_k_cu_9c48795c4cuda3std3__419piecewise_constructE - _ZN34_INTERNAL_f106a46a_4_k_cu_9c48795c6thrust24THRUST_300001_SM_1000_NS12placeholders2_9E)
_ZN34_INTERNAL_f106a46a_4_k_cu_9c48795c6thrust24THRUST_300001_SM_1000_NS12placeholders2_9E:
	.zero		1
	.type		_ZN34_INTERNAL_f106a46a_4_k_cu_9c48795c4cuda3std3__419piecewise_constructE,@object
	.size		_ZN34_INTERNAL_f106a46a_4_k_cu_9c48795c4cuda3std3__419piecewise_constructE,(_ZN34_INTERNAL_f106a46a_4_k_cu_9c48795c4cuda3std6ranges3__45__cpo5cdataE - _ZN34_INTERNAL_f106a46a_4_k_cu_9c48795c4cuda3std3__419piecewise_constructE)
_ZN34_INTERNAL_f106a46a_4_k_cu_9c48795c4cuda3std3__419piecewise_constructE:
	.zero		1
	.type		_ZN34_INTERNAL_f106a46a_4_k_cu_9c48795c4cuda3std6ranges3__45__cpo5cdataE,@object
	.size		_ZN34_INTERNAL_f106a46a_4_k_cu_9c48795c4cuda3std6ranges3__45__cpo5cdataE,(_ZN34_INTERNAL_f106a46a_4_k_cu_9c48795c6thrust24THRUST_300001_SM_1000_NS12placeholders2_1E - _ZN34_INTERNAL_f106a46a_4_k_cu_9c48795c4cuda3std6ranges3__45__cpo5cdataE)
_ZN34_INTERNAL_f106a46a_4_k_cu_9c48795c4cuda3std6ranges3__45__cpo5cdataE:
	.zero		1
	.type		_ZN34_INTERNAL_f106a46a_4_k_cu_9c48795c6thrust24THRUST_300001_SM_1000_NS12placeholders2_1E,@object
	.size		_ZN34_INTERNAL_f106a46a_4_k_cu_9c48795c6thrust24THRUST_300001_SM_1000_NS12placeholders2_1E,(_ZN34_INTERNAL_f106a46a_4_k_cu_9c48795c4cuda3std3__45__cpo3endE - _ZN34_INTERNAL_f106a46a_4_k_cu_9c48795c6thrust24THRUST_300001_SM_1000_NS12placeholders2_1E)
_ZN34_INTERNAL_f106a46a_4_k_cu_9c48795c6thrust24THRUST_300001_SM_1000_NS12placeholders2_1E:
	.zero		1
	.type		_ZN34_INTERNAL_f106a46a_4_k_cu_9c48795c4cuda3std3__45__cpo3endE,@object
	.size		_ZN34_INTERNAL_f106a46a_4_k_cu_9c48795c4cuda3std3__45__cpo3endE,(_ZN34_INTERNAL_f106a46a_4_k_cu_9c48795c4cuda3std6ranges3__45__cpo3endE - _ZN34_INTERNAL_f106a46a_4_k_cu_9c48795c4cuda3std3__45__cpo3endE)
_ZN34_INTERNAL_f106a46a_4_k_cu_9c48795c4cuda3std3__45__cpo3endE:
	.zero		1
	.type		_ZN34_INTERNAL_f106a46a_4_k_cu_9c48795c4cuda3std6ranges3__45__cpo3endE,@object
	.size		_ZN34_INTERNAL_f106a46a_4_k_cu_9c48795c4cuda3std6ranges3__45__cpo3endE,(_ZN34_INTERNAL_f106a46a_4_k_cu_9c48795c6thrust24THRUST_300001_SM_1000_NS12placeholders2_5E - _ZN34_INTERNAL_f106a46a_4_k_cu_9c48795c4cuda3std6ranges3__45__cpo3endE)
_ZN34_INTERNAL_f106a46a_4_k_cu_9c48795c4cuda3std6ranges3__45__cpo3endE:
	.zero		1
	.type		_ZN34_INTERNAL_f106a46a_4_k_cu_9c48795c6thrust24THRUST_300001_SM_1000_NS12placeholders2_5E,@object
	.size		_ZN34_INTERNAL_f106a46a_4_k_cu_9c48795c6thrust24THRUST_300001_SM_1000_NS12placeholders2_5E,(_ZN34_INTERNAL_f106a46a_4_k_cu_9c48795c4cuda3std3__45__cpo4rendE - _ZN34_INTERNAL_f106a46a_4_k_cu_9c48795c6thrust24THRUST_300001_SM_1000_NS12placeholders2_5E)
_ZN34_INTERNAL_f106a46a_4_k_cu_9c48795c6thrust24THRUST_300001_SM_1000_NS12placeholders2_5E:
	.zero		1
	.type		_ZN34_INTERNAL_f106a46a_4_k_cu_9c48795c4cuda3std3__45__cpo4rendE,@object
	.size		_ZN34_INTERNAL_f106a46a_4_k_cu_9c48795c4cuda3std3__45__cpo4rendE,(_ZN34_INTERNAL_f106a46a_4_k_cu_9c48795c4cuda3std6ranges3__45__cpo9iter_swapE - _ZN34_INTERNAL_f106a46a_4_k_cu_9c48795c4cuda3std3__45__cpo4rendE)
_ZN34_INTERNAL_f106a46a_4_k_cu_9c48795c4cuda3std3__45__cpo4rendE:
	.zero		1
	.type		_ZN34_INTERNAL_f106a46a_4_k_cu_9c48795c4cuda3std6ranges3__45__cpo9iter_swapE,@object
	.size		_ZN34_INTERNAL_f106a46a_4_k_cu_9c48795c4cuda3std6ranges3__45__cpo9iter_swapE,(_ZN34_INTERNAL_f106a46a_4_k_cu_9c48795c4cuda3std3__48unexpectE - _ZN34_INTERNAL_f106a46a_4_k_cu_9c48795c4cuda3std6ranges3__45__cpo9iter_swapE)
_ZN34_INTERNAL_f106a46a_4_k_cu_9c48795c4cuda3std6ranges3__45__cpo9iter_swapE:
	.zero		1
	.type		_ZN34_INTERNAL_f106a46a_4_k_cu_9c48795c4cuda3std3__48unexpectE,@object
	.size		_ZN34_INTERNAL_f106a46a_4_k_cu_9c48795c4cuda3std3__48unexpectE,(_ZN34_INTERNAL_f106a46a_4_k_cu_9c48795c6thrust24THRUST_300001_SM_1000_NS8cuda_cub3parE - _ZN34_INTERNAL_f106a46a_4_k_cu_9c48795c4cuda3std3__48unexpectE)
_ZN34_INTERNAL_f106a46a_4_k_cu_9c48795c4cuda3std3__48unexpectE:
	.zero		1
	.type		_ZN34_INTERNAL_f106a46a_4_k_cu_9c48795c6thrust24THRUST_300001_SM_1000_NS8cuda_cub3parE,@object
	.size		_ZN34_INTERNAL_f106a46a_4_k_cu_9c48795c6thrust24THRUST_300001_SM_1000_NS8cuda_cub3parE,(.L_29 - _ZN34_INTERNAL_f106a46a_4_k_cu_9c48795c6thrust24THRUST_300001_SM_1000_NS8cuda_cub3parE)
_ZN34_INTERNAL_f106a46a_4_k_cu_9c48795c6thrust24THRUST_300001_SM_1000_NS8cuda_cub3parE:
	.zero		1
.L_29:


//--------------------- .nv.shared._ZN3cub18CUB_300001_SM_10006detail6reduce18DeviceReduceKernelINS2_10policy_hubIiyN4cuda3std3__44plusIiEEE10Policy1000EPiyS9_iNS7_10__identityEEEvT0_PT3_T1_NS0_13GridEvenShareISH_EET2_T4_ --------------------------
	.section	.nv.shared._ZN3cub18CUB_300001_SM_10006detail6reduce18DeviceReduceKernelINS2_10policy_hubIiyN4cuda3std3__44plusIiEEE10Policy1000EPiyS9_iNS7_10__identityEEEvT0_PT3_T1_NS0_13GridEvenShareISH_EET2_T4_,"aw",@nobits
	.sectionflags	@""
	.align	16
.nv.shared._ZN3cub18CUB_300001_SM_10006detail6reduce18DeviceReduceKernelINS2_10policy_hubIiyN4cuda3std3__44plusIiEEE10Policy1000EPiyS9_iNS7_10__identityEEEvT0_PT3_T1_NS0_13GridEvenShareISH_EET2_T4_:
	.zero		1072


//--------------------- .nv.shared._ZN3cub18CUB_300001_SM_10006detail6reduce28DeviceReduceSingleTileKernelINS2_10policy_hubIiyN4cuda3std3__44plusIiEEE10Policy1000EPiSC_yS9_iiNS7_10__identityEEEvT0_T1_T2_T3_T4_T6_ --------------------------
	.section	.nv.shared._ZN3cub18CUB_300001_SM_10006detail6reduce28DeviceReduceSingleTileKernelINS2_10policy_hubIiyN4cuda3std3__44plusIiEEE10Policy1000EPiSC_yS9_iiNS7_10__identityEEEvT0_T1_T2_T3_T4_T6_,"aw",@nobits
	.sectionflags	@""
	.align	16
.nv.shared._ZN3cub18CUB_300001_SM_10006detail6reduce28DeviceReduceSingleTileKernelINS2_10policy_hubIiyN4cuda3std3__44plusIiEEE10Policy1000EPiSC_yS9_iiNS7_10__identityEEEvT0_T1_T2_T3_T4_T6_:
	.zero		1072


//--------------------- .nv.shared._ZN3cub18CUB_300001_SM_10006detail6reduce28DeviceReduceSingleTileKernelINS2_10policy_hubIijN4cuda3std3__44plusIiEEE10Policy1000EPiSC_iS9_iiNS7_10__identityEEEvT0_T1_T2_T3_T4_T6_ --------------------------
	.section	.nv.shared._ZN3cub18CUB_300001_SM_10006detail6reduce28DeviceReduceSingleTileKernelINS2_10policy_hubIijN4cuda3std3__44plusIiEEE10Policy1000EPiSC_iS9_iiNS7_10__identityEEEvT0_T1_T2_T3_T4_T6_,"aw",@nobits
	.sectionflags	@""
	.align	16
.nv.shared._ZN3cub18CUB_300001_SM_10006detail6reduce28DeviceReduceSingleTileKernelINS2_10policy_hubIijN4cuda3std3__44plusIiEEE10Policy1000EPiSC_iS9_iiNS7_10__identityEEEvT0_T1_T2_T3_T4_T6_:
	.zero		1072


//--------------------- .nv.shared._ZN3cub18CUB_300001_SM_10006detail6reduce18DeviceReduceKernelINS2_10policy_hubIijN4cuda3std3__44plusIiEEE10Policy1000EPijS9_iNS7_10__identityEEEvT0_PT3_T1_NS0_13GridEvenShareISH_EET2_T4_ --------------------------
	.section	.nv.shared._ZN3cub18CUB_300001_SM_10006detail6reduce18DeviceReduceKernelINS2_10policy_hubIijN4cuda3std3__44plusIiEEE10Policy1000EPijS9_iNS7_10__identityEEEvT0_PT3_T1_NS0_13GridEvenShareISH_EET2_T4_,"aw",@nobits
	.sectionflags	@""
	.align	16
.nv.shared._ZN3cub18CUB_300001_SM_10006detail6reduce18DeviceReduceKernelINS2_10policy_hubIijN4cuda3std3__44plusIiEEE10Policy1000EPijS9_iNS7_10__identityEEEvT0_PT3_T1_NS0_13GridEvenShareISH_EET2_T4_:
	.zero		1072


//--------------------- .nv.shared._ZN3cub18CUB_300001_SM_10006detail6reduce28DeviceReduceSingleTileKernelINS2_10policy_hubIijN4cuda3std3__44plusIiEEE10Policy1000EPiSC_jS9_iiNS7_10__identityEEEvT0_T1_T2_T3_T4_T6_ --------------------------
	.section	.nv.shared._ZN3cub18CUB_300001_SM_10006detail6reduce28DeviceReduceSingleTileKernelINS2_10policy_hubIijN4cuda3std3__44plusIiEEE10Policy1000EPiSC_jS9_iiNS7_10__identityEEEvT0_T1_T2_T3_T4_T6_,"aw",@nobits
	.sectionflags	@""
	.align	16
.nv.shared._ZN3cub18CUB_300001_SM_10006detail6reduce28DeviceReduceSingleTileKernelINS2_10policy_hubIijN4cuda3std3__44plusIiEEE10Policy1000EPiSC_jS9_iiNS7_10__identityEEEvT0_T1_T2_T3_T4_T6_:
	.zero		1072


//--------------------- .nv.shared._ZN3cub18CUB_300001_SM_10006detail4scan16DeviceScanKernelINS2_10policy_hubIiiimN4cuda3std3__44plusIvEEE10Policy1000EPiSC_NS0_13ScanTileStateIiLb1EEES9_NS1_10InputValueIiSC_EEmiLb0EiEEvT0_T1_T2_iT3_T4_T5_ --------------------------
	.section	.nv.shared._ZN3cub18CUB_300001_SM_10006detail4scan16DeviceScanKernelINS2_10policy_hubIiiimN4cuda3std3__44plusIvEEE10Policy1000EPiSC_NS0_13ScanTileStateIiLb1EEES9_NS1_10InputValueIiSC_EEmiLb0EiEEvT0_T1_T2_iT3_T4_T5_,"aw",@nobits
	.sectionflags	@""
	.align	16
.nv.shared._ZN3cub18CUB_300001_SM_10006detail4scan16DeviceScanKernelINS2_10policy_hubIiiimN4cuda3std3__44plusIvEEE10Policy1000EPiSC_NS0_13ScanTileStateIiLb1EEES9_NS1_10InputValueIiSC_EEmiLb0EiEEvT0_T1_T2_iT3_T4_T5_:
	.zero		32656


//--------------------- .nv.shared._ZN3cub18CUB_300001_SM_10006detail4scan16DeviceScanKernelINS2_10policy_hubIiiijN4cuda3std3__44plusIvEEE10Policy1000EPiSC_NS0_13ScanTileStateIiLb1EEES9_NS1_10InputValueIiSC_EEjiLb0EiEEvT0_T1_T2_iT3_T4_T5_ --------------------------
	.section	.nv.shared._ZN3cub18CUB_300001_SM_10006detail4scan16DeviceScanKernelINS2_10policy_hubIiiijN4cuda3std3__44plusIvEEE10Policy1000EPiSC_NS0_13ScanTileStateIiLb1EEES9_NS1_10InputValueIiSC_EEjiLb0EiEEvT0_T1_T2_iT3_T4_T5_,"aw",@nobits
	.sectionflags	@""
	.align	16
.nv.shared._ZN3cub18CUB_300001_SM_10006detail4scan16DeviceScanKernelINS2_10policy_hubIiiijN4cuda3std3__44plusIvEEE10Policy1000EPiSC_NS0_13ScanTileStateIiLb1EEES9_NS1_10InputValueIiSC_EEjiLb0EiEEvT0_T1_T2_iT3_T4_T5_:
	.zero		34832


//--------------------- .nv.shared._ZN3cub18CUB_300001_SM_10006detail4scan20DeviceScanInitKernelINS0_13ScanTileStateIiLb1EEEEEvT_i --------------------------
	.section	.nv.shared._ZN3cub18CUB_300001_SM_10006detail4scan20DeviceScanInitKernelINS0_13ScanTileStateIiLb1EEEEEvT_i,"aw",@nobits
	.sectionflags	@""
	.align	16
	.zero		1024


//--------------------- .nv.shared._ZN3cub18CUB_300001_SM_10006detail5merge19device_merge_kernelINS2_10policy_hubI6EntityNS0_8NullTypeEE9policy600EPS5_PS6_S9_SA_S9_SA_l3cmpEEvT0_T1_T6_T2_T3_SE_T4_T5_T7_PSE_NS1_7vsmem_tE --------------------------
	.section	.nv.shared._ZN3cub18CUB_300001_SM_10006detail5merge19device_merge_kernelINS2_10policy_hubI6EntityNS0_8NullTypeEE9policy600EPS5_PS6_S9_SA_S9_SA_l3cmpEEvT0_T1_T6_T2_T3_SE_T4_T5_T7_PSE_NS1_7vsmem_tE,"aw",@nobits
	.sectionflags	@""
	.align	16
.nv.shared._ZN3cub18CUB_300001_SM_10006detail5merge19device_merge_kernelINS2_10policy_hubI6EntityNS0_8NullTypeEE9policy600EPS5_PS6_S9_SA_S9_SA_l3cmpEEvT0_T1_T6_T2_T3_SE_T4_T5_T7_PSE_NS1_7vsmem_tE:
	.zero		29712


//--------------------- .nv.shared._ZN3cub18CUB_300001_SM_10006detail5merge34device_partition_merge_path_kernelINS2_10policy_hubI6EntityNS0_8NullTypeEE9policy600EPS5_PS6_S9_SA_S9_SA_l3cmpEEvT0_T6_T2_SD_SD_PSD_T7_ --------------------------
	.section	.nv.shared._ZN3cub18CUB_300001_SM_10006detail5merge34device_partition_merge_path_kernelINS2_10policy_hubI6EntityNS0_8NullTypeEE9policy600EPS5_PS6_S9_SA_S9_SA_l3cmpEEvT0_T6_T2_SD_SD_PSD_T7_,"aw",@nobits
	.sectionflags	@""
	.align	16
	.zero		1024


//--------------------- .nv.shared._ZN3cub18CUB_300001_SM_10006detail5merge19device_merge_kernelINS2_10policy_hubI6EntityNS0_8NullTypeEE9policy600EPS5_PS6_S9_SA_S9_SA_i3cmpEEvT0_T1_T6_T2_T3_SE_T4_T5_T7_PSE_NS1_7vsmem_tE --------------------------
	.section	.nv.shared._ZN3cub18CUB_300001_SM_10006detail5merge19device_merge_kernelINS2_10policy_hubI6EntityNS0_8NullTypeEE9policy600EPS5_PS6_S9_SA_S9_SA_i3cmpEEvT0_T1_T6_T2_T3_SE_T4_T5_T7_PSE_NS1_7vsmem_tE,"aw",@nobits
	.sectionflags	@""
	.align	16
.nv.shared._ZN3cub18CUB_300001_SM_10006detail5merge19device_merge_kernelINS2_10policy_hubI6EntityNS0_8NullTypeEE9policy600EPS5_PS6_S9_SA_S9_SA_i3cmpEEvT0_T1_T6_T2_T3_SE_T4_T5_T7_PSE_NS1_7vsmem_tE:
	.zero		29712


//--------------------- .nv.shared._ZN3cub18CUB_300001_SM_10006detail5merge34device_partition_merge_path_kernelINS2_10policy_hubI6EntityNS0_8NullTypeEE9policy600EPS5_PS6_S9_SA_S9_SA_i3cmpEEvT0_T6_T2_SD_SD_PSD_T7_ --------------------------
	.section	.nv.shared._ZN3cub18CUB_300001_SM_10006detail5merge34device_partition_merge_path_kernelINS2_10policy_hubI6EntityNS0_8NullTypeEE9policy600EPS5_PS6_S9_SA_S9_SA_i3cmpEEvT0_T6_T2_SD_SD_PSD_T7_,"aw",@nobits
	.sectionflags	@""
	.align	16
	.zero		1024


//--------------------- .nv.shared._ZN3cub18CUB_300001_SM_10006detail10merge_sort26DeviceMergeSortMergeKernelINS2_10policy_hubIP6EntityE9Policy600ES6_PNS0_8NullTypeES6_SA_m3cmpS5_S9_EEvbT2_T3_T4_PT6_PT7_T5_PSE_SE_NS1_7vsmem_tE --------------------------
	.section	.nv.shared._ZN3cub18CUB_300001_SM_10006detail10merge_sort26DeviceMergeSortMergeKernelINS2_10policy_hubIP6EntityE9Policy600ES6_PNS0_8NullTypeES6_SA_m3cmpS5_S9_EEvbT2_T3_T4_PT6_PT7_T5_PSE_SE_NS1_7vsmem_tE,"aw",@nobits
	.sectionflags	@""
	.align	16
.nv.shared._ZN3cub18CUB_300001_SM_10006detail10merge_sort26DeviceMergeSortMergeKernelINS2_10policy_hubIP6EntityE9Policy600ES6_PNS0_8NullTypeES6_SA_m3cmpS5_S9_EEvbT2_T3_T4_PT6_PT7_T5_PSE_SE_NS1_7vsmem_tE:
	.zero		17936


//--------------------- .nv.shared._ZN3cub18CUB_300001_SM_10006detail10merge_sort30DeviceMergeSortPartitionKernelIP6Entitym3cmpS4_EEvbT_PT2_T0_SA_PSA_T1_SA_i --------------------------
	.section	.nv.shared._ZN3cub18CUB_300001_SM_10006detail10merge_sort30DeviceMergeSortPartitionKernelIP6Entitym3cmpS4_EEvbT_PT2_T0_SA_PSA_T1_SA_i,"aw",@nobits
	.sectionflags	@""
	.align	16
	.zero		1024


//--------------------- .nv.shared._ZN3cub18CUB_300001_SM_10006detail10merge_sort30DeviceMergeSortBlockSortKernelINS2_10policy_hubIP6EntityE9Policy600ES6_PNS0_8NullTypeES6_SA_m3cmpS5_S9_EEvbT0_T1_T2_T3_T4_PT6_PT7_T5_NS1_7vsmem_tE --------------------------
	.section	.nv.shared._ZN3cub18CUB_300001_SM_10006detail10merge_sort30DeviceMergeSortBlockSortKernelINS2_10policy_hubIP6EntityE9Policy600ES6_PNS0_8NullTypeES6_SA_m3cmpS5_S9_EEvbT0_T1_T2_T3_T4_PT6_PT7_T5_NS1_7vsmem_tE,"aw",@nobits
	.sectionflags	@""
	.align	16
.nv.shared._ZN3cub18CUB_300001_SM_10006detail10merge_sort30DeviceMergeSortBlockSortKernelINS2_10policy_hubIP6EntityE9Policy600ES6_PNS0_8NullTypeES6_SA_m3cmpS5_S9_EEvbT0_T1_T2_T3_T4_PT6_PT7_T5_NS1_7vsmem_tE:
	.zero		17936


//--------------------- .nv.shared._ZN3cub18CUB_300001_SM_10006detail10merge_sort26DeviceMergeSortMergeKernelINS2_10policy_hubIP6EntityE9Policy600ES6_PNS0_8NullTypeES6_SA_j3cmpS5_S9_EEvbT2_T3_T4_PT6_PT7_T5_PSE_SE_NS1_7vsmem_tE --------------------------
	.section	.nv.shared._ZN3cub18CUB_300001_SM_10006detail10merge_sort26DeviceMergeSortMergeKernelINS2_10policy_hubIP6EntityE9Policy600ES6_PNS0_8NullTypeES6_SA_j3cmpS5_S9_EEvbT2_T3_T4_PT6_PT7_T5_PSE_SE_NS1_7vsmem_tE,"aw",@nobits
	.sectionflags	@""
	.align	16
.nv.shared._ZN3cub18CUB_300001_SM_10006detail10merge_sort26DeviceMergeSortMergeKernelINS2_10policy_hubIP6EntityE9Policy600ES6_PNS0_8NullTypeES6_SA_j3cmpS5_S9_EEvbT2_T3_T4_PT6_PT7_T5_PSE_SE_NS1_7vsmem_tE:
	.zero		17936


//--------------------- .nv.shared._ZN3cub18CUB_300001_SM_10006detail10merge_sort30DeviceMergeSortPartitionKernelIP6Entityj3cmpS4_EEvbT_PT2_T0_SA_PSA_T1_SA_i --------------------------
	.section	.nv.shared._ZN3cub18CUB_300001_SM_10006detail10merge_sort30DeviceMergeSortPartitionKernelIP6Entityj3cmpS4_EEvbT_PT2_T0_SA_PSA_T1_SA_i,"aw",@nobits
	.sectionflags	@""
	.align	16
	.zero		1024


//--------------------- .nv.shared._ZN3cub18CUB_300001_SM_10006detail10merge_sort30DeviceMergeSortBlockSortKernelINS2_10policy_hubIP6EntityE9Policy600ES6_PNS0_8NullTypeES6_SA_j3cmpS5_S9_EEvbT0_T1_T2_T3_T4_PT6_PT7_T5_NS1_7vsmem_tE --------------------------
	.section	.nv.shared._ZN3cub18CUB_300001_SM_10006detail10merge_sort30DeviceMergeSortBlockSortKernelINS2_10policy_hubIP6EntityE9Policy600ES6_PNS0_8NullTypeES6_SA_j3cmpS5_S9_EEvbT0_T1_T2_T3_T4_PT6_PT7_T5_NS1_7vsmem_tE,"aw",@nobits
	.sectionflags	@""
	.align	16
.nv.shared._ZN3cub18CUB_300001_SM_10006detail10merge_sort30DeviceMergeSortBlockSortKernelINS2_10policy_hubIP6EntityE9Policy600ES6_PNS0_8NullTypeES6_SA_j3cmpS5_S9_EEvbT0_T1_T2_T3_T4_PT6_PT7_T5_NS1_7vsmem_tE:
	.zero		17936


//--------------------- .nv.shared._ZN3cub18CUB_300001_SM_10006detail8for_each13static_kernelINS2_12policy_hub_t12policy_500_tElN6thrust24THRUST_300001_SM_1000_NS8cuda_cub6__fill7functorIP6EntitySB_EEEEvT0_T1_ --------------------------
	.section	.nv.shared._ZN3cub18CUB_300001_SM_10006detail8for_each13static_kernelINS2_12policy_hub_t12policy_500_tElN6thrust24THRUST_300001_SM_1000_NS8cuda_cub6__fill7functorIP6EntitySB_EEEEvT0_T1_,"aw",@nobits
	.sectionflags	@""
	.align	16
	.zero		1024


//--------------------- .nv.shared._ZN3cub18CUB_300001_SM_10006detail11EmptyKernelIvEEvv --------------------------
	.section	.nv.shared._ZN3cub18CUB_300001_SM_10006detail11EmptyKernelIvEEvv,"aw",@nobits
	.sectionflags	@""
	.align	16
	.zero		1024


//--------------------- .nv.shared._ZN6thrust24THRUST_300001_SM_1000_NS8cuda_cub4core6detail13_kernel_agentINS1_8__unique11UniqueAgentIP6EntityS8_8is_equaliPiEEJS8_S8_S9_SA_iN3cub18CUB_300001_SM_100013ScanTileStateIiLb1EEEmEEEvDpT0_ --------------------------
	.section	.nv.shared._ZN6thrust24THRUST_300001_SM_1000_NS8cuda_cub4core6detail13_kernel_agentINS1_8__unique11UniqueAgentIP6EntityS8_8is_equaliPiEEJS8_S8_S9_SA_iN3cub18CUB_300001_SM_100013ScanTileStateIiLb1EEEmEEEvDpT0_,"aw",@nobits
	.sectionflags	@""
	.align	16
	.zero		1024


//--------------------- .nv.shared._ZN6thrust24THRUST_300001_SM_1000_NS8cuda_cub4core6detail13_kernel_agentINS1_8__unique9InitAgentIN3cub18CUB_300001_SM_100013ScanTileStateIiLb1EEEPiiEEJSA_mSB_EEEvDpT0_ --------------------------
	.section	.nv.shared._ZN6thrust24THRUST_300001_SM_1000_NS8cuda_cub4core6detail13_kernel_agentINS1_8__unique9InitAgentIN3cub18CUB_300001_SM_100013ScanTileStateIiLb1EEEPiiEEJSA_mSB_EEEvDpT0_,"aw",@nobits
	.sectionflags	@""
	.align	16
	.zero		1024


//--------------------- .nv.shared._Z18get_join_result_arP6EntityiPiiS1_S0_ --------------------------
	.section	.nv.shared._Z18get_join_result_arP6EntityiPiiS1_S0_,"aw",@nobits
	.sectionflags	@""
	.align	16
	.zero		1024


//--------------------- .nv.shared._Z23get_join_result_size_arP6EntitylPilS1_ --------------------------
	.section	.nv.shared._Z23get_join_result_size_arP6EntitylPilS1_,"aw",@nobits
	.sectionflags	@""
	.align	16
	.zero		1024


//--------------------- .nv.shared._Z15get_join_resultP6EntityiS0_iPiS0_ --------------------------
	.section	.nv.shared._Z15get_join_resultP6EntityiS0_iPiS0_,"aw",@nobits
	.sectionflags	@""
	.align	16
	.zero		1024


//--------------------- .nv.shared._Z20get_join_result_sizeP6EntitylS0_lPi --------------------------
	.section	.nv.shared._Z20get_join_result_sizeP6EntitylS0_lPi,"aw",@nobits
	.sectionflags	@""
	.align	16
	.zero		1024


//--------------------- .nv.shared._Z20get_reverse_relationPiliP6Entity --------------------------
	.section	.nv.shared._Z20get_reverse_relationPiliP6Entity,"aw",@nobits
	.sectionflags	@""
	.align	16
	.zero		1024


//--------------------- .nv.shared._Z20negative_fill_structP6Entityl --------------------------
	.section	.nv.shared._Z20negative_fill_structP6Entityl,"aw",@nobits
	.sectionflags	@""
	.align	16
	.zero		1024


//--------------------- .nv.shared._Z11copy_structP6EntitylS0_ --------------------------
	.section	.nv.shared._Z11copy_structP6EntitylS0_,"aw",@nobits
	.sectionflags	@""
	.align	16
	.zero		1024


//--------------------- .nv.shared._Z25initialize_result_t_deltaP6EntityS0_Pili --------------------------
	.section	.nv.shared._Z25initialize_result_t_deltaP6EntityS0_Pili,"aw",@nobits
	.sectionflags	@""
	.align	16
	.zero		1024


//--------------------- .nv.shared._Z16build_hash_tableP6EntitylPili --------------------------
	.section	.nv.shared._Z16build_hash_tableP6EntitylPili,"aw",@nobits
	.sectionflags	@""
	.align	16
	.zero		1024


//--------------------- .nv.constant0._ZN3cub18CUB_300001_SM_10006detail6reduce28DeviceReduceSingleTileKernelINS2_10policy_hubIiyN4cuda3std3__44plusIiEEE10Policy1000EPiSC_iS9_iiNS7_10__identityEEEvT0_T1_T2_T3_T4_T6_ --------------------------
	.section	.nv.constant0._ZN3cub18CUB_300001_SM_10006detail6reduce28DeviceReduceSingleTileKernelINS2_10policy_hubIiyN4cuda3std3__44plusIiEEE10Policy1000EPiSC_iS9_iiNS7_10__identityEEEvT0_T1_T2_T3_T4_T6_,"a",@progbits
	.sectionflags	@""
	.align	4
.nv.constant0._ZN3cub18CUB_300001_SM_10006detail6reduce28DeviceReduceSingleTileKernelINS2_10policy_hubIiyN4cuda3std3__44plusIiEEE10Policy1000EPiSC_iS9_iiNS7_10__identityEEEvT0_T1_T2_T3_T4_T6_:
	.zero		925


//--------------------- .nv.constant0._ZN3cub18CUB_300001_SM_10006detail6reduce18DeviceReduceKernelINS2_10policy_hubIiyN4cuda3std3__44plusIiEEE10Policy1000EPiyS9_iNS7_10__identityEEEvT0_PT3_T1_NS0_13GridEvenShareISH_EET2_T4_ --------------------------
	.section	.nv.constant0._ZN3cub18CUB_300001_SM_10006detail6reduce18DeviceReduceKernelINS2_10policy_hubIiyN4cuda3std3__44plusIiEEE10Policy1000EPiyS9_iNS7_10__identityEEEvT0_PT3_T1_NS0_13GridEvenShareISH_EET2_T4_,"a",@progbits
	.sectionflags	@""
	.align	4
.nv.constant0._ZN3cub18CUB_300001_SM_10006detail6reduce18DeviceReduceKernelINS2_10policy_hubIiyN4cuda3std3__44plusIiEEE10Policy1000EPiyS9_iNS7_10__identityEEEvT0_PT3_T1_NS0_13GridEvenShareISH_EET2_T4_:
	.zero		994


//--------------------- .nv.constant0._ZN3cub18CUB_300001_SM_10006detail6reduce28DeviceReduceSingleTileKernelINS2_10policy_hubIiyN4cuda3std3__44plusIiEEE10Policy1000EPiSC_yS9_iiNS7_10__identityEEEvT0_T1_T2_T3_T4_T6_ --------------------------
	.section	.nv.constant0._ZN3cub18CUB_300001_SM_10006detail6reduce28DeviceReduceSingleTileKernelINS2_10policy_hubIiyN4cuda3std3__44plusIiEEE10Policy1000EPiSC_yS9_iiNS7_10__identityEEEvT0_T1_T2_T3_T4_T6_,"a",@progbits
	.sectionflags	@""
	.align	4
.nv.constant0._ZN3cub18CUB_300001_SM_10006detail6reduce28DeviceReduceSingleTileKernelINS2_10policy_hubIiyN4cuda3std3__44plusIiEEE10Policy1000EPiSC_yS9_iiNS7_10__identityEEEvT0_T1_T2_T3_T4_T6_:
	.zero		929


//--------------------- .nv.constant0._ZN3cub18CUB_300001_SM_10006detail6reduce28DeviceReduceSingleTileKernelINS2_10policy_hubIijN4cuda3std3__44plusIiEEE10Policy1000EPiSC_iS9_iiNS7_10__identityEEEvT0_T1_T2_T3_T4_T6_ --------------------------
	.section	.nv.constant0._ZN3cub18CUB_300001_SM_10006detail6reduce28DeviceReduceSingleTileKernelINS2_10policy_hubIijN4cuda3std3__44plusIiEEE10Policy1000EPiSC_iS9_iiNS7_10__identityEEEvT0_T1_T2_T3_T4_T6_,"a",@progbits
	.sectionflags	@""
	.align	4
.nv.constant0._ZN3cub18CUB_300001_SM_10006detail6reduce28DeviceReduceSingleTileKernelINS2_10policy_hubIijN4cuda3std3__44plusIiEEE10Policy1000EPiSC_iS9_iiNS7_10__identityEEEvT0_T1_T2_T3_T4_T6_:
	.zero		925


//--------------------- .nv.constant0._ZN3cub18CUB_300001_SM_10006detail6reduce18DeviceReduceKernelINS2_10policy_hubIijN4cuda3std3__44plusIiEEE10Policy1000EPijS9_iNS7_10__identityEEEvT0_PT3_T1_NS0_13GridEvenShareISH_EET2_T4_ --------------------------
	.section	.nv.constant0._ZN3cub18CUB_300001_SM_10006detail6reduce18DeviceReduceKernelINS2_10policy_hubIijN4cuda3std3__44plusIiEEE10Policy1000EPijS9_iNS7_10__identityEEEvT0_PT3_T1_NS0_13GridEvenShareISH_EET2_T4_,"a",@progbits
	.sectionflags	@""
	.align	4
.nv.constant0._ZN3cub18CUB_300001_SM_10006detail6reduce18DeviceReduceKernelINS2_10policy_hubIijN4cuda3std3__44plusIiEEE10Policy1000EPijS9_iNS7_10__identityEEEvT0_PT3_T1_NS0_13GridEvenShareISH_EET2_T4_:
	.zero		958


//--------------------- .nv.constant0._ZN3cub18CUB_300001_SM_10006detail6reduce28DeviceReduceSingleTileKernelINS2_10policy_hubIijN4cuda3std3__44plusIiEEE10Policy1000EPiSC_jS9_iiNS7_10__identityEEEvT0_T1_T2_T3_T4_T6_ --------------------------
	.section	.nv.constant0._ZN3cub18CUB_300001_SM_10006detail6reduce28DeviceReduceSingleTileKernelINS2_10policy_hubIijN4cuda3std3__44plusIiEEE10Policy1000EPiSC_jS9_iiNS7_10__identityEEEvT0_T1_T2_T3_T4_T6_,"a",@progbits
	.sectionflags	@""
	.align	4
.nv.constant0._ZN3cub18CUB_300001_SM_10006detail6reduce28DeviceReduceSingleTileKernelINS2_10policy_hubIijN4cuda3std3__44plusIiEEE10Policy1000EPiSC_jS9_iiNS7_10__identityEEEvT0_T1_T2_T3_T4_T6_:
	.zero		925


//--------------------- .nv.constant0._ZN3cub18CUB_300001_SM_10006detail4scan16DeviceScanKernelINS2_10policy_hubIiiimN4cuda3std3__44plusIvEEE10Policy1000EPiSC_NS0_13ScanTileStateIiLb1EEES9_NS1_10InputValueIiSC_EEmiLb0EiEEvT0_T1_T2_iT3_T4_T5_ --------------------------
	.section	.nv.constant0._ZN3cub18CUB_300001_SM_10006detail4scan16DeviceScanKernelINS2_10policy_hubIiiimN4cuda3std3__44plusIvEEE10Policy1000EPiSC_NS0_13ScanTileStateIiLb1EEES9_NS1_10InputValueIiSC_EEmiLb0EiEEvT0_T1_T2_iT3_T4_T5_,"a",@progbits
	.sectionflags	@""
	.align	4
.nv.constant0._ZN3cub18CUB_300001_SM_10006detail4scan16DeviceScanKernelINS2_10policy_hubIiiimN4cuda3std3__44plusIvEEE10Policy1000EPiSC_NS0_13ScanTileStateIiLb1EEES9_NS1_10InputValueIiSC_EEmiLb0EiEEvT0_T1_T2_iT3_T4_T5_:
	.zero		952


//--------------------- .nv.constant0._ZN3cub18CUB_300001_SM_10006detail4scan16DeviceScanKernelINS2_10policy_hubIiiijN4cuda3std3__44plusIvEEE10Policy1000EPiSC_NS0_13ScanTileStateIiLb1EEES9_NS1_10InputValueIiSC_EEjiLb0EiEEvT0_T1_T2_iT3_T4_T5_ --------------------------
	.section	.nv.constant0._ZN3cub18CUB_300001_SM_10006detail4scan16DeviceScanKernelINS2_10policy_hubIiiijN4cuda3std3__44plusIvEEE10Policy1000EPiSC_NS0_13ScanTileStateIiLb1EEES9_NS1_10InputValueIiSC_EEjiLb0EiEEvT0_T1_T2_iT3_T4_T5_,"a",@progbits
	.sectionflags	@""
	.align	4
.nv.constant0._ZN3cub18CUB_300001_SM_10006detail4scan16DeviceScanKernelINS2_10policy_hubIiiijN4cuda3std3__44plusIvEEE10Policy1000EPiSC_NS0_13ScanTileStateIiLb1EEES9_NS1_10InputValueIiSC_EEjiLb0EiEEvT0_T1_T2_iT3_T4_T5_:
	.zero		948


//--------------------- .nv.constant0._ZN3cub18CUB_300001_SM_10006detail4scan20DeviceScanInitKernelINS0_13ScanTileStateIiLb1EEEEEvT_i --------------------------
	.section	.nv.constant0._ZN3cub18CUB_300001_SM_10006detail4scan20DeviceScanInitKernelINS0_13ScanTileStateIiLb1EEEEEvT_i,"a",@progbits
	.sectionflags	@""
	.align	4
.nv.constant0._ZN3cub18CUB_300001_SM_10006detail4scan20DeviceScanInitKernelINS0_13ScanTileStateIiLb1EEEEEvT_i:
	.zero		908


//--------------------- .nv.constant0._ZN3cub18CUB_300001_SM_10006detail5merge19device_merge_kernelINS2_10policy_hubI6EntityNS0_8NullTypeEE9policy600EPS5_PS6_S9_SA_S9_SA_l3cmpEEvT0_T1_T6_T2_T3_SE_T4_T5_T7_PSE_NS1_7vsmem_tE --------------------------
	.section	.nv.constant0._ZN3cub18CUB_300001_SM_10006detail5merge19device_merge_kernelINS2_10policy_hubI6EntityNS0_8NullTypeEE9policy600EPS5_PS6_S9_SA_S9_SA_l3cmpEEvT0_T1_T6_T2_T3_SE_T4_T5_T7_PSE_NS1_7vsmem_tE,"a",@progbits
	.sectionflags	@""
	.align	4
.nv.constant0._ZN3cub18CUB_300001_SM_10006detail5merge19device_merge_kernelINS2_10policy_hubI6EntityNS0_8NullTypeEE9policy600EPS5_PS6_S9_SA_S9_SA_l3cmpEEvT0_T1_T6_T2_T3_SE_T4_T5_T7_PSE_NS1_7vsmem_tE:
	.zero		984


//--------------------- .nv.constant0._ZN3cub18CUB_300001_SM_10006detail5merge34device_partition_merge_path_kernelINS2_10policy_hubI6EntityNS0_8NullTypeEE9policy600EPS5_PS6_S9_SA_S9_SA_l3cmpEEvT0_T6_T2_SD_SD_PSD_T7_ --------------------------
	.section	.nv.constant0._ZN3cub18CUB_300001_SM_10006detail5merge34device_partition_merge_path_kernelINS2_10policy_hubI6EntityNS0_8NullTypeEE9policy600EPS5_PS6_S9_SA_S9_SA_l3cmpEEvT0_T6_T2_SD_SD_PSD_T7_,"a",@progbits
	.sectionflags	@""
	.align	4
.nv.constant0._ZN3cub18CUB_300001_SM_10006detail5merge34device_partition_merge_path_kernelINS2_10policy_hubI6EntityNS0_8NullTypeEE9policy600EPS5_PS6_S9_SA_S9_SA_l3cmpEEvT0_T6_T2_SD_SD_PSD_T7_:
	.zero		945


//--------------------- .nv.constant0._ZN3cub18CUB_300001_SM_10006detail5merge19device_merge_kernelINS2_10policy_hubI6EntityNS0_8NullTypeEE9policy600EPS5_PS6_S9_SA_S9_SA_i3cmpEEvT0_T1_T6_T2_T3_SE_T4_T5_T7_PSE_NS1_7vsmem_tE --------------------------
	.section	.nv.constant0._ZN3cub18CUB_300001_SM_10006detail5merge19device_merge_kernelINS2_10policy_hubI6EntityNS0_8NullTypeEE9policy600EPS5_PS6_S9_SA_S9_SA_i3cmpEEvT0_T1_T6_T2_T3_SE_T4_T5_T7_PSE_NS1_7vsmem_tE,"a",@progbits
	.sectionflags	@""
	.align	4
.nv.constant0._ZN3cub18CUB_300001_SM_10006detail5merge19device_merge_kernelINS2_10policy_hubI6EntityNS0_8NullTypeEE9policy600EPS5_PS6_S9_SA_S9_SA_i3cmpEEvT0_T1_T6_T2_T3_SE_T4_T5_T7_PSE_NS1_7vsmem_tE:
	.zero		984


//--------------------- .nv.constant0._ZN3cub18CUB_300001_SM_10006detail5merge34device_partition_merge_path_kernelINS2_10policy_hubI6EntityNS0_8NullTypeEE9policy600EPS5_PS6_S9_SA_S9_SA_i3cmpEEvT0_T6_T2_SD_SD_PSD_T7_ --------------------------
	.section	.nv.constant0._ZN3cub18CUB_300001_SM_10006detail5merge34device_partition_merge_path_kernelINS2_10policy_hubI6EntityNS0_8NullTypeEE9policy600EPS5_PS6_S9_SA_S9_SA_i3cmpEEvT0_T6_T2_SD_SD_PSD_T7_,"a",@progbits
	.sectionflags	@""
	.align	4
.nv.constant0._ZN3cub18CUB_300001_SM_10006detail5merge34device_partition_merge_path_kernelINS2_10policy_hubI6EntityNS0_8NullTypeEE9policy600EPS5_PS6_S9_SA_S9_SA_i3cmpEEvT0_T6_T2_SD_SD_PSD_T7_:
	.zero		937


//--------------------- .nv.constant0._ZN3cub18CUB_300001_SM_10006detail10merge_sort26DeviceMergeSortMergeKernelINS2_10policy_hubIP6EntityE9Policy600ES6_PNS0_8NullTypeES6_SA_m3cmpS5_S9_EEvbT2_T3_T4_PT6_PT7_T5_PSE_SE_NS1_7vsmem_tE --------------------------
	.section	.nv.constant0._ZN3cub18CUB_300001_SM_10006detail10merge_sort26DeviceMergeSortMergeKernelINS2_10policy_hubIP6EntityE9Policy600ES6_PNS0_8NullTypeES6_SA_m3cmpS5_S9_EEvbT2_T3_T4_PT6_PT7_T5_PSE_SE_NS1_7vsmem_tE,"a",@progbits
	.sectionflags	@""
	.align	4
.nv.constant0._ZN3cub18CUB_300001_SM_10006detail10merge_sort26DeviceMergeSortMergeKernelINS2_10policy_hubIP6EntityE9Policy600ES6_PNS0_8NullTypeES6_SA_m3cmpS5_S9_EEvbT2_T3_T4_PT6_PT7_T5_PSE_SE_NS1_7vsmem_tE:
	.zero		976


//--------------------- .nv.constant0._ZN3cub18CUB_300001_SM_10006detail10merge_sort30DeviceMergeSortPartitionKernelIP6Entitym3cmpS4_EEvbT_PT2_T0_SA_PSA_T1_SA_i --------------------------
	.section	.nv.constant0._ZN3cub18CUB_300001_SM_10006detail10merge_sort30DeviceMergeSortPartitionKernelIP6Entitym3cmpS4_EEvbT_PT2_T0_SA_PSA_T1_SA_i,"a",@progbits
	.sectionflags	@""
	.align	4
.nv.constant0._ZN3cub18CUB_300001_SM_10006detail10merge_sort30DeviceMergeSortPartitionKernelIP6Entitym3cmpS4_EEvbT_PT2_T0_SA_PSA_T1_SA_i:
	.zero		964


//--------------------- .nv.constant0._ZN3cub18CUB_300001_SM_10006detail10merge_sort30DeviceMergeSortBlockSortKernelINS2_10policy_hubIP6EntityE9Policy600ES6_PNS0_8NullTypeES6_SA_m3cmpS5_S9_EEvbT0_T1_T2_T3_T4_PT6_PT7_T5_NS1_7vsmem_tE --------------------------
	.section	.nv.constant0._ZN3cub18CUB_300001_SM_10006detail10merge_sort30DeviceMergeSortBlockSortKernelINS2_10policy_hubIP6EntityE9Policy600ES6_PNS0_8NullTypeES6_SA_m3cmpS5_S9_EEvbT0_T1_T2_T3_T4_PT6_PT7_T5_NS1_7vsmem_tE,"a",@progbits
	.sectionflags	@""
	.align	4
.nv.constant0._ZN3cub18CUB_300001_SM_10006detail10merge_sort30DeviceMergeSortBlockSortKernelINS2_10policy_hubIP6EntityE9Policy600ES6_PNS0_8NullTypeES6_SA_m3cmpS5_S9_EEvbT0_T1_T2_T3_T4_PT6_PT7_T5_NS1_7vsmem_tE:
	.zero		976


//--------------------- .nv.constant0._ZN3cub18CUB_300001_SM_10006detail10merge_sort26DeviceMergeSortMergeKernelINS2_10policy_hubIP6EntityE9Policy600ES6_PNS0_8NullTypeES6_SA_j3cmpS5_S9_EEvbT2_T3_T4_PT6_PT7_T5_PSE_SE_NS1_7vsmem_tE --------------------------
	.section	.nv.constant0._ZN3cub18CUB_300001_SM_10006detail10merge_sort26DeviceMergeSortMergeKernelINS2_10policy_hubIP6EntityE9Policy600ES6_PNS0_8NullTypeES6_SA_j3cmpS5_S9_EEvbT2_T3_T4_PT6_PT7_T5_PSE_SE_NS1_7vsmem_tE,"a",@progbits
	.sectionflags	@""
	.align	4
.nv.constant0._ZN3cub18CUB_300001_SM_10006detail10merge_sort26DeviceMergeSortMergeKernelINS2_10policy_hubIP6EntityE9Policy600ES6_PNS0_8NullTypeES6_SA_j3cmpS5_S9_EEvbT2_T3_T4_PT6_PT7_T5_PSE_SE_NS1_7vsmem_tE:
	.zero		976


//--------------------- .nv.constant0._ZN3cub18CUB_300001_SM_10006detail10merge_sort30DeviceMergeSortPartitionKernelIP6Entityj3cmpS4_EEvbT_PT2_T0_SA_PSA_T1_SA_i --------------------------
	.section	.nv.constant0._ZN3cub18CUB_300001_SM_10006detail10merge_sort30DeviceMergeSortPartitionKernelIP6Entityj3cmpS4_EEvbT_PT2_T0_SA_PSA_T1_SA_i,"a",@progbits
	.sectionflags	@""
	.align	4
.nv.constant0._ZN3cub18CUB_300001_SM_10006detail10merge_sort30DeviceMergeSortPartitionKernelIP6Entityj3cmpS4_EEvbT_PT2_T0_SA_PSA_T1_SA_i:
	.zero		948


//--------------------- .nv.constant0._ZN3cub18CUB_300001_SM_10006detail10merge_sort30DeviceMergeSortBlockSortKernelINS2_10policy_hubIP6EntityE9Policy600ES6_PNS0_8NullTypeES6_SA_j3cmpS5_S9_EEvbT0_T1_T2_T3_T4_PT6_PT7_T5_NS1_7vsmem_tE --------------------------
	.section	.nv.constant0._ZN3cub18CUB_300001_SM_10006detail10merge_sort30DeviceMergeSortBlockSortKernelINS2_10policy_hubIP6EntityE9Policy600ES6_PNS0_8NullTypeES6_SA_j3cmpS5_S9_EEvbT0_T1_T2_T3_T4_PT6_PT7_T5_NS1_7vsmem_tE,"a",@progbits
	.sectionflags	@""
	.align	4
.nv.constant0._ZN3cub18CUB_300001_SM_10006detail10merge_sort30DeviceMergeSortBlockSortKernelINS2_10policy_hubIP6EntityE9Policy600ES6_PNS0_8NullTypeES6_SA_j3cmpS5_S9_EEvbT0_T1_T2_T3_T4_PT6_PT7_T5_NS1_7vsmem_tE:
	.zero		976


//--------------------- .nv.constant0._ZN3cub18CUB_300001_SM_10006detail8for_each13static_kernelINS2_12policy_hub_t12policy_500_tElN6thrust24THRUST_300001_SM_1000_NS8cuda_cub6__fill7functorIP6EntitySB_EEEEvT0_T1_ --------------------------
	.section	.nv.constant0._ZN3cub18CUB_300001_SM_10006detail8for_each13static_kernelINS2_12policy_hub_t12policy_500_tElN6thrust24THRUST_300001_SM_1000_NS8cuda_cub6__fill7functorIP6EntitySB_EEEEvT0_T1_,"a",@progbits
	.sectionflags	@""
	.align	4
.nv.constant0._ZN3cub18CUB_300001_SM_10006detail8for_each13static_kernelINS2_12policy_hub_t12policy_500_tElN6thrust24THRUST_300001_SM_1000_NS8cuda_cub6__fill7functorIP6EntitySB_EEEEvT0_T1_:
	.zero		920


//--------------------- .nv.constant0._ZN3cub18CUB_300001_SM_10006detail11EmptyKernelIvEEvv --------------------------
	.section	.nv.constant0._ZN3cub18CUB_300001_SM_10006detail11EmptyKernelIvEEvv,"a",@progbits
	.sectionflags	@""
	.align	4
.nv.constant0._ZN3cub18CUB_300001_SM_10006detail11EmptyKernelIvEEvv:
	.zero		896


//--------------------- .nv.constant0._ZN6thrust24THRUST_300001_SM_1000_NS8cuda_cub4core6detail13_kernel_agentINS1_8__unique11UniqueAgentIP6EntityS8_8is_equaliPiEEJS8_S8_S9_SA_iN3cub18CUB_300001_SM_100013ScanTileStateIiLb1EEEmEEEvDpT0_ --------------------------
	.section	.nv.constant0._ZN6thrust24THRUST_300001_SM_1000_NS8cuda_cub4core6detail13_kernel_agentINS1_8__unique11UniqueAgentIP6EntityS8_8is_equaliPiEEJS8_S8_S9_SA_iN3cub18CUB_300001_SM_100013ScanTileStateIiLb1EEEmEEEvDpT0_,"a",@progbits
	.sectionflags	@""
	.align	4
.nv.constant0._ZN6thrust24THRUST_300001_SM_1000_NS8cuda_cub4core6detail13_kernel_agentINS1_8__unique11UniqueAgentIP6EntityS8_8is_equaliPiEEJS8_S8_S9_SA_iN3cub18CUB_300001_SM_100013ScanTileStateIiLb1EEEmEEEvDpT0_:
	.zero		952


//--------------------- .nv.constant0._ZN6thrust24THRUST_300001_SM_1000_NS8cuda_cub4core6detail13_kernel_agentINS1_8__unique9InitAgentIN3cub18CUB_300001_SM_100013ScanTileStateIiLb1EEEPiiEEJSA_mSB_EEEvDpT0_ --------------------------
	.section	.nv.constant0._ZN6thrust24THRUST_300001_SM_1000_NS8cuda_cub4core6detail13_kernel_agentINS1_8__unique9InitAgentIN3cub18CUB_300001_SM_100013ScanTileStateIiLb1EEEPiiEEJSA_mSB_EEEvDpT0_,"a",@progbits
	.sectionflags	@""
	.align	4
.nv.constant0._ZN6thrust24THRUST_300001_SM_1000_NS8cuda_cub4core6detail13_kernel_agentINS1_8__unique9InitAgentIN3cub18CUB_300001_SM_100013ScanTileStateIiLb1EEEPiiEEJSA_mSB_EEEvDpT0_:
	.zero		920


//--------------------- .nv.constant0._Z18get_join_result_arP6EntityiPiiS1_S0_ --------------------------
	.section	.nv.constant0._Z18get_join_result_arP6EntityiPiiS1_S0_,"a",@progbits
	.sectionflags	@""
	.align	4
.nv.constant0._Z18get_join_result_arP6EntityiPiiS1_S0_:
	.zero		944


//--------------------- .nv.constant0._Z23get_join_result_size_arP6EntitylPilS1_ --------------------------
	.section	.nv.constant0._Z23get_join_result_size_arP6EntitylPilS1_,"a",@progbits
	.sectionflags	@""
	.align	4
.nv.constant0._Z23get_join_result_size_arP6EntitylPilS1_:
	.zero		936


//--------------------- .nv.constant0._Z15get_join_resultP6EntityiS0_iPiS0_ --------------------------
	.section	.nv.constant0._Z15get_join_resultP6EntityiS0_iPiS0_,"a",@progbits
	.sectionflags	@""
	.align	4
.nv.constant0._Z15get_join_resultP6EntityiS0_iPiS0_:
	.zero		944


//--------------------- .nv.constant0._Z20get_join_result_sizeP6EntitylS0_lPi --------------------------
	.section	.nv.constant0._Z20get_join_result_sizeP6EntitylS0_lPi,"a",@progbits
	.sectionflags	@""
	.align	4
.nv.constant0._Z20get_join_result_sizeP6EntitylS0_lPi:
	.zero		936


//--------------------- .nv.constant0._Z20get_reverse_relationPiliP6Entity --------------------------
	.section	.nv.constant0._Z20get_reverse_relationPiliP6Entity,"a",@progbits
	.sectionflags	@""
	.align	4
.nv.constant0._Z20get_reverse_relationPiliP6Entity:
	.zero		928


//--------------------- .nv.constant0._Z20negative_fill_structP6Entityl --------------------------
	.section	.nv.constant0._Z20negative_fill_structP6Entityl,"a",@progbits
	.sectionflags	@""
	.align	4
.nv.constant0._Z20negative_fill_structP6Entityl:
	.zero		912


//--------------------- .nv.constant0._Z11copy_structP6EntitylS0_ --------------------------
	.section	.nv.constant0._Z11copy_structP6EntitylS0_,"a",@progbits
	.sectionflags	@""
	.align	4
.nv.constant0._Z11copy_structP6EntitylS0_:
	.zero		920


//--------------------- .nv.constant0._Z25initialize_result_t_deltaP6EntityS0_Pili --------------------------
	.section	.nv.constant0._Z25initialize_result_t_deltaP6EntityS0_Pili,"a",@progbits
	.sectionflags	@""
	.align	4
.nv.constant0._Z25initialize_result_t_deltaP6EntityS0_Pili:
	.zero		932


//--------------------- .nv.constant0._Z16build_hash_tableP6EntitylPili --------------------------
	.section	.nv.constant0._Z16build_hash_tableP6EntitylPili,"a",@progbits
	.sectionflags	@""
	.align	4
.nv.constant0._Z16build_hash_tableP6EntitylPili:
	.zero		932


//--------------------- SYMBOLS --------------------------

	.type		.nv.reservedSmem.offset0,@object
	.size		.nv.reservedSmem.offset0,0x4
	.type		.nv.reservedSmem.cap,@object
	.size		.nv.reservedSmem.cap,0x4
